def attn_fwd(
    Q,
    K,
    V,
    Out,
    Lse,
    sm_scale,
    stride_qz,
    stride_qh,
    stride_qm,
    stride_qk,
    stride_kz,
    stride_kh,
    stride_kn,
    stride_kk,
    stride_vz,
    stride_vh,
    stride_vn,
    stride_vk,
    stride_oz,
    stride_oh,
    stride_om,
    stride_ok,
    seqlen_q,
    seqlen_k,
    BLOCK_M: tl.constexpr,
    BLOCK_N: tl.constexpr,
    HEAD_DIM: tl.constexpr,
    CAUSAL: tl.constexpr,
):
    start_m = tl.program_id(0)
    off_hz = tl.program_id(1)
    q_off = off_hz * stride_qh
    k_off = off_hz * stride_kh
    v_off = off_hz * stride_vh
    offs_m = start_m * BLOCK_M + tl.arange(0, BLOCK_M)
    offs_d = tl.arange(0, HEAD_DIM)
    offs_n = tl.arange(0, BLOCK_N)
    q_ptrs = Q + q_off + offs_m[:, None] * stride_qm + offs_d[None, :] * stride_qk
    k_ptrs = K + k_off + offs_d[:, None] * stride_kk + offs_n[None, :] * stride_kn
    v_ptrs = V + v_off + offs_n[:, None] * stride_vn + offs_d[None, :] * stride_vk
    m_i = tl.full([BLOCK_M], float("-inf"), dtype=tl.float32)
    l_i = tl.zeros([BLOCK_M], dtype=tl.float32) + 1.0
    acc = tl.zeros([BLOCK_M, HEAD_DIM], dtype=tl.float32)
    q = tl.load(q_ptrs)
    acc, l_i, m_i = _attn_fwd_inner(
        acc,
        l_i,
        m_i,
        q,
        k_ptrs,
        v_ptrs,
        sm_scale,
        stride_kn,
        stride_vn,
        start_m,
        seqlen_k,
        BLOCK_M,
        BLOCK_N,
        HEAD_DIM,
        CAUSAL,
    )
    acc = acc / l_i[:, None]
    lse = m_i + tl.math.log2(l_i) / 1.4426950408889634
    o_ptrs = (
        Out
        + off_hz * stride_oh
        + offs_m[:, None] * stride_om
        + offs_d[None, :] * stride_ok
    )
    tl.store(o_ptrs, acc.to(Out.dtype.element_ty))
    tl.store(Lse + off_hz * seqlen_q + offs_m, lse)

# config = {"BLOCK_M": 32, "BLOCK_N": 128, "HEAD_DIM": 256, "arch": "sm_90", "causal": true, "dtype": "fp8e4m3", "num_stages": 2, "num_warps": 4}
# arch = sm_90


// ===== COMPILED SASS (sm_90a) =====

	.target	sm_90a

	.elftype	@"ET_EXEC"


//--------------------- .note.nv.tkinfo           --------------------------
	.section	.note.nv.tkinfo,"",@"SHT_NOTE"
	.sectionflags	@"SHF_NOTE_NV_TKINFO"
	.tkinfo
        /*0018*/ 	.word	0x00000002
        /*0030*/ 	.string	""
        /*0030*/ 	.string	"ptxas"
        /*0030*/ 	.string	"Cuda compilation tools, release 13.0, V13.0.88"
        /*0030*/ 	.string	"Build cuda_13.0.r13.0/compiler.36424714_0"
        /*0030*/ 	.string	"-v  -suppress-debug-info  -lineinfo  -arch sm_90a "



//--------------------- .note.nv.cuinfo           --------------------------
	.section	.note.nv.cuinfo,"",@"SHT_NOTE"
	.sectionflags	@"SHF_NOTE_NV_CUINFO"
        /*0018*/ 	.short	0x0002
        /*001a*/ 	.short	0x005a
        /*001c*/ 	.short	0x0082
	.zero		2


//--------------------- .nv.info                  --------------------------
	.section	.nv.info,"",@"SHT_CUDA_INFO"
	.align	4


	//----- nvinfo : EIATTR_REGCOUNT
	.align		4
        /*0000*/ 	.byte	0x04, 0x2f
        /*0002*/ 	.short	(.L_2 - .L_1)
	.align		4
.L_1:
        /*0004*/ 	.word	index@(attn_fwd)
        /*0008*/ 	.word	0x00000020


	//----- nvinfo : EIATTR_FRAME_SIZE
	.align		4
.L_2:
        /*000c*/ 	.byte	0x04, 0x11
        /*000e*/ 	.short	(.L_4 - .L_3)
	.align		4
.L_3:
        /*0010*/ 	.word	index@(attn_fwd)
        /*0014*/ 	.word	0x00001bd8


	//----- nvinfo : EIATTR_MIN_STACK_SIZE
	.align		4
.L_4:
        /*0018*/ 	.byte	0x04, 0x12
        /*001a*/ 	.short	(.L_6 - .L_5)
	.align		4
.L_5:
        /*001c*/ 	.word	index@(attn_fwd)
        /*0020*/ 	.word	0x00001bd8
.L_6:


//--------------------- .nv.compat                --------------------------
	.section	.nv.compat,"",@"SHT_CUDA_COMPAT_INFO"
	.align	4
        /*0000*/ 	.byte	0x02, 0x09, 0x01, 0x00, 0x02, 0x02, 0x02, 0x00, 0x02, 0x05, 0x05, 0x00, 0x03, 0x07, 0x01, 0x01
        /*0010*/ 	.byte	0x02, 0x03, 0x00, 0x00, 0x02, 0x06, 0x01, 0x00, 0x04, 0x0b, 0x08, 0x00, 0x00, 0x00, 0x00, 0x00
        /*0020*/ 	.byte	0x00, 0x00, 0x00, 0x00


//--------------------- .nv.info.attn_fwd         --------------------------
	.section	.nv.info.attn_fwd,"",@"SHT_CUDA_INFO"
	.sectionflags	@""
	.align	4


	//----- nvinfo : EIATTR_CUDA_API_VERSION
	.align		4
        /*0000*/ 	.byte	0x04, 0x37
        /*0002*/ 	.short	(.L_8 - .L_7)
.L_7:
        /*0004*/ 	.word	0x00000082


	//----- nvinfo : EIATTR_KPARAM_INFO
	.align		4
.L_8:
        /*0008*/ 	.byte	0x04, 0x17
        /*000a*/ 	.short	(.L_10 - .L_9)
.L_9:
        /*000c*/ 	.word	0x00000000
        /*0010*/ 	.short	0x0019
        /*0012*/ 	.short	0x0080
        /*0014*/ 	.byte	0x00, 0xf4, 0x21, 0x00


	//----- nvinfo : EIATTR_KPARAM_INFO
	.align		4
.L_10:
        /*0018*/ 	.byte	0x04, 0x17
        /*001a*/ 	.short	(.L_12 - .L_11)
.L_11:
        /*001c*/ 	.word	0x00000000
        /*0020*/ 	.short	0x0018
        /*0022*/ 	.short	0x0078
        /*0024*/ 	.byte	0x00, 0xf4, 0x21, 0x00


	//----- nvinfo : EIATTR_KPARAM_INFO
	.align		4
.L_12:
        /*0028*/ 	.byte	0x04, 0x17
        /*002a*/ 	.short	(.L_14 - .L_13)
.L_13:
        /*002c*/ 	.word	0x00000000
        /*0030*/ 	.short	0x0017
        /*0032*/ 	.short	0x0070
        /*0034*/ 	.byte	0x00, 0xf0, 0x11, 0x00


	//----- nvinfo : EIATTR_KPARAM_INFO
	.align		4
.L_14:
        /*0038*/ 	.byte	0x04, 0x17
        /*003a*/ 	.short	(.L_16 - .L_15)
.L_15:
        /*003c*/ 	.word	0x00000000
        /*0040*/ 	.short	0x0016
        /*0042*/ 	.short	0x006c
        /*0044*/ 	.byte	0x00, 0xf0, 0x11, 0x00


	//----- nvinfo : EIATTR_KPARAM_INFO
	.align		4
.L_16:
        /*0048*/ 	.byte	0x04, 0x17
        /*004a*/ 	.short	(.L_18 - .L_17)
.L_17:
        /*004c*/ 	.word	0x00000000
        /*0050*/ 	.short	0x0015
        /*0052*/ 	.short	0x0068
        /*0054*/ 	.byte	0x00, 0xf0, 0x11, 0x00


	//----- nvinfo : EIATTR_KPARAM_INFO
	.align		4
.L_18:
        /*0058*/ 	.byte	0x04, 0x17
        /*005a*/ 	.short	(.L_20 - .L_19)
.L_19:
        /*005c*/ 	.word	0x00000000
        /*0060*/ 	.short	0x0014
        /*0062*/ 	.short	0x0064
        /*0064*/ 	.byte	0x00, 0xf0, 0x11, 0x00


	//----- nvinfo : EIATTR_KPARAM_INFO
	.align		4
.L_20:
        /*0068*/ 	.byte	0x04, 0x17
        /*006a*/ 	.short	(.L_22 - .L_21)
.L_21:
        /*006c*/ 	.word	0x00000000
        /*0070*/ 	.short	0x0013
        /*0072*/ 	.short	0x0060
        /*0074*/ 	.byte	0x00, 0xf0, 0x11, 0x00


	//----- nvinfo : EIATTR_KPARAM_INFO
	.align		4
.L_22:
        /*0078*/ 	.byte	0x04, 0x17
        /*007a*/ 	.short	(.L_24 - .L_23)
.L_23:
        /*007c*/ 	.word	0x00000000
        /*0080*/ 	.short	0x0012
        /*0082*/ 	.short	0x005c
        /*0084*/ 	.byte	0x00, 0xf0, 0x11, 0x00


	//----- nvinfo : EIATTR_KPARAM_INFO
	.align		4
.L_24:
        /*0088*/ 	.byte	0x04, 0x17
        /*008a*/ 	.short	(.L_26 - .L_25)
.L_25:
        /*008c*/ 	.word	0x00000000
        /*0090*/ 	.short	0x0011
        /*0092*/ 	.short	0x0058
        /*0094*/ 	.byte	0x00, 0xf0, 0x11, 0x00


	//----- nvinfo : EIATTR_KPARAM_INFO
	.align		4
.L_26:
        /*0098*/ 	.byte	0x04, 0x17
        /*009a*/ 	.short	(.L_28 - .L_27)
.L_27:
        /*009c*/ 	.word	0x00000000
        /*00a0*/ 	.short	0x0010
        /*00a2*/ 	.short	0x0054
        /*00a4*/ 	.byte	0x00, 0xf0, 0x11, 0x00


	//----- nvinfo : EIATTR_KPARAM_INFO
	.align		4
.L_28:
        /*00a8*/ 	.byte	0x04, 0x17
        /*00aa*/ 	.short	(.L_30 - .L_29)
.L_29:
        /*00ac*/ 	.word	0x00000000
        /*00b0*/ 	.short	0x000f
        /*00b2*/ 	.short	0x0050
        /*00b4*/ 	.byte	0x00, 0xf0, 0x11, 0x00


	//----- nvinfo : EIATTR_KPARAM_INFO
	.align		4
.L_30:
        /*00b8*/ 	.byte	0x04, 0x17
        /*00ba*/ 	.short	(.L_32 - .L_31)
.L_31:
        /*00bc*/ 	.word	0x00000000
        /*00c0*/ 	.short	0x000e
        /*00c2*/ 	.short	0x004c
        /*00c4*/ 	.byte	0x00, 0xf0, 0x11, 0x00


	//----- nvinfo : EIATTR_KPARAM_INFO
	.align		4
.L_32:
        /*00c8*/ 	.byte	0x04, 0x17
        /*00ca*/ 	.short	(.L_34 - .L_33)
.L_33:
        /*00cc*/ 	.word	0x00000000
        /*00d0*/ 	.short	0x000d
        /*00d2*/ 	.short	0x0048
        /*00d4*/ 	.byte	0x00, 0xf0, 0x11, 0x00


	//----- nvinfo : EIATTR_KPARAM_INFO
	.align		4
.L_34:
        /*00d8*/ 	.byte	0x04, 0x17
        /*00da*/ 	.short	(.L_36 - .L_35)
.L_35:
        /*00dc*/ 	.word	0x00000000
        /*00e0*/ 	.short	0x000c
        /*00e2*/ 	.short	0x0044
        /*00e4*/ 	.byte	0x00, 0xf0, 0x11, 0x00


	//----- nvinfo : EIATTR_KPARAM_INFO
	.align		4
.L_36:
        /*00e8*/ 	.byte	0x04, 0x17
        /*00ea*/ 	.short	(.L_38 - .L_37)
.L_37:
        /*00ec*/ 	.word	0x00000000
        /*00f0*/ 	.short	0x000b
        /*00f2*/ 	.short	0x0040
        /*00f4*/ 	.byte	0x00, 0xf0, 0x11, 0x00


	//----- nvinfo : EIATTR_KPARAM_INFO
	.align		4
.L_38:
        /*00f8*/ 	.byte	0x04, 0x17
        /*00fa*/ 	.short	(.L_40 - .L_39)
.L_39:
        /*00fc*/ 	.word	0x00000000
        /*0100*/ 	.short	0x000a
        /*0102*/ 	.short	0x003c
        /*0104*/ 	.byte	0x00, 0xf0, 0x11, 0x00


	//----- nvinfo : EIATTR_KPARAM_INFO
	.align		4
.L_40:
        /*0108*/ 	.byte	0x04, 0x17
        /*010a*/ 	.short	(.L_42 - .L_41)
.L_41:
        /*010c*/ 	.word	0x00000000
        /*0110*/ 	.short	0x0009
        /*0112*/ 	.short	0x0038
        /*0114*/ 	.byte	0x00, 0xf0, 0x11, 0x00


	//----- nvinfo : EIATTR_KPARAM_INFO
	.align		4
.L_42:
        /*0118*/ 	.byte	0x04, 0x17
        /*011a*/ 	.short	(.L_44 - .L_43)
.L_43:
        /*011c*/ 	.word	0x00000000
        /*0120*/ 	.short	0x0008
        /*0122*/ 	.short	0x0034
        /*0124*/ 	.byte	0x00, 0xf0, 0x11, 0x00


	//----- nvinfo : EIATTR_KPARAM_INFO
	.align		4
.L_44:
        /*0128*/ 	.byte	0x04, 0x17
        /*012a*/ 	.short	(.L_46 - .L_45)
.L_45:
        /*012c*/ 	.word	0x00000000
        /*0130*/ 	.short	0x0007
        /*0132*/ 	.short	0x0030
        /*0134*/ 	.byte	0x00, 0xf0, 0x11, 0x00


	//----- nvinfo : EIATTR_KPARAM_INFO
	.align		4
.L_46:
        /*0138*/ 	.byte	0x04, 0x17
        /*013a*/ 	.short	(.L_48 - .L_47)
.L_47:
        /*013c*/ 	.word	0x00000000
        /*0140*/ 	.short	0x0006
        /*0142*/ 	.short	0x002c
        /*0144*/ 	.byte	0x00, 0xf0, 0x11, 0x00


	//----- nvinfo : EIATTR_KPARAM_INFO
	.align		4
.L_48:
        /*0148*/ 	.byte	0x04, 0x17
        /*014a*/ 	.short	(.L_50 - .L_49)
.L_49:
        /*014c*/ 	.word	0x00000000
        /*0150*/ 	.short	0x0005
        /*0152*/ 	.short	0x0028
        /*0154*/ 	.byte	0x00, 0xf0, 0x11, 0x00


	//----- nvinfo : EIATTR_KPARAM_INFO
	.align		4
.L_50:
        /*0158*/ 	.byte	0x04, 0x17
        /*015a*/ 	.short	(.L_52 - .L_51)
.L_51:
        /*015c*/ 	.word	0x00000000
        /*0160*/ 	.short	0x0004
        /*0162*/ 	.short	0x0020
        /*0164*/ 	.byte	0x00, 0xf4, 0x21, 0x00


	//----- nvinfo : EIATTR_KPARAM_INFO
	.align		4
.L_52:
        /*0168*/ 	.byte	0x04, 0x17
        /*016a*/ 	.short	(.L_54 - .L_53)
.L_53:
        /*016c*/ 	.word	0x00000000
        /*0170*/ 	.short	0x0003
        /*0172*/ 	.short	0x0018
        /*0174*/ 	.byte	0x00, 0xf4, 0x21, 0x00


	//----- nvinfo : EIATTR_KPARAM_INFO
	.align		4
.L_54:
        /*0178*/ 	.byte	0x04, 0x17
        /*017a*/ 	.short	(.L_56 - .L_55)
.L_55:
        /*017c*/ 	.word	0x00000000
        /*0180*/ 	.short	0x0002
        /*0182*/ 	.short	0x0010
        /*0184*/ 	.byte	0x00, 0xf4, 0x21, 0x00


	//----- nvinfo : EIATTR_KPARAM_INFO
	.align		4
.L_56:
        /*0188*/ 	.byte	0x04, 0x17
        /*018a*/ 	.short	(.L_58 - .L_57)
.L_57:
        /*018c*/ 	.word	0x00000000
        /*0190*/ 	.short	0x0001
        /*0192*/ 	.short	0x0008
        /*0194*/ 	.byte	0x00, 0xf4, 0x21, 0x00


	//----- nvinfo : EIATTR_KPARAM_INFO
	.align		4
.L_58:
        /*0198*/ 	.byte	0x04, 0x17
        /*019a*/ 	.short	(.L_60 - .L_59)
.L_59:
        /*019c*/ 	.word	0x00000000
        /*01a0*/ 	.short	0x0000
        /*01a2*/ 	.short	0x0000
        /*01a4*/ 	.byte	0x00, 0xf4, 0x21, 0x00


	//----- nvinfo : EIATTR_SPARSE_MMA_MASK
	.align		4
.L_60:
        /*01a8*/ 	.byte	0x03, 0x50
        /*01aa*/ 	.short	0x0000


	//----- nvinfo : EIATTR_MAXREG_COUNT
	.align		4
        /*01ac*/ 	.byte	0x03, 0x1b
        /*01ae*/ 	.short	0x00ff


	//----- nvinfo : EIATTR_NUM_BARRIERS
	.align		4
        /*01b0*/ 	.byte	0x02, 0x4c
        /*01b2*/ 	.byte	0x01
	.zero		1


	//----- nvinfo : EIATTR_ANNOTATIONS
	.align		4
        /*01b4*/ 	.byte	0x04, 0x55
        /*01b6*/ 	.short	(.L_62 - .L_61)


	//   ....[0]....
.L_61:
        /*01b8*/ 	.word	0x00000001
        /*01bc*/ 	.byte	0xa0, 0x05, 0x00, 0x00, 0x01, 0x00, 0x00, 0x00, 0x40, 0x06, 0x00, 0x00, 0x01, 0x00, 0x00, 0x00
        /* <DEDUP_REMOVED lines=3660> */
        /*e68c*/ 	.byte	0xc0, 0xb7, 0x03, 0x00


	//----- nvinfo : EIATTR_MERCURY_ISA_VERSION
	.align		4
.L_62:
        /*e690*/ 	.byte	0x03, 0x5f
        /*e692*/ 	.short	0x0101


	//----- nvinfo : EIATTR_COOP_GROUP_MASK_REGIDS
	.align		4
        /*e694*/ 	.byte	0x04, 0x29
        /*e696*/ 	.short	(.L_64 - .L_63)


	//   ....[0]....
.L_63:
        /*e698*/ 	.word	0xffffffff


	//   ....[1]....
        /*e69c*/ 	.word	0xffffffff


	//   ....[2]....
        /*e6a0*/ 	.word	0xffffffff


	//   ....[3]....
        /*e6a4*/ 	.word	0xffffffff


	//   ....[4]....
        /*e6a8*/ 	.word	0xffffffff


	//   ....[5]....
        /*e6ac*/ 	.word	0xffffffff


	//   ....[6]....
        /*e6b0*/ 	.word	0xffffffff


	//   ....[7]....
        /*e6b4*/ 	.word	0xffffffff


	//   ....[8]....
        /*e6b8*/ 	.word	0xffffffff


	//   ....[9]....
        /*e6bc*/ 	.word	0xffffffff


	//   ....[10]....
        /*e6c0*/ 	.word	0xffffffff


	//   ....[11]....
        /*e6c4*/ 	.word	0xffffffff


	//   ....[12]....
        /*e6c8*/ 	.word	0xffffffff


	//   ....[13]....
        /*e6cc*/ 	.word	0xffffffff


	//   ....[14]....
        /*e6d0*/ 	.word	0xffffffff


	//   ....[15]....
        /*e6d4*/ 	.word	0xffffffff


	//   ....[16]....
        /*e6d8*/ 	.word	0xffffffff


	//   ....[17]....
        /*e6dc*/ 	.word	0xffffffff


	//   ....[18]....
        /*e6e0*/ 	.word	0xffffffff


	//   ....[19]....
        /*e6e4*/ 	.word	0xffffffff


	//----- nvinfo : EIATTR_COOP_GROUP_INSTR_OFFSETS
	.align		4
.L_64:
        /*e6e8*/ 	.byte	0x04, 0x28
        /*e6ea*/ 	.short	(.L_66 - .L_65)


	//   ....[0]....
.L_65:
        /*e6ec*/ 	.word	0x000224e0


	//   ....[1]....
        /*e6f0*/ 	.word	0x00022560


	//   ....[2]....
        /*e6f4*/ 	.word	0x000225b0


	//   ....[3]....
        /*e6f8*/ 	.word	0x000225c0


	//   ....[4]....
        /*e6fc*/ 	.word	0x000225d0


	//   ....[5]....
        /*e700*/ 	.word	0x00022620


	//   ....[6]....
        /*e704*/ 	.word	0x00022640


	//   ....[7]....
        /*e708*/ 	.word	0x00022650


	//   ....[8]....
        /*e70c*/ 	.word	0x000228c0


	//   ....[9]....
        /*e710*/ 	.word	0x000228e0


	//   ....[10]....
        /*e714*/ 	.word	0x00023600


	//   ....[11]....
        /*e718*/ 	.word	0x00023690


	//   ....[12]....
        /*e71c*/ 	.word	0x000236a0


	//   ....[13]....
        /*e720*/ 	.word	0x000236b0


	//   ....[14]....
        /*e724*/ 	.word	0x00023740


	//   ....[15]....
        /*e728*/ 	.word	0x00023750


	//   ....[16]....
        /*e72c*/ 	.word	0x00023760


	//   ....[17]....
        /*e730*/ 	.word	0x00023770


	//   ....[18]....
        /*e734*/ 	.word	0x00023890


	//   ....[19]....
        /*e738*/ 	.word	0x000238b0


	//----- nvinfo : EIATTR_EXIT_INSTR_OFFSETS
	.align		4
.L_66:
        /*e73c*/ 	.byte	0x04, 0x1c
        /*e73e*/ 	.short	(.L_68 - .L_67)


	//   ....[0]....
.L_67:
        /*e740*/ 	.word	0x0003b7b0


	//   ....[1]....
        /*e744*/ 	.word	0x0003b7f0


	//----- nvinfo : EIATTR_REQNTID
	.align		4
.L_68:
        /*e748*/ 	.byte	0x04, 0x10
        /*e74a*/ 	.short	(.L_70 - .L_69)
.L_69:
        /*e74c*/ 	.word	0x00000080
        /*e750*/ 	.word	0x00000001
        /*e754*/ 	.word	0x00000001


	//----- nvinfo : EIATTR_CBANK_PARAM_SIZE
	.align		4
.L_70:
        /*e758*/ 	.byte	0x03, 0x19
        /*e75a*/ 	.short	0x0088


	//----- nvinfo : EIATTR_PARAM_CBANK
	.align		4
        /*e75c*/ 	.byte	0x04, 0x0a
        /*e75e*/ 	.short	(.L_72 - .L_71)
	.align		4
.L_71:
        /*e760*/ 	.word	index@(.nv.constant0.attn_fwd)
        /*e764*/ 	.short	0x0210
        /*e766*/ 	.short	0x0088


	//----- nvinfo : EIATTR_SW_WAR
	.align		4
.L_72:
        /*e768*/ 	.byte	0x04, 0x36
        /*e76a*/ 	.short	(.L_74 - .L_73)
.L_73:
        /*e76c*/ 	.word	0x00000008
.L_74:


//--------------------- .nv.callgraph             --------------------------
	.section	.nv.callgraph,"",@"SHT_CUDA_CALLGRAPH"
	.align	4
	.sectionentsize	8
	.align		4
        /*0000*/ 	.word	0x00000000
	.align		4
        /*0004*/ 	.word	0xffffffff
	.align		4
        /*0008*/ 	.word	0x00000000
	.align		4
        /*000c*/ 	.word	0xfffffffe
	.align		4
        /*0010*/ 	.word	0x00000000
	.align		4
        /*0014*/ 	.word	0xfffffffd
	.align		4
        /*0018*/ 	.word	0x00000000
	.align		4
        /*001c*/ 	.word	0xfffffffc


//--------------------- .nv.constant4             --------------------------
	.section	.nv.constant4,"a",@progbits
	.align	8
	.align		8
.nv.constant4:
        /*0000*/ 	.dword	_$_str


//--------------------- .text.attn_fwd            --------------------------
	.section	.text.attn_fwd,"ax",@progbits
	.align	128
        .global         attn_fwd
        .type           attn_fwd,@function
        .size           attn_fwd,(.L_x_3 - attn_fwd)
        .other          attn_fwd,@"STO_CUDA_ENTRY STV_DEFAULT"
attn_fwd:
.text.attn_fwd:
[----:B------:R-:W0:Y:S01]  /*0000*/  LDC R1, c[0x0][0x28] ;  /* 0x00000a00ff017b82 */ /* 0x000e220000000800 */
[----:B------:R-:W1:Y:S07]  /*0010*/  S2R R0, SR_CTAID.X ;  /* 0x0000000000007919 */ /* 0x000e6e0000002500 */
[----:B------:R-:W2:Y:S01]  /*0020*/  S2UR UR8, SR_CTAID.Y ;  /* 0x00000000000879c3 */ /* 0x000ea20000002600 */
[----:B------:R-:W-:Y:S01]  /*0030*/  ULDC.64 UR4, c[0x0][0x240] ;  /* 0x0000900000047ab9 */ /* 0x000fe20000000a00 */
[----:B------:R-:W-:Y:S01]  /*0040*/  ULDC.64 UR10, c[0x0][0x208] ;  /* 0x00008200000a7ab9 */ /* 0x000fe20000000a00 */
[----:B------:R-:W3:Y:S01]  /*0050*/  S2R R3, SR_TID.X ;  /* 0x0000000000037919 */ /* 0x000ee20000002100 */
[----:B0-----:R-:W-:-:S04]  /*0060*/  VIADD R1, R1, 0xffffe428 ;  /* 0xffffe42801017836 */ /* 0x001fc80000000000 */
[----:B------:R-:W0:Y:S08]  /*0070*/  LDC R17, c[0x0][0x248] ;  /* 0x00009200ff117b82 */ /* 0x000e300000000800 */
[----:B------:R-:W4:Y:S01]  /*0080*/  LDC.64 R14, c[0x0][0x210] ;  /* 0x00008400ff0e7b82 */ /* 0x000f220000000a00 */
[----:B--2---:R-:W-:Y:S01]  /*0090*/  UIMAD UR4, UR8, UR4, URZ ;  /* 0x00000004080472a4 */ /* 0x004fe2000f8e023f */
[----:B-1----:R-:W-:Y:S01]  /*00a0*/  IMAD.SHL.U32 R2, R0, 0x20, RZ ;  /* 0x0000002000027824 */ /* 0x002fe200078e00ff */
[----:B---3--:R-:W-:-:S04]  /*00b0*/  SHF.R.U32.HI R0, RZ, 0x5, R3 ;  /* 0x00000005ff007819 */ /* 0x008fc80000011603 */
[----:B------:R-:W-:Y:S02]  /*00c0*/  LOP3.LUT R2, R2, 0x1f, R3, 0xf8, !PT ;  /* 0x0000001f02027812 */ /* 0x000fe400078ef803 */
[----:B------:R-:W-:-:S03]  /*00d0*/  SGXT.U32 R0, R0, 0x2 ;  /* 0x000000020000781a */ /* 0x000fc60000000000 */
[----:B------:R-:W-:Y:S01]  /*00e0*/  IMAD R3, R2, UR5, RZ ;  /* 0x0000000502037c24 */ /* 0x000fe2000f8e02ff */
[----:B------:R-:W-:Y:S01]  /*00f0*/  USHF.R.S32.HI UR5, URZ, 0x1f, UR4 ;  /* 0x0000001f3f057899 */ /* 0x000fe20008011404 */
[----:B0-----:R-:W-:-:S03]  /*0100*/  IMAD R0, R0, R17, RZ ;  /* 0x0000001100007224 */ /* 0x001fc600078e02ff */
[----:B----4-:R-:W-:Y:S01]  /*0110*/  IADD3 R16, P0, P1, R3, UR4, R14 ;  /* 0x0000000403107c10 */ /* 0x010fe2000f91e00e */
[----:B------:R-:W-:Y:S01]  /*0120*/  IMAD R2, R17, 0x4, R0 ;  /* 0x0000000411027824 */ /* 0x000fe200078e0200 */
[----:B------:R-:W-:-:S03]  /*0130*/  SHF.R.S32.HI R4, RZ, 0x1f, R3 ;  /* 0x0000001fff047819 */ /* 0x000fc60000011403 */
[C---:B------:R-:W-:Y:S01]  /*0140*/  IMAD R8, R17.reuse, 0x4, R2 ;  /* 0x0000000411087824 */ /* 0x040fe200078e0202 */
[----:B------:R-:W-:Y:S02]  /*0150*/  IADD3.X R15, R4, UR5, R15, P0, P1 ;  /* 0x00000005040f7c10 */ /* 0x000fe400087e240f */
[-C--:B------:R-:W-:Y:S02]  /*0160*/  IADD3 R4, P0, R0, R16.reuse, RZ ;  /* 0x0000001000047210 */ /* 0x080fe40007f1e0ff */
[-C--:B------:R-:W-:Y:S02]  /*0170*/  IADD3 R6, P1, R2, R16.reuse, RZ ;  /* 0x0000001002067210 */ /* 0x080fe40007f3e0ff */
[-C--:B------:R-:W-:Y:S01]  /*0180*/  LEA.HI.X.SX32 R5, R0, R15.reuse, 0x1, P0 ;  /* 0x0000000f00057211 */ /* 0x080fe200000f0eff */
[----:B------:R-:W-:Y:S01]  /*0190*/  IMAD R0, R17, 0x4, R8 ;  /* 0x0000000411007824 */ /* 0x000fe200078e0208 */
[----:B------:R-:W-:Y:S02]  /*01a0*/  LEA.HI.X.SX32 R7, R2, R15, 0x1, P1 ;  /* 0x0000000f02077211 */ /* 0x000fe400008f0eff */
[----:B------:R-:W-:-:S02]  /*01b0*/  IADD3 R2, P0, R8, R16, RZ ;  /* 0x0000001008027210 */ /* 0x000fc40007f1e0ff */
[----:B------:R0:W2:Y:S02]  /*01c0*/  LDG.E.U8 R5, desc[UR10][R4.64] ;  /* 0x0000000a04057981 */ /* 0x0000a4000c1e1100 */
[-C--:B------:R-:W-:Y:S01]  /*01d0*/  LEA.HI.X.SX32 R3, R8, R15.reuse, 0x1, P0 ;  /* 0x0000000f08037211 */ /* 0x080fe200000f0eff */
[C---:B------:R-:W-:Y:S01]  /*01e0*/  IMAD R8, R17.reuse, 0x4, R0 ;  /* 0x0000000411087824 */ /* 0x040fe200078e0200 */
[CC--:B------:R-:W-:Y:S01]  /*01f0*/  IADD3 R10, P0, R0.reuse, R16.reuse, RZ ;  /* 0x00000010000a7210 */ /* 0x0c0fe20007f1e0ff */
[----:B------:R1:W2:Y:S03]  /*0200*/  LDG.E.U8 R12, desc[UR10][R6.64] ;  /* 0x0000000a060c7981 */ /* 0x0002a6000c1e1100 */
[-C--:B------:R-:W-:Y:S01]  /*0210*/  LEA.HI.X.SX32 R11, R0, R15.reuse, 0x1, P0 ;  /* 0x0000000f000b7211 */ /* 0x080fe200000f0eff */
[C---:B------:R-:W-:Y:S01]  /*0220*/  IMAD R0, R17.reuse, 0x4, R8 ;  /* 0x0000000411007824 */ /* 0x040fe200078e0208 */
[CC--:B------:R-:W-:Y:S01]  /*0230*/  IADD3 R20, P0, R8.reuse, R16.reuse, RZ ;  /* 0x0000001008147210 */ /* 0x0c0fe20007f1e0ff */
[----:B------:R-:W3:Y:S02]  /*0240*/  LDG.E.U8 R13, desc[UR10][R2.64] ;  /* 0x0000000a020d7981 */ /* 0x000ee4000c1e1100 */
[C---:B------:R-:W-:Y:S01]  /*0250*/  IMAD R22, R17.reuse, 0x4, R0 ;  /* 0x0000000411167824 */ /* 0x040fe200078e0200 */
[----:B------:R-:W-:Y:S01]  /*0260*/  LEA.HI.X.SX32 R21, R8, R15, 0x1, P0 ;  /* 0x0000000f08157211 */ /* 0x000fe200000f0eff */
[----:B------:R4:W3:Y:S01]  /*0270*/  LDG.E.U8 R14, desc[UR10][R10.64] ;  /* 0x0000000a0a0e7981 */ /* 0x0008e2000c1e1100 */
[-C--:B------:R-:W-:Y:S01]  /*0280*/  IADD3 R18, P0, R0, R16.reuse, RZ ;  /* 0x0000001000127210 */ /* 0x080fe20007f1e0ff */
[----:B0-----:R-:W-:Y:S01]  /*0290*/  IMAD R4, R17, 0x4, R22 ;  /* 0x0000000411047824 */ /* 0x001fe200078e0216 */
[----:B------:R-:W-:-:S02]  /*02a0*/  IADD3 R8, P1, R22, R16, RZ ;  /* 0x0000001016087210 */ /* 0x000fc40007f3e0ff */
[-C--:B------:R-:W-:Y:S02]  /*02b0*/  LEA.HI.X.SX32 R19, R0, R15.reuse, 0x1, P0 ;  /* 0x0000000f00137211 */ /* 0x080fe400000f0eff */
[-C--:B------:R-:W-:Y:S01]  /*02c0*/  LEA.HI.X.SX32 R9, R22, R15.reuse, 0x1, P1 ;  /* 0x0000000f16097211 */ /* 0x080fe200008f0eff */
[C---:B------:R-:W-:Y:S01]  /*02d0*/  IMAD R22, R17.reuse, 0x4, R4 ;  /* 0x0000000411167824 */ /* 0x040fe200078e0204 */
[CC--:B-1----:R-:W-:Y:S01]  /*02e0*/  IADD3 R6, P0, R4.reuse, R16.reuse, RZ ;  /* 0x0000001004067210 */ /* 0x0c2fe20007f1e0ff */
[----:B------:R-:W5:Y:S03]  /*02f0*/  LDG.E.U8 R0, desc[UR10][R20.64] ;  /* 0x0000000a14007981 */ /* 0x000f66000c1e1100 */
[----:B------:R-:W-:Y:S01]  /*0300*/  LEA.HI.X.SX32 R7, R4, R15, 0x1, P0 ;  /* 0x0000000f04077211 */ /* 0x000fe200000f0eff */
[----:B------:R-:W5:Y:S01]  /*0310*/  LDG.E.U8 R3, desc[UR10][R8.64] ;  /* 0x0000000a08037981 */ /* 0x000f62000c1e1100 */
[----:B----4-:R-:W-:Y:S01]  /*0320*/  IADD3 R10, P0, R22, R16, RZ ;  /* 0x00000010160a7210 */ /* 0x010fe20007f1e0ff */
[----:B------:R-:W-:-:S02]  /*0330*/  IMAD R24, R17, 0x4, R22 ;  /* 0x0000000411187824 */ /* 0x000fc400078e0216 */
[----:B------:R0:W4:Y:S01]  /*0340*/  LDG.E.U8 R4, desc[UR10][R6.64] ;  /* 0x0000000a06047981 */ /* 0x000122000c1e1100 */
[----:B------:R-:W-:-:S03]  /*0350*/  LEA.HI.X.SX32 R11, R22, R15, 0x1, P0 ;  /* 0x0000000f160b7211 */ /* 0x000fc600000f0eff */
[----:B------:R1:W5:Y:S04]  /*0360*/  LDG.E.U8 R2, desc[UR10][R18.64] ;  /* 0x0000000a12027981 */ /* 0x000368000c1e1100 */
[----:B------:R1:W2:Y:S01]  /*0370*/  LDG.E.U8 R21, desc[UR10][R10.64] ;  /* 0x0000000a0a157981 */ /* 0x0002a2000c1e1100 */
[----:B------:R-:W-:Y:S01]  /*0380*/  IMAD R22, R17, 0x4, R24 ;  /* 0x0000000411167824 */ /* 0x000fe200078e0218 */
[----:B0-----:R-:W-:-:S03]  /*0390*/  IADD3 R6, P0, R24, R16, RZ ;  /* 0x0000001018067210 */ /* 0x001fc60007f1e0ff */
[----:B------:R-:W-:Y:S01]  /*03a0*/  IMAD R20, R17, 0x4, R22 ;  /* 0x0000000411147824 */ /* 0x000fe200078e0216 */
[----:B------:R-:W-:-:S03]  /*03b0*/  IADD3 R8, P1, R22, R16, RZ ;  /* 0x0000001016087210 */ /* 0x000fc60007f3e0ff */
[C---:B-1----:R-:W-:Y:S01]  /*03c0*/  IMAD R18, R17.reuse, 0x4, R20 ;  /* 0x0000000411127824 */ /* 0x042fe200078e0214 */
[-C--:B------:R-:W-:Y:S02]  /*03d0*/  LEA.HI.X.SX32 R7, R24, R15.reuse, 0x1, P0 ;  /* 0x0000000f18077211 */ /* 0x080fe400000f0eff */
[-C--:B------:R-:W-:Y:S01]  /*03e0*/  LEA.HI.X.SX32 R9, R22, R15.reuse, 0x1, P1 ;  /* 0x0000000f16097211 */ /* 0x080fe200008f0eff */
[C---:B------:R-:W-:Y:S01]  /*03f0*/  IMAD R11, R17.reuse, 0x4, R18 ;  /* 0x00000004110b7824 */ /* 0x040fe200078e0212 */
[CC--:B------:R-:W-:Y:S01]  /*0400*/  IADD3 R28, P0, R20.reuse, R16.reuse, RZ ;  /* 0x00000010141c7210 */ /* 0x0c0fe20007f1e0ff */
[----:B------:R0:W3:Y:S03]  /*0410*/  LDG.E.U8 R24, desc[UR10][R6.64] ;  /* 0x0000000a06187981 */ /* 0x0000e6000c1e1100 */
[----:B------:R-:W-:Y:S01]  /*0420*/  LEA.HI.X.SX32 R29, R20, R15, 0x1, P0 ;  /* 0x0000000f141d7211 */ /* 0x000fe200000f0eff */
[----:B------:R1:W4:Y:S04]  /*0430*/  LDG.E.U8 R22, desc[UR10][R8.64] ;  /* 0x0000000a08167981 */ /* 0x000328000c1e1100 */
[----:B------:R-:W5:Y:S01]  /*0440*/  LDG.E.U8 R28, desc[UR10][R28.64] ;  /* 0x0000000a1c1c7981 */ /* 0x000f62000c1e1100 */
[----:B0-----:R-:W-:Y:S01]  /*0450*/  IADD3 R6, P0, R18, R16, RZ ;  /* 0x0000001012067210 */ /* 0x001fe20007f1e0ff */
[----:B-1----:R-:W-:-:S03]  /*0460*/  IMAD R9, R17, 0x4, R11 ;  /* 0x0000000411097824 */ /* 0x002fc600078e020b */
[-C--:B------:R-:W-:Y:S02]  /*0470*/  LEA.HI.X.SX32 R7, R18, R15.reuse, 0x1, P0 ;  /* 0x0000000f12077211 */ /* 0x080fe400000f0eff */
[-C--:B------:R-:W-:Y:S01]  /*0480*/  IADD3 R10, P0, R11, R16.reuse, RZ ;  /* 0x000000100b0a7210 */ /* 0x080fe20007f1e0ff */
[----:B------:R-:W-:Y:S01]  /*0490*/  IMAD R19, R17, 0x4, R9 ;  /* 0x0000000411137824 */ /* 0x000fe200078e0209 */
[----:B------:R-:W-:Y:S01]  /*04a0*/  IADD3 R8, P1, R9, R16, RZ ;  /* 0x0000001009087210 */ /* 0x000fe20007f3e0ff */
[----:B------:R0:W5:Y:S01]  /*04b0*/  LDG.E.U8 R23, desc[UR10][R6.64] ;  /* 0x0000000a06177981 */ /* 0x000162000c1e1100 */
[-C--:B------:R-:W-:Y:S01]  /*04c0*/  LEA.HI.X.SX32 R11, R11, R15.reuse, 0x1, P0 ;  /* 0x0000000f0b0b7211 */ /* 0x080fe200000f0eff */
[----:B------:R-:W-:Y:S01]  /*04d0*/  IMAD R18, R17, 0x4, R19 ;  /* 0x0000000411127824 */ /* 0x000fe200078e0213 */
[----:B------:R-:W-:-:S03]  /*04e0*/  LEA.HI.X.SX32 R9, R9, R15, 0x1, P1 ;  /* 0x0000000f09097211 */ /* 0x000fc600008f0eff */
[----:B------:R1:W5:Y:S01]  /*04f0*/  LDG.E.U8 R29, desc[UR10][R10.64] ;  /* 0x0000000a0a1d7981 */ /* 0x000362000c1e1100 */
[----:B0-----:R-:W-:-:S03]  /*0500*/  IADD3 R6, P0, R19, R16, RZ ;  /* 0x0000001013067210 */ /* 0x001fc60007f1e0ff */
[----:B------:R-:W5:Y:S01]  /*0510*/  LDG.E.U8 R25, desc[UR10][R8.64] ;  /* 0x0000000a08197981 */ /* 0x000f62000c1e1100 */
[-C--:B------:R-:W-:Y:S02]  /*0520*/  LEA.HI.X.SX32 R7, R19, R15.reuse, 0x1, P0 ;  /* 0x0000000f13077211 */ /* 0x080fe400000f0eff */
[CC--:B-1----:R-:W-:Y:S01]  /*0530*/  IADD3 R10, P0, R18.reuse, R16.reuse, RZ ;  /* 0x00000010120a7210 */ /* 0x0c2fe20007f1e0ff */
[----:B------:R-:W-:Y:S02]  /*0540*/  IMAD R19, R17, 0x4, R18 ;  /* 0x0000000411137824 */ /* 0x000fe400078e0212 */
[----:B------:R0:W5:Y:S01]  /*0550*/  LDG.E.U8 R20, desc[UR10][R6.64] ;  /* 0x0000000a06147981 */ /* 0x000162000c1e1100 */
[----:B------:R-:W-:Y:S02]  /*0560*/  LEA.HI.X.SX32 R11, R18, R15, 0x1, P0 ;  /* 0x0000000f120b7211 */ /* 0x000fe400000f0eff */
[----:B0-----:R-:W-:-:S04]  /*0570*/  IADD3 R6, P0, R19, R16, RZ ;  /* 0x0000001013067210 */ /* 0x001fc80007f1e0ff */
[----:B------:R-:W-:-:S05]  /*0580*/  LEA.HI.X.SX32 R7, R19, R15, 0x1, P0 ;  /* 0x0000000f13077211 */ /* 0x000fca00000f0eff */
[----:B------:R-:W5:Y:S04]  /*0590*/  LDG.E.U8 R26, desc[UR10][R6.64] ;  /* 0x0000000a061a7981 */ /* 0x000f68000c1e1100 */
[----:B--2---:R0:W-:Y:S04]  /*05a0*/  STL [R1+0xbc], R21 ;  /* 0x0000bc1501007387 */ /* 0x0041e80000100800 */
[----:B0-----:R0:W2:Y:S01]  /*05b0*/  LDG.E.U8 R21, desc[UR10][R10.64] ;  /* 0x0000000a0a157981 */ /* 0x0010a2000c1e1100 */
[----:B------:R-:W-:-:S04]  /*05c0*/  IMAD R9, R17, 0x4, R19 ;  /* 0x0000000411097824 */ /* 0x000fc800078e0213 */
[----:B------:R-:W-:Y:S01]  /*05d0*/  IMAD R18, R17, 0x4, R9 ;  /* 0x0000000411127824 */ /* 0x000fe200078e0209 */
[----:B------:R-:W-:-:S03]  /*05e0*/  IADD3 R8, P1, R9, R16, RZ ;  /* 0x0000001009087210 */ /* 0x000fc60007f3e0ff */
[----:B------:R-:W-:Y:S01]  /*05f0*/  IMAD R19, R17, 0x4, R18 ;  /* 0x0000000411137824 */ /* 0x000fe200078e0212 */
[CC--:B0-----:R-:W-:Y:S02]  /*0600*/  IADD3 R10, P0, R18.reuse, R16.reuse, RZ ;  /* 0x00000010120a7210 */ /* 0x0c1fe40007f1e0ff */
[-C--:B------:R-:W-:Y:S02]  /*0610*/  LEA.HI.X.SX32 R9, R9, R15.reuse, 0x1, P1 ;  /* 0x0000000f09097211 */ /* 0x080fe400008f0eff */
[----:B------:R-:W-:Y:S01]  /*0620*/  LEA.HI.X.SX32 R11, R18, R15, 0x1, P0 ;  /* 0x0000000f120b7211 */ /* 0x000fe200000f0eff */
[----:B------:R-:W-:Y:S01]  /*0630*/  IMAD R18, R17, 0x4, R19 ;  /* 0x0000000411127824 */ /* 0x000fe200078e0213 */
[----:B---3--:R0:W-:Y:S01]  /*0640*/  STL [R1+0x8], R24 ;  /* 0x0000081801007387 */ /* 0x0081e20000100800 */
[----:B------:R-:W-:-:S03]  /*0650*/  IADD3 R6, P0, R19, R16, RZ ;  /* 0x0000001013067210 */ /* 0x000fc60007f1e0ff */
[----:B----4-:R1:W-:Y:S01]  /*0660*/  STL [R1+0x4], R22 ;  /* 0x0000041601007387 */ /* 0x0103e20000100800 */
[----:B------:R-:W-:-:S03]  /*0670*/  LEA.HI.X.SX32 R7, R19, R15, 0x1, P0 ;  /* 0x0000000f13077211 */ /* 0x000fc600000f0eff */
[----:B0-----:R0:W3:Y:S04]  /*0680*/  LDG.E.U8 R24, desc[UR10][R8.64] ;  /* 0x0000000a08187981 */ /* 0x0010e8000c1e1100 */
[----:B-1----:R1:W4:Y:S01]  /*0690*/  LDG.E.U8 R22, desc[UR10][R10.64] ;  /* 0x0000000a0a167981 */ /* 0x002322000c1e1100 */
[----:B0-----:R-:W-:Y:S01]  /*06a0*/  IMAD R9, R17, 0x4, R18 ;  /* 0x0000000411097824 */ /* 0x001fe200078e0212 */
[----:B-1----:R-:W-:-:S04]  /*06b0*/  IADD3 R10, P0, R18, R16, RZ ;  /* 0x00000010120a7210 */ /* 0x002fc80007f1e0ff */
[-C--:B------:R-:W-:Y:S01]  /*06c0*/  IADD3 R8, P1, R9, R16.reuse, RZ ;  /* 0x0000001009087210 */ /* 0x080fe20007f3e0ff */
[----:B------:R-:W-:Y:S01]  /*06d0*/  IMAD R19, R17, 0x4, R9 ;  /* 0x0000000411137824 */ /* 0x000fe200078e0209 */
[----:B-----5:R0:W-:Y:S01]  /*06e0*/  STL [R1], R23 ;  /* 0x0000001701007387 */ /* 0x0201e20000100800 */
[-C--:B------:R-:W-:Y:S02]  /*06f0*/  LEA.HI.X.SX32 R11, R18, R15.reuse, 0x1, P0 ;  /* 0x0000000f120b7211 */ /* 0x080fe400000f0eff */
[----:B------:R-:W-:Y:S01]  /*0700*/  LEA.HI.X.SX32 R9, R9, R15, 0x1, P1 ;  /* 0x0000000f09097211 */ /* 0x000fe200008f0eff */
[----:B------:R1:W-:Y:S04]  /*0710*/  STL [R1+0xc0], R25 ;  /* 0x0000c01901007387 */ /* 0x0003e80000100800 */
[----:B------:R-:W5:Y:S04]  /*0720*/  LDG.E.U8 R27, desc[UR10][R10.64] ;  /* 0x0000000a0a1b7981 */ /* 0x000f68000c1e1100 */
[----:B0-----:R0:W5:Y:S04]  /*0730*/  LDG.E.U8 R23, desc[UR10][R6.64] ;  /* 0x0000000a06177981 */ /* 0x001168000c1e1100 */
[----:B-1----:R1:W5:Y:S01]  /*0740*/  LDG.E.U8 R25, desc[UR10][R8.64] ;  /* 0x0000000a08197981 */ /* 0x002362000c1e1100 */
[----:B------:R-:W-:Y:S01]  /*0750*/  IMAD R18, R17, 0x4, R19 ;  /* 0x0000000411127824 */ /* 0x000fe200078e0213 */
[----:B0-----:R-:W-:-:S02]  /*0760*/  IADD3 R6, P0, R19, R16, RZ ;  /* 0x0000001013067210 */ /* 0x001fc40007f1e0ff */
[----:B------:R-:W-:Y:S02]  /*0770*/  STL [R1+0xb8], R20 ;  /* 0x0000b81401007387 */ /* 0x000fe40000100800 */
[----:B------:R-:W-:Y:S02]  /*0780*/  LEA.HI.X.SX32 R7, R19, R15, 0x1, P0 ;  /* 0x0000000f13077211 */ /* 0x000fe400000f0eff */
[----:B------:R-:W-:-:S04]  /*0790*/  IADD3 R10, P0, R18, R16, RZ ;  /* 0x00000010120a7210 */ /* 0x000fc80007f1e0ff */
[----:B------:R-:W-:Y:S01]  /*07a0*/  LEA.HI.X.SX32 R11, R18, R15, 0x1, P0 ;  /* 0x0000000f120b7211 */ /* 0x000fe200000f0eff */
[----:B--2---:R0:W-:Y:S04]  /*07b0*/  STL [R1+0xb4], R21 ;  /* 0x0000b41501007387 */ /* 0x0041e80000100800 */
[----:B0-----:R0:W2:Y:S04]  /*07c0*/  LDG.E.U8 R21, desc[UR10][R6.64] ;  /* 0x0000000a06157981 */ /* 0x0010a8000c1e1100 */
[----:B------:R1:W-:Y:S04]  /*07d0*/  STL [R1+0xb0], R26 ;  /* 0x0000b01a01007387 */ /* 0x0003e80000100800 */
[----:B-1----:R1:W2:Y:S01]  /*07e0*/  LDG.E.U8 R26, desc[UR10][R10.64] ;  /* 0x0000000a0a1a7981 */ /* 0x0022a2000c1e1100 */
[----:B------:R-:W-:-:S04]  /*07f0*/  IMAD R19, R17, 0x4, R18 ;  /* 0x0000000411137824 */ /* 0x000fc800078e0212 */
[----:B------:R-:W-:Y:S01]  /*0800*/  IMAD R20, R17, 0x4, R19 ;  /* 0x0000000411147824 */ /* 0x000fe200078e0213 */
[----:B------:R-:W-:-:S03]  /*0810*/  IADD3 R8, P0, R19, R16, RZ ;  /* 0x0000001013087210 */ /* 0x000fc60007f1e0ff */
[----:B------:R-:W-:Y:S01]  /*0820*/  IMAD R18, R17, 0x4, R20 ;  /* 0x0000000411127824 */ /* 0x000fe200078e0214 */
[-C--:B------:R-:W-:Y:S02]  /*0830*/  LEA.HI.X.SX32 R9, R19, R15.reuse, 0x1, P0 ;  /* 0x0000000f13097211 */ /* 0x080fe400000f0eff */
[-C--:B0-----:R-:W-:Y:S01]  /*0840*/  IADD3 R6, P1, R20, R16.reuse, RZ ;  /* 0x0000001014067210 */ /* 0x081fe20007f3e0ff */
[C---:B------:R-:W-:Y:S01]  /*0850*/  IMAD R19, R17.reuse, 0x4, R18 ;  /* 0x0000000411137824 */ /* 0x040fe200078e0212 */
[-C--:B-1----:R-:W-:Y:S01]  /*0860*/  IADD3 R10, P0, R18, R16.reuse, RZ ;  /* 0x00000010120a7210 */ /* 0x082fe20007f1e0ff */
[----:B---3--:R0:W-:Y:S01]  /*0870*/  STL [R1+0xac], R24 ;  /* 0x0000ac1801007387 */ /* 0x0081e20000100800 */
[-C--:B------:R-:W-:Y:S02]  /*0880*/  LEA.HI.X.SX32 R7, R20, R15.reuse, 0x1, P1 ;  /* 0x0000000f14077211 */ /* 0x080fe400008f0eff */
[----:B------:R-:W-:Y:S01]  /*0890*/  LEA.HI.X.SX32 R11, R18, R15, 0x1, P0 ;  /* 0x0000000f120b7211 */ /* 0x000fe200000f0eff */
[----:B------:R-:W-:Y:S01]  /*08a0*/  IMAD R18, R17, 0x4, R19 ;  /* 0x0000000411127824 */ /* 0x000fe200078e0213 */
[----:B----4-:R1:W-:Y:S04]  /*08b0*/  STL [R1+0xa4], R22 ;  /* 0x0000a41601007387 */ /* 0x0103e80000100800 */
[----:B0-----:R0:W3:Y:S04]  /*08c0*/  LDG.E.U8 R24, desc[UR10][R8.64] ;  /* 0x0000000a08187981 */ /* 0x0010e8000c1e1100 */
[----:B-1----:R1:W4:Y:S01]  /*08d0*/  LDG.E.U8 R22, desc[UR10][R6.64] ;  /* 0x0000000a06167981 */ /* 0x002322000c1e1100 */
[----:B0-----:R-:W-:-:S04]  /*08e0*/  IADD3 R8, P0, R19, R16, RZ ;  /* 0x0000001013087210 */ /* 0x001fc80007f1e0ff */
[-C--:B------:R-:W-:Y:S02]  /*08f0*/  LEA.HI.X.SX32 R9, R19, R15.reuse, 0x1, P0 ;  /* 0x0000000f13097211 */ /* 0x080fe400000f0eff */
[CC--:B-1----:R-:W-:Y:S01]  /*0900*/  IADD3 R6, P0, R18.reuse, R16.reuse, RZ ;  /* 0x0000001012067210 */ /* 0x0c2fe20007f1e0ff */
[----:B-----5:R0:W-:Y:S01]  /*0910*/  STL [R1+0x9c], R23 ;  /* 0x00009c1701007387 */ /* 0x0201e20000100800 */
[C---:B------:R-:W-:Y:S02]  /*0920*/  IMAD R20, R17.reuse, 0x4, R18 ;  /* 0x0000000411147824 */ /* 0x040fe400078e0212 */
[----:B------:R-:W-:Y:S01]  /*0930*/  LEA.HI.X.SX32 R7, R18, R15, 0x1, P0 ;  /* 0x0000000f12077211 */ /* 0x000fe200000f0eff */
[----:B------:R1:W-:Y:S04]  /*0940*/  STL [R1+0x94], R27 ;  /* 0x0000941b01007387 */ /* 0x0003e80000100800 */
[----:B0-----:R0:W5:Y:S04]  /*0950*/  LDG.E.U8 R23, desc[UR10][R10.64] ;  /* 0x0000000a0a177981 */ /* 0x001168000c1e1100 */
[----:B-1----:R1:W5:Y:S04]  /*0960*/  LDG.E.U8 R27, desc[UR10][R8.64] ;  /* 0x0000000a081b7981 */ /* 0x002368000c1e1100 */
[----:B------:R1:W-:Y:S01]  /*0970*/  STL [R1+0x80], R25 ;  /* 0x0000801901007387 */ /* 0x0003e20000100800 */
[----:B0-----:R-:W-:Y:S01]  /*0980*/  IADD3 R10, P1, R20, R16, RZ ;  /* 0x00000010140a7210 */ /* 0x001fe20007f3e0ff */
[----:B------:R-:W-:-:S02]  /*0990*/  IMAD R19, R17, 0x4, R20 ;  /* 0x0000000411137824 */ /* 0x000fc400078e0214 */
[----:B-1----:R0:W5:Y:S01]  /*09a0*/  LDG.E.U8 R25, desc[UR10][R6.64] ;  /* 0x0000000a06197981 */ /* 0x002162000c1e1100 */
[----:B------:R-:W-:Y:S02]  /*09b0*/  LEA.HI.X.SX32 R11, R20, R15, 0x1, P1 ;  /* 0x0000000f140b7211 */ /* 0x000fe400008f0eff */
[----:B------:R-:W-:-:S04]  /*09c0*/  IADD3 R8, P0, R19, R16, RZ ;  /* 0x0000001013087210 */ /* 0x000fc80007f1e0ff */
[----:B------:R-:W-:Y:S01]  /*09d0*/  LEA.HI.X.SX32 R9, R19, R15, 0x1, P0 ;  /* 0x0000000f13097211 */ /* 0x000fe200000f0eff */
[----:B--2---:R1:W-:Y:S04]  /*09e0*/  STL [R1+0x7c], R21 ;  /* 0x00007c1501007387 */ /* 0x0043e80000100800 */
[----:B-1----:R1:W2:Y:S04]  /*09f0*/  LDG.E.U8 R21, desc[UR10][R10.64] ;  /* 0x0000000a0a157981 */ /* 0x0022a8000c1e1100 */
[----:B------:R0:W-:Y:S04]  /*0a00*/  STL [R1+0xa8], R26 ;  /* 0x0000a81a01007387 */ /* 0x0001e80000100800 */
[----:B0-----:R0:W2:Y:S01]  /*0a10*/  LDG.E.U8 R26, desc[UR10][R8.64] ;  /* 0x0000000a081a7981 */ /* 0x0010a2000c1e1100 */
[----:B------:R-:W-:-:S04]  /*0a20*/  IMAD R18, R17, 0x4, R19 ;  /* 0x0000000411127824 */ /* 0x000fc800078e0213 */
[----:B------:R-:W-:Y:S01]  /*0a30*/  IMAD R19, R17, 0x4, R18 ;  /* 0x0000000411137824 */ /* 0x000fe200078e0212 */
[----:B------:R-:W-:-:S03]  /*0a40*/  IADD3 R6, P0, R18, R16, RZ ;  /* 0x0000001012067210 */ /* 0x000fc60007f1e0ff */
[----:B------:R-:W-:Y:S01]  /*0a50*/  IMAD R20, R17, 0x4, R19 ;  /* 0x0000000411147824 */ /* 0x000fe200078e0213 */
[-C--:B------:R-:W-:Y:S02]  /*0a60*/  LEA.HI.X.SX32 R7, R18, R15.reuse, 0x1, P0 ;  /* 0x0000000f12077211 */ /* 0x080fe400000f0eff */
[-C--:B-1----:R-:W-:Y:S01]  /*0a70*/  IADD3 R10, P0, R19, R16.reuse, RZ ;  /* 0x00000010130a7210 */ /* 0x082fe20007f1e0ff */
[----:B------:R-:W-:Y:S01]  /*0a80*/  IMAD R18, R17, 0x4, R20 ;  /* 0x0000000411127824 */ /* 0x000fe200078e0214 */
[----:B---3--:R1:W-:Y:S02]  /*0a90*/  STL [R1+0xa0], R24 ;  /* 0x0000a01801007387 */ /* 0x0083e40000100800 */
[-C--:B------:R-:W-:Y:S01]  /*0aa0*/  LEA.HI.X.SX32 R11, R19, R15.reuse, 0x1, P0 ;  /* 0x0000000f130b7211 */ /* 0x080fe200000f0eff */
[----:B------:R-:W-:Y:S01]  /*0ab0*/  IMAD R19, R17, 0x4, R18 ;  /* 0x0000000411137824 */ /* 0x000fe200078e0212 */
[C---:B0-----:R-:W-:Y:S01]  /*0ac0*/  IADD3 R8, P1, R20.reuse, R16, RZ ;  /* 0x0000001014087210 */ /* 0x041fe20007f3e0ff */
[----:B----4-:R0:W-:Y:S04]  /*0ad0*/  STL [R1+0x98], R22 ;  /* 0x0000981601007387 */ /* 0x0101e80000100800 */
[----:B-1----:R1:W3:Y:S01]  /*0ae0*/  LDG.E.U8 R24, desc[UR10][R6.64] ;  /* 0x0000000a06187981 */ /* 0x0022e2000c1e1100 */
[----:B------:R-:W-:-:S03]  /*0af0*/  LEA.HI.X.SX32 R9, R20, R15, 0x1, P1 ;  /* 0x0000000f14097211 */ /* 0x000fc600008f0eff */
[----:B0-----:R0:W4:Y:S01]  /*0b00*/  LDG.E.U8 R22, desc[UR10][R10.64] ;  /* 0x0000000a0a167981 */ /* 0x001122000c1e1100 */
[----:B-1----:R-:W-:-:S04]  /*0b10*/  IADD3 R6, P0, R18, R16, RZ ;  /* 0x0000001012067210 */ /* 0x002fc80007f1e0ff */
[-C--:B------:R-:W-:Y:S02]  /*0b20*/  LEA.HI.X.SX32 R7, R18, R15.reuse, 0x1, P0 ;  /* 0x0000000f12077211 */ /* 0x080fe400000f0eff */
[-C--:B0-----:R-:W-:Y:S01]  /*0b30*/  IADD3 R10, P0, R19, R16.reuse, RZ ;  /* 0x00000010130a7210 */ /* 0x081fe20007f1e0ff */
[----:B-----5:R0:W-:Y:S01]  /*0b40*/  STL [R1+0x90], R23 ;  /* 0x0000901701007387 */ /* 0x0201e20000100800 */
[----:B------:R-:W-:Y:S02]  /*0b50*/  IMAD R18, R17, 0x4, R19 ;  /* 0x0000000411127824 */ /* 0x000fe400078e0213 */
        /* <DEDUP_REMOVED lines=17> */
[----:B------:R-:W-:-:S04]  /*0c70*/  IADD3 R10, P0, R19, R16, RZ ;  /* 0x00000010130a7210 */ /* 0x000fc80007f1e0ff */
[----:B------:R-:W-:Y:S01]  /*0c80*/  LEA.HI.X.SX32 R11, R19, R15, 0x1, P0 ;  /* 0x0000000f130b7211 */ /* 0x000fe200000f0eff */
[----:B------:R-:W-:Y:S01]  /*0c90*/  IMAD R19, R17, 0x4, R18 ;  /* 0x0000000411137824 */ /* 0x000fe200078e0212 */
[----:B-1----:R-:W-:-:S03]  /*0ca0*/  IADD3 R8, P0, R18, R16, RZ ;  /* 0x0000001012087210 */ /* 0x002fc60007f1e0ff */
[----:B------:R-:W-:Y:S01]  /*0cb0*/  IMAD R20, R17, 0x4, R19 ;  /* 0x0000000411147824 */ /* 0x000fe200078e0213 */
[-C--:B------:R-:W-:Y:S02]  /*0cc0*/  LEA.HI.X.SX32 R9, R18, R15.reuse, 0x1, P0 ;  /* 0x0000000f12097211 */ /* 0x080fe400000f0eff */
[----:B0-----:R-:W-:Y:S01]  /*0cd0*/  IADD3 R6, P0, R19, R16, RZ ;  /* 0x0000001013067210 */ /* 0x001fe20007f1e0ff */
[----:B------:R-:W-:Y:S01]  /*0ce0*/  IMAD R18, R17, 0x4, R20 ;  /* 0x0000000411127824 */ /* 0x000fe200078e0214 */
[----:B---3--:R0:W-:Y:S02]  /*0cf0*/  STL [R1+0x64], R24 ;  /* 0x0000641801007387 */ /* 0x0081e40000100800 */
[----:B------:R-:W-:Y:S02]  /*0d00*/  LEA.HI.X.SX32 R7, R19, R15, 0x1, P0 ;  /* 0x0000000f13077211 */ /* 0x000fe400000f0eff */
[----:B----4-:R1:W-:Y:S01]  /*0d10*/  STL [R1+0x58], R22 ;  /* 0x0000581601007387 */ /* 0x0103e20000100800 */
[----:B------:R-:W-:-:S03]  /*0d20*/  IMAD R19, R17, 0x4, R18 ;  /* 0x0000000411137824 */ /* 0x000fc600078e0212 */
[----:B0-----:R0:W3:Y:S04]  /*0d30*/  LDG.E.U8 R24, desc[UR10][R10.64] ;  /* 0x0000000a0a187981 */ /* 0x0010e8000c1e1100 */
[----:B-1----:R1:W4:Y:S01]  /*0d40*/  LDG.E.U8 R22, desc[UR10][R8.64] ;  /* 0x0000000a08167981 */ /* 0x002322000c1e1100 */
[-C--:B0-----:R-:W-:Y:S02]  /*0d50*/  IADD3 R10, P1, R20, R16.reuse, RZ ;  /* 0x00000010140a7210 */ /* 0x081fe40007f3e0ff */
[CC--:B-1----:R-:W-:Y:S01]  /*0d60*/  IADD3 R8, P0, R18.reuse, R16.reuse, RZ ;  /* 0x0000001012087210 */ /* 0x0c2fe20007f1e0ff */
[----:B-----5:R0:W-:Y:S03]  /*0d70*/  STL [R1+0x8c], R23 ;  /* 0x00008c1701007387 */ /* 0x0201e60000100800 */
[-C--:B------:R-:W-:Y:S01]  /*0d80*/  LEA.HI.X.SX32 R9, R18, R15.reuse, 0x1, P0 ;  /* 0x0000000f12097211 */ /* 0x080fe200000f0eff */
[----:B------:R-:W-:Y:S01]  /*0d90*/  IMAD R18, R17, 0x4, R19 ;  /* 0x0000000411127824 */ /* 0x000fe200078e0213 */
[----:B------:R-:W-:Y:S01]  /*0da0*/  LEA.HI.X.SX32 R11, R20, R15, 0x1, P1 ;  /* 0x0000000f140b7211 */ /* 0x000fe200008f0eff */
[----:B------:R1:W-:Y:S04]  /*0db0*/  STL [R1+0x84], R27 ;  /* 0x0000841b01007387 */ /* 0x0003e80000100800 */
[----:B0-----:R0:W5:Y:S04]  /*0dc0*/  LDG.E.U8 R23, desc[UR10][R6.64] ;  /* 0x0000000a06177981 */ /* 0x001168000c1e1100 */
[----:B------:R0:W-:Y:S04]  /*0dd0*/  STL [R1+0x74], R25 ;  /* 0x0000741901007387 */ /* 0x0001e80000100800 */
[----:B-1----:R1:W5:Y:S01]  /*0de0*/  LDG.E.U8 R27, desc[UR10][R10.64] ;  /* 0x0000000a0a1b7981 */ /* 0x002362000c1e1100 */
[----:B0-----:R-:W-:-:S04]  /*0df0*/  IADD3 R6, P0, R19, R16, RZ ;  /* 0x0000001013067210 */ /* 0x001fc80007f1e0ff */
[----:B------:R-:W-:Y:S01]  /*0e00*/  LEA.HI.X.SX32 R7, R19, R15, 0x1, P0 ;  /* 0x0000000f13077211 */ /* 0x000fe200000f0eff */
[----:B------:R0:W5:Y:S01]  /*0e10*/  LDG.E.U8 R25, desc[UR10][R8.64] ;  /* 0x0000000a08197981 */ /* 0x000162000c1e1100 */
[----:B-1----:R-:W-:-:S03]  /*0e20*/  IMAD R11, R17, 0x4, R18 ;  /* 0x00000004110b7824 */ /* 0x002fc600078e0212 */
[----:B------:R1:W5:Y:S01]  /*0e30*/  LDG.E.U8 R20, desc[UR10][R6.64] ;  /* 0x0000000a06147981 */ /* 0x000362000c1e1100 */
[----:B0-----:R-:W-:-:S04]  /*0e40*/  IADD3 R8, P0, R18, R16, RZ ;  /* 0x0000001012087210 */ /* 0x001fc80007f1e0ff */
[----:B------:R-:W-:Y:S02]  /*0e50*/  LEA.HI.X.SX32 R9, R18, R15, 0x1, P0 ;  /* 0x0000000f12097211 */ /* 0x000fe400000f0eff */
[----:B------:R-:W-:Y:S01]  /*0e60*/  IADD3 R10, P1, R11, R16, RZ ;  /* 0x000000100b0a7210 */ /* 0x000fe20007f3e0ff */
[----:B------:R-:W-:-:S03]  /*0e70*/  IMAD R19, R17, 0x4, R11 ;  /* 0x0000000411137824 */ /* 0x000fc600078e020b */
[----:B------:R-:W-:Y:S01]  /*0e80*/  LEA.HI.X.SX32 R11, R11, R15, 0x1, P1 ;  /* 0x0000000f0b0b7211 */ /* 0x000fe200008f0eff */
[----:B--2---:R0:W-:Y:S04]  /*0e90*/  STL [R1+0x70], R21 ;  /* 0x0000701501007387 */ /* 0x0041e80000100800 */
[----:B0-----:R0:W2:Y:S04]  /*0ea0*/  LDG.E.U8 R21, desc[UR10][R8.64] ;  /* 0x0000000a08157981 */ /* 0x0010a8000c1e1100 */
[----:B------:R1:W-:Y:S04]  /*0eb0*/  STL [R1+0x60], R26 ;  /* 0x0000601a01007387 */ /* 0x0003e80000100800 */
[----:B-1----:R1:W2:Y:S01]  /*0ec0*/  LDG.E.U8 R26, desc[UR10][R10.64] ;  /* 0x0000000a0a1a7981 */ /* 0x0022a2000c1e1100 */
[----:B------:R-:W-:Y:S01]  /*0ed0*/  IADD3 R6, P0, R19, R16, RZ ;  /* 0x0000001013067210 */ /* 0x000fe20007f1e0ff */
[----:B------:R-:W-:-:S03]  /*0ee0*/  IMAD R18, R17, 0x4, R19 ;  /* 0x0000000411127824 */ /* 0x000fc600078e0213 */
[----:B------:R-:W-:Y:S01]  /*0ef0*/  LEA.HI.X.SX32 R7, R19, R15, 0x1, P0 ;  /* 0x0000000f13077211 */ /* 0x000fe200000f0eff */
[----:B------:R-:W-:Y:S01]  /*0f00*/  IMAD R19, R17, 0x4, R18 ;  /* 0x0000000411137824 */ /* 0x000fe200078e0212 */
[----:B0-----:R-:W-:-:S03]  /*0f10*/  IADD3 R8, P0, R18, R16, RZ ;  /* 0x0000001012087210 */ /* 0x001fc60007f1e0ff */
[----:B-1----:R-:W-:Y:S01]  /*0f20*/  IMAD R11, R17, 0x4, R19 ;  /* 0x00000004110b7824 */ /* 0x002fe200078e0213 */
[----:B------:R-:W-:-:S03]  /*0f30*/  LEA.HI.X.SX32 R9, R18, R15, 0x1, P0 ;  /* 0x0000000f12097211 */ /* 0x000fc600000f0eff */
[----:B------:R-:W-:Y:S01]  /*0f40*/  IMAD R18, R17, 0x4, R11 ;  /* 0x0000000411127824 */ /* 0x000fe200078e020b */
[----:B---3--:R0:W-:Y:S01]  /*0f50*/  STL [R1+0x54], R24 ;  /* 0x0000541801007387 */ /* 0x0081e20000100800 */
[----:B------:R-:W-:-:S03]  /*0f60*/  IADD3 R10, P1, R11, R16, RZ ;  /* 0x000000100b0a7210 */ /* 0x000fc60007f3e0ff */
[----:B----4-:R1:W-:Y:S04]  /*0f70*/  STL [R1+0x5c], R22 ;  /* 0x00005c1601007387 */ /* 0x0103e80000100800 */
[----:B0-----:R0:W3:Y:S04]  /*0f80*/  LDG.E.U8 R24, desc[UR10][R6.64] ;  /* 0x0000000a06187981 */ /* 0x0010e8000c1e1100 */
[----:B-1----:R1:W4:Y:S01]  /*0f90*/  LDG.E.U8 R22, desc[UR10][R8.64] ;  /* 0x0000000a08167981 */ /* 0x002322000c1e1100 */
[----:B0-----:R-:W-:-:S04]  /*0fa0*/  IADD3 R6, P0, R19, R16, RZ ;  /* 0x0000001013067210 */ /* 0x001fc80007f1e0ff */
[-C--:B------:R-:W-:Y:S01]  /*0fb0*/  LEA.HI.X.SX32 R7, R19, R15.reuse, 0x1, P0 ;  /* 0x0000000f13077211 */ /* 0x080fe200000f0eff */
[----:B------:R-:W-:Y:S01]  /*0fc0*/  IMAD R19, R17, 0x4, R18 ;  /* 0x0000000411137824 */ /* 0x000fe200078e0212 */
[CC--:B-1----:R-:W-:Y:S02]  /*0fd0*/  IADD3 R8, P0, R18.reuse, R16.reuse, RZ ;  /* 0x0000001012087210 */ /* 0x0c2fe40007f1e0ff */
[-C--:B------:R-:W-:Y:S02]  /*0fe0*/  LEA.HI.X.SX32 R11, R11, R15.reuse, 0x1, P1 ;  /* 0x0000000f0b0b7211 */ /* 0x080fe400008f0eff */
[----:B------:R-:W-:Y:S01]  /*0ff0*/  LEA.HI.X.SX32 R9, R18, R15, 0x1, P0 ;  /* 0x0000000f12097211 */ /* 0x000fe200000f0eff */
[----:B------:R-:W-:Y:S01]  /*1000*/  IMAD R18, R17, 0x4, R19 ;  /* 0x0000000411127824 */ /* 0x000fe200078e0213 */
[----:B-----5:R0:W-:Y:S04]  /*1010*/  STL [R1+0x50], R23 ;  /* 0x0000501701007387 */ /* 0x0201e80000100800 */
[----:B------:R1:W-:Y:S04]  /*1020*/  STL [R1+0x48], R27 ;  /* 0x0000481b01007387 */ /* 0x0003e80000100800 */
[----:B0-----:R0:W5:Y:S04]  /*1030*/  LDG.E.U8 R23, desc[UR10][R6.64] ;  /* 0x0000000a06177981 */ /* 0x001168000c1e1100 */
[----:B-1----:R1:W5:Y:S04]  /*1040*/  LDG.E.U8 R27, desc[UR10][R10.64] ;  /* 0x0000000a0a1b7981 */ /* 0x002368000c1e1100 */
[----:B------:R1:W-:Y:S01]  /*1050*/  STL [R1+0x44], R25 ;  /* 0x0000441901007387 */ /* 0x0003e20000100800 */
[----:B0-----:R-:W-:Y:S01]  /*1060*/  IADD3 R6, P0, R19, R16, RZ ;  /* 0x0000001013067210 */ /* 0x001fe20007f1e0ff */
[----:B-1----:R-:W-:-:S03]  /*1070*/  IMAD R11, R17, 0x4, R18 ;  /* 0x00000004110b7824 */ /* 0x002fc600078e0212 */
[----:B------:R-:W-:Y:S01]  /*1080*/  LEA.HI.X.SX32 R7, R19, R15, 0x1, P0 ;  /* 0x0000000f13077211 */ /* 0x000fe200000f0eff */
[----:B------:R0:W5:Y:S02]  /*1090*/  LDG.E.U8 R25, desc[UR10][R8.64] ;  /* 0x0000000a08197981 */ /* 0x000164000c1e1100 */
[----:B0-----:R-:W-:Y:S02]  /*10a0*/  IMAD R9, R17, 0x4, R11 ;  /* 0x0000000411097824 */ /* 0x001fe400078e020b */
[----:B--2---:R-:W-:Y:S04]  /*10b0*/  STL [R1+0x40], R21 ;  /* 0x0000401501007387 */ /* 0x004fe80000100800 */
[----:B------:R0:W-:Y:S02]  /*10c0*/  STL [R1+0x4c], R20 ;  /* 0x00004c1401007387 */ /* 0x0001e40000100800 */
[----:B0-----:R-:W-:-:S02]  /*10d0*/  IADD3 R20, P0, R18, R16, RZ ;  /* 0x0000001012147210 */ /* 0x001fc40007f1e0ff */
[----:B------:R0:W-:Y:S02]  /*10e0*/  STL [R1+0x3c], R26 ;  /* 0x00003c1a01007387 */ /* 0x0001e40000100800 */
[----:B------:R-:W-:Y:S02]  /*10f0*/  LEA.HI.X.SX32 R21, R18, R15, 0x1, P0 ;  /* 0x0000000f12157211 */ /* 0x000fe400000f0eff */
[----:B------:R-:W-:-:S03]  /*1100*/  IADD3 R8, P0, R9, R16, RZ ;  /* 0x0000001009087210 */ /* 0x000fc60007f1e0ff */
[----:B------:R-:W2:Y:S04]  /*1110*/  LDG.E.U8 R20, desc[UR10][R20.64] ;  /* 0x0000000a14147981 */ /* 0x000ea8000c1e1100 */
[----:B0-----:R0:W5:Y:S02]  /*1120*/  LDG.E.U8 R26, desc[UR10][R6.64] ;  /* 0x0000000a061a7981 */ /* 0x001164000c1e1100 */
[----:B0-----:R-:W-:Y:S01]  /*1130*/  IMAD R7, R17, 0x4, R9 ;  /* 0x0000000411077824 */ /* 0x001fe200078e0209 */
[----:B------:R-:W-:-:S05]  /*1140*/  LEA.HI.X.SX32 R9, R9, R15, 0x1, P0 ;  /* 0x0000000f09097211 */ /* 0x000fca00000f0eff */
[----:B------:R-:W5:Y:S01]  /*1150*/  LDG.E.U8 R21, desc[UR10][R8.64] ;  /* 0x0000000a08157981 */ /* 0x000f62000c1e1100 */
[----:B------:R-:W-:Y:S01]  /*1160*/  IADD3 R6, P0, R7, R16, RZ ;  /* 0x0000001007067210 */ /* 0x000fe20007f1e0ff */
[----:B------:R-:W-:-:S03]  /*1170*/  IMAD R19, R17, 0x4, R7 ;  /* 0x0000000411137824 */ /* 0x000fc600078e0207 */
[----:B------:R-:W-:Y:S01]  /*1180*/  LEA.HI.X.SX32 R7, R7, R15, 0x1, P0 ;  /* 0x0000000f07077211 */ /* 0x000fe200000f0eff */
[----:B--2---:R0:W-:Y:S04]  /*1190*/  STL [R1+0x14f8], R20 ;  /* 0x0014f81401007387 */ /* 0x0041e80000100800 */
[----:B---3--:R-:W-:Y:S04]  /*11a0*/  STL [R1+0x38], R24 ;  /* 0x0000381801007387 */ /* 0x008fe80000100800 */
[----:B0-----:R-:W2:Y:S04]  /*11b0*/  LDL.LU R20, [R1+0x4] ;  /* 0x0000040001147983 */ /* 0x001ea80000300800 */
[----:B----4-:R-:W-:Y:S04]  /*11c0*/  STL [R1+0x34], R22 ;  /* 0x0000341601007387 */ /* 0x010fe80000100800 */
[----:B-----5:R0:W-:Y:S04]  /*11d0*/  STL [R1+0x14fc], R21 ;  /* 0x0014fc1501007387 */ /* 0x0201e80000100800 */
[----:B0-----:R-:W3:Y:S04]  /*11e0*/  LDL.LU R21, [R1+0x8] ;  /* 0x0000080001157983 */ /* 0x001ee80000300800 */
[----:B------:R0:W-:Y:S04]  /*11f0*/  STL [R1+0x30], R23 ;  /* 0x0000301701007387 */ /* 0x0001e80000100800 */
[----:B0-----:R-:W4:Y:S01]  /*1200*/  LDG.E.U8 R23, desc[UR10][R6.64] ;  /* 0x0000000a06177981 */ /* 0x001f22000c1e1100 */
[----:B------:R-:W-:-:S04]  /*1210*/  IADD3 R10, P1, R11, R16, RZ ;  /* 0x000000100b0a7210 */ /* 0x000fc80007f3e0ff */
[----:B------:R-:W-:Y:S01]  /*1220*/  LEA.HI.X.SX32 R11, R11, R15, 0x1, P1 ;  /* 0x0000000f0b0b7211 */ /* 0x000fe200008f0eff */
[----:B------:R-:W-:-:S04]  /*1230*/  IMAD R22, R17, 0x4, R19 ;  /* 0x0000000411167824 */ /* 0x000fc800078e0213 */
[----:B------:R0:W5:Y:S01]  /*1240*/  LDG.E.U8 R24, desc[UR10][R10.64] ;  /* 0x0000000a0a187981 */ /* 0x000162000c1e1100 */
[-C--:B------:R-:W-:Y:S01]  /*1250*/  IADD3 R8, P1, R22, R16.reuse, RZ ;  /* 0x0000001016087210 */ /* 0x080fe20007f3e0ff */
[----:B------:R-:W-:Y:S01]  /*1260*/  IMAD R18, R17, 0x4, R22 ;  /* 0x0000000411127824 */ /* 0x000fe200078e0216 */
[----:B0-----:R-:W-:-:S04]  /*1270*/  IADD3 R10, P0, R19, R16, RZ ;  /* 0x00000010130a7210 */ /* 0x001fc80007f1e0ff */
[-C--:B------:R-:W-:Y:S02]  /*1280*/  LEA.HI.X.SX32 R11, R19, R15.reuse, 0x1, P0 ;  /* 0x0000000f130b7211 */ /* 0x080fe400000f0eff */
[----:B------:R-:W-:-:S03]  /*1290*/  LEA.HI.X.SX32 R9, R22, R15, 0x1, P1 ;  /* 0x0000000f16097211 */ /* 0x000fc600008f0eff */
[----:B------:R0:W2:Y:S04]  /*12a0*/  LDG.E.U8 R22, desc[UR10][R10.64] ;  /* 0x0000000a0a167981 */ /* 0x0000a8000c1e1100 */
[----:B----4-:R-:W-:Y:S04]  /*12b0*/  STL [R1+0x1500], R23 ;  /* 0x0015001701007387 */ /* 0x010fe80000100800 */
[----:B------:R-:W-:Y:S04]  /*12c0*/  STL [R1+0x2c], R27 ;  /* 0x00002c1b01007387 */ /* 0x000fe80000100800 */
[----:B------:R1:W-:Y:S04]  /*12d0*/  STL [R1+0x28], R25 ;  /* 0x0000281901007387 */ /* 0x0003e80000100800 */
[----:B-1----:R1:W4:Y:S01]  /*12e0*/  LDG.E.U8 R25, desc[UR10][R8.64] ;  /* 0x0000000a08197981 */ /* 0x002322000c1e1100 */
[----:B------:R-:W-:Y:S01]  /*12f0*/  IADD3 R6, P0, R18, R16, RZ ;  /* 0x0000001012067210 */ /* 0x000fe20007f1e0ff */
[----:B------:R-:W-:-:S03]  /*1300*/  IMAD R19, R17, 0x4, R18 ;  /* 0x0000000411137824 */ /* 0x000fc600078e0212 */
[----:B------:R-:W-:Y:S01]  /*1310*/  LEA.HI.X.SX32 R7, R18, R15, 0x1, P0 ;  /* 0x0000000f12077211 */ /* 0x000fe200000f0eff */
[----:B------:R-:W-:Y:S01]  /*1320*/  IMAD R18, R17, 0x4, R19 ;  /* 0x0000000411127824 */ /* 0x000fe200078e0213 */
[----:B0-----:R-:W-:-:S03]  /*1330*/  IADD3 R10, P0, R19, R16, RZ ;  /* 0x00000010130a7210 */ /* 0x001fc60007f1e0ff */
[----:B-1----:R-:W-:Y:S01]  /*1340*/  IMAD R9, R17, 0x4, R18 ;  /* 0x0000000411097824 */ /* 0x002fe200078e0212 */
[----:B--2---:R-:W-:Y:S01]  /*1350*/  STL [R1+0x1504], R22 ;  /* 0x0015041601007387 */ /* 0x004fe20000100800 */
[----:B------:R-:W-:Y:S02]  /*1360*/  LEA.HI.X.SX32 R11, R19, R15, 0x1, P0 ;  /* 0x0000000f130b7211 */ /* 0x000fe400000f0eff */
[----:B------:R-:W-:Y:S01]  /*1370*/  IMAD R17, R17, 0x4, R9 ;  /* 0x0000000411117824 */ /* 0x000fe200078e0209 */
[----:B------:R0:W-:Y:S01]  /*1380*/  STL [R1+0x24], R26 ;  /* 0x0000241a01007387 */ /* 0x0001e20000100800 */
[-C--:B------:R-:W-:Y:S02]  /*1390*/  IADD3 R8, P1, R9, R16.reuse, RZ ;  /* 0x0000001009087210 */ /* 0x080fe40007f3e0ff */
[----:B0-----:R-:W-:-:S04]  /*13a0*/  IADD3 R26, P0, R18, R16, RZ ;  /* 0x00000010121a7210 */ /* 0x001fc80007f1e0ff */
[-C--:B------:R-:W-:Y:S02]  /*13b0*/  LEA.HI.X.SX32 R27, R18, R15.reuse, 0x1, P0 ;  /* 0x0000000f121b7211 */ /* 0x080fe400000f0eff */
[----:B------:R-:W-:Y:S01]  /*13c0*/  LEA.HI.X.SX32 R9, R9, R15, 0x1, P1 ;  /* 0x0000000f09097211 */ /* 0x000fe200008f0eff */
[----:B------:R-:W2:Y:S01]  /*13d0*/  LDG.E.U8 R18, desc[UR10][R10.64] ;  /* 0x0000000a0a127981 */ /* 0x000ea2000c1e1100 */
[----:B------:R-:W0:Y:S01]  /*13e0*/  S2R R23, SR_TID.X ;  /* 0x0000000000177919 */ /* 0x000e220000002100 */
[----:B------:R-:W-:Y:S02]  /*13f0*/  IMAD R5, R12, 0x100, R5 ;  /* 0x000001000c057824 */ /* 0x000fe400078e0205 */
[----:B------:R-:W-:Y:S01]  /*1400*/  IMAD R13, R14, 0x100, R13 ;  /* 0x000001000e0d7824 */ /* 0x000fe200078e020d */
[----:B------:R-:W3:Y:S04]  /*1410*/  LDG.E.U8 R26, desc[UR10][R26.64] ;  /* 0x0000000a1a1a7981 */ /* 0x000ee8000c1e1100 */
[----:B----4-:R-:W-:Y:S04]  /*1420*/  STL [R1+0x1508], R25 ;  /* 0x0015081901007387 */ /* 0x010fe80000100800 */
[----:B------:R-:W3:Y:S04]  /*1430*/  LDL.LU R19, [R1+0xbc] ;  /* 0x0000bc0001137983 */ /* 0x000ee80000300800 */
[----:B-----5:R1:W-:Y:S04]  /*1440*/  STL [R1+0x20], R24 ;  /* 0x0000201801007387 */ /* 0x0203e80000100800 */
[----:B-1----:R1:W4:Y:S02]  /*1450*/  LDG.E.U8 R24, desc[UR10][R6.64] ;  /* 0x0000000a06187981 */ /* 0x002324000c1e1100 */
[----:B-1----:R-:W-:-:S02]  /*1460*/  IADD3 R6, P0, R17, R16, RZ ;  /* 0x0000001011067210 */ /* 0x002fc40007f1e0ff */
[----:B------:R-:W5:Y:S02]  /*1470*/  LDG.E.U8 R16, desc[UR10][R8.64] ;  /* 0x0000000a08107981 */ /* 0x000f64000c1e1100 */
[----:B------:R-:W-:-:S05]  /*1480*/  LEA.HI.X.SX32 R7, R17, R15, 0x1, P0 ;  /* 0x0000000f11077211 */ /* 0x000fca00000f0eff */
[----:B------:R1:W3:Y:S01]  /*1490*/  LDG.E.U8 R15, desc[UR10][R6.64] ;  /* 0x0000000a060f7981 */ /* 0x0002e2000c1e1100 */
[----:B0-----:R-:W-:Y:S01]  /*14a0*/  SHF.R.S32.HI R27, RZ, 0x6, R23 ;  /* 0x00000006ff1b7819 */ /* 0x001fe20000011417 */
[----:B------:R-:W-:Y:S01]  /*14b0*/  IMAD R2, R2, 0x100, R0 ;  /* 0x0000010002027824 */ /* 0x000fe200078e0200 */
[----:B------:R-:W-:Y:S02]  /*14c0*/  F2FP.F16.E4M3.UNPACK_B R14, R5 ;  /* 0x00000005ff0e723e */ /* 0x000fe400020006ff */
[----:B------:R-:W-:Y:S02]  /*14d0*/  F2FP.F16.E4M3.UNPACK_B R10, R13 ;  /* 0x0000000dff0a723e */ /* 0x000fe400020006ff */
[----:B------:R-:W-:Y:S01]  /*14e0*/  SGXT R27, R27, 0x1 ;  /* 0x000000011b1b781a */ /* 0x000fe20000000200 */
[----:B-1----:R-:W-:Y:S01]  /*14f0*/  IMAD.SHL.U32 R6, R23, 0x2, RZ ;  /* 0x0000000217067824 */ /* 0x002fe200078e00ff */
[----:B------:R-:W-:Y:S02]  /*1500*/  F2FP.F16.E4M3.UNPACK_B R7, R2 ;  /* 0x00000002ff07723e */ /* 0x000fe400020006ff */
[----:B------:R-:W-:-:S02]  /*1510*/  LOP3.LUT R27, R27, 0x90, RZ, 0xc0, !PT ;  /* 0x000000901b1b7812 */ /* 0x000fc400078ec0ff */
[----:B------:R-:W-:Y:S02]  /*1520*/  PRMT R8, R10, 0x7610, R8 ;  /* 0x000076100a087816 */ /* 0x000fe40000000008 */
[----:B------:R-:W-:Y:S02]  /*1530*/  PRMT R9, R14, 0x7610, R9 ;  /* 0x000076100e097816 */ /* 0x000fe40000000009 */
[--C-:B------:R-:W-:Y:S02]  /*1540*/  LOP3.LUT R27, R27, 0x7e, R6.reuse, 0x78, !PT ;  /* 0x0000007e1b1b7812 */ /* 0x100fe400078e7806 */
[----:B------:R-:W-:Y:S02]  /*1550*/  PRMT R11, R7, 0x7610, R11 ;  /* 0x00007610070b7816 */ /* 0x000fe4000000000b */
[----:B------:R-:W-:Y:S02]  /*1560*/  PRMT R6, R8, 0x7610, R6 ;  /* 0x0000761008067816 */ /* 0x000fe40000000006 */
[----:B------:R-:W-:Y:S01]  /*1570*/  PRMT R5, R9, 0x7610, R5 ;  /* 0x0000761009057816 */ /* 0x000fe20000000005 */
[----:B------:R-:W-:Y:S01]  /*1580*/  IMAD R28, R28, 0x100, R20 ;  /* 0x000001001c1c7824 */ /* 0x000fe200078e0214 */
[----:B----4-:R-:W-:Y:S04]  /*1590*/  STL [R1+0x150c], R24 ;  /* 0x00150c1801007387 */ /* 0x010fe80000100800 */
[----:B------:R-:W4:Y:S04]  /*15a0*/  LDL.LU R25, [R1] ;  /* 0x0000000001197983 */ /* 0x000f280000300800 */
[----:B------:R-:W4:Y:S04]  /*15b0*/  LDL.LU R22, [R1+0xc0] ;  /* 0x0000c00001167983 */ /* 0x000f280000300800 */
[----:B------:R-:W4:Y:S04]  /*15c0*/  LDL.LU R23, [R1+0xb8] ;  /* 0x0000b80001177983 */ /* 0x000f280000300800 */
[----:B------:R-:W-:Y:S04]  /*15d0*/  STL [R1+0x10], R14 ;  /* 0x0000100e01007387 */ /* 0x000fe80000100800 */
[----:B------:R-:W-:Y:S04]  /*15e0*/  STL [R1+0xc], R10 ;  /* 0x00000c0a01007387 */ /* 0x000fe80000100800 */
[----:B--2---:R-:W-:Y:S04]  /*15f0*/  STL [R1+0x14], R18 ;  /* 0x0000141201007387 */ /* 0x004fe80000100800 */
[----:B------:R0:W-:Y:S04]  /*1600*/  STL [R1+0x8], R7 ;  /* 0x0000080701007387 */ /* 0x0001e80000100800 */
[----:B-----5:R-:W-:Y:S04]  /*1610*/  STL [R1+0x1c], R16 ;  /* 0x00001c1001007387 */ /* 0x020fe80000100800 */
[----:B---3--:R1:W-:Y:S04]  /*1620*/  STL [R1+0x18], R15 ;  /* 0x0000180f01007387 */ /* 0x0083e80000100800 */
[----:B0-----:R-:W2:Y:S04]  /*1630*/  LDL.LU R7, [R1+0xb4] ;  /* 0x0000b40001077983 */ /* 0x001ea80000300800 */
[----:B------:R-:W2:Y:S01]  /*1640*/  LDL.LU R8, [R1+0xb0] ;  /* 0x0000b00001087983 */ /* 0x000ea20000300800 */
[----:B------:R-:W-:-:S03]  /*1650*/  IMAD R0, R21, 0x100, R19 ;  /* 0x0000010015007824 */ /* 0x000fc600078e0213 */
[----:B------:R-:W3:Y:S04]  /*1660*/  LDL.LU R9, [R1+0xac] ;  /* 0x0000ac0001097983 */ /* 0x000ee80000300800 */
[----:B------:R-:W3:Y:S04]  /*1670*/  LDL.LU R17, [R1+0xa4] ;  /* 0x0000a40001117983 */ /* 0x000ee80000300800 */
[----:B-1----:R-:W5:Y:S04]  /*1680*/  LDL.LU R15, [R1+0x9c] ;  /* 0x00009c00010f7983 */ /* 0x002f680000300800 */
[----:B------:R-:W5:Y:S04]  /*1690*/  LDL.LU R10, [R1+0x94] ;  /* 0x00009400010a7983 */ /* 0x000f680000300800 */
[----:B------:R-:W2:Y:S04]  /*16a0*/  LDL.LU R21, [R1+0x80] ;  /* 0x0000800001157983 */ /* 0x000ea80000300800 */
[----:B------:R-:W2:Y:S01]  /*16b0*/  LDL.LU R20, [R1+0x7c] ;  /* 0x00007c0001147983 */ /* 0x000ea20000300800 */
[----:B------:R-:W0:Y:S01]  /*16c0*/  S2UR UR7, SR_CgaCtaId ;  /* 0x00000000000779c3 */ /* 0x000e220000008800 */
[----:B------:R-:W-:Y:S01]  /*16d0*/  UMOV UR4, 0x400 ;  /* 0x0000040000047882 */ /* 0x000fe20000000000 */
[----:B------:R-:W-:-:S05]  /*16e0*/  IMAD R3, R4, 0x100, R3 ;  /* 0x0000010004037824 */ /* 0x000fca00078e0203 */
[----:B------:R-:W-:Y:S02]  /*16f0*/  F2FP.F16.E4M3.UNPACK_B R12, R3 ;  /* 0x00000003ff0c723e */ /* 0x000fe400020006ff */
[----:B------:R-:W-:Y:S01]  /*1700*/  PRMT R2, R11, 0x7610, R2 ;  /* 0x000076100b027816 */ /* 0x000fe20000000002 */
[----:B0-----:R-:W-:Y:S02]  /*1710*/  ULEA UR7, UR7, UR4, 0x18 ;  /* 0x0000000407077291 */ /* 0x001fe4000f8ec03f */
[----:B------:R-:W-:Y:S07]  /*1720*/  STL [R1+0x4], R12 ;  /* 0x0000040c01007387 */ /* 0x000fee0000100800 */
[----:B------:R0:W-:Y:S04]  /*1730*/  STS.U16 [R27+UR7+0x8200], R6 ;  /* 0x008200061b007988 */ /* 0x0001e80008000407 */
[----:B------:R1:W-:Y:S01]  /*1740*/  STS.U16 [R27+UR7+0x8000], R5 ;  /* 0x008000051b007988 */ /* 0x0003e20008000407 */
[----:B0-----:R-:W-:-:S02]  /*1750*/  F2FP.F16.E4M3.UNPACK_B R6, R0 ;  /* 0x00000000ff06723e */ /* 0x001fc400020006ff */
[----:B-1----:R-:W-:-:S03]  /*1760*/  PRMT R5, R12, 0x7610, R5 ;  /* 0x000076100c057816 */ /* 0x002fc60000000005 */
[----:B------:R-:W-:Y:S01]  /*1770*/  STL [R1], R6 ;  /* 0x0000000601007387 */ /* 0x000fe20000100800 */
[----:B------:R-:W-:-:S03]  /*1780*/  PRMT R0, R5, 0x7610, R0 ;  /* 0x0000761005007816 */ /* 0x000fc60000000000 */
[----:B------:R-:W3:Y:S04]  /*1790*/  LDL.LU R11, [R1+0xa8] ;  /* 0x0000a800010b7983 */ /* 0x000ee80000300800 */
[----:B------:R-:W3:Y:S01]  /*17a0*/  LDL.LU R16, [R1+0xa0] ;  /* 0x0000a00001107983 */ /* 0x000ee20000300800 */
[----:B------:R-:W-:-:S03]  /*17b0*/  F2FP.F16.E4M3.UNPACK_B R28, R28 ;  /* 0x0000001cff1c723e */ /* 0x000fc600020006ff */
[----:B------:R-:W3:Y:S04]  /*17c0*/  LDL.LU R18, [R1+0x98] ;  /* 0x0000980001127983 */ /* 0x000ee80000300800 */
[----:B------:R-:W3:Y:S04]  /*17d0*/  LDL.LU R24, [R1+0x90] ;  /* 0x0000900001187983 */ /* 0x000ee80000300800 */
[----:B------:R0:W-:Y:S04]  /*17e0*/  STS.U16 [R27+UR7+0x8600], R0 ;  /* 0x008600001b007988 */ /* 0x0001e80008000407 */
[----:B------:R-:W3:Y:S01]  /*17f0*/  LDL.LU R19, [R1+0x88] ;  /* 0x0000880001137983 */ /* 0x000ee20000300800 */
[----:B----4-:R-:W-:-:S03]  /*1800*/  IMAD R29, R29, 0x100, R25 ;  /* 0x000001001d1d7824 */ /* 0x010fc600078e0219 */
[----:B------:R-:W4:Y:S02]  /*1810*/  LDL.LU R25, [R1+0x78] ;  /* 0x0000780001197983 */ /* 0x000f240000300800 */
[----:B------:R-:W-:Y:S01]  /*1820*/  F2FP.F16.E4M3.UNPACK_B R29, R29 ;  /* 0x0000001dff1d723e */ /* 0x000fe200020006ff */
[----:B0-----:R-:W-:Y:S02]  /*1830*/  IMAD R0, R23, 0x100, R22 ;  /* 0x0000010017007824 */ /* 0x001fe400078e0216 */
[----:B------:R-:W4:Y:S04]  /*1840*/  LDL.LU R22, [R1+0x6c] ;  /* 0x00006c0001167983 */ /* 0x000f280000300800 */
[----:B------:R-:W4:Y:S04]  /*1850*/  LDL.LU R23, [R1+0x68] ;  /* 0x0000680001177983 */ /* 0x000f280000300800 */
[----:B------:R-:W-:Y:S04]  /*1860*/  STL [R1+0x14e8], R28 ;  /* 0x0014e81c01007387 */ /* 0x000fe80000100800 */
[----:B------:R-:W-:Y:S01]  /*1870*/  STL [R1+0x14ec], R29 ;  /* 0x0014ec1d01007387 */ /* 0x000fe20000100800 */
[----:B--2---:R-:W-:-:S03]  /*1880*/  IMAD R5, R20, 0x100, R21 ;  /* 0x0000010014057824 */ /* 0x004fc600078e0215 */
[----:B------:R-:W2:Y:S04]  /*1890*/  LDL.LU R21, [R1+0x64] ;  /* 0x0000640001157983 */ /* 0x000ea80000300800 */
[----:B------:R-:W2:Y:S04]  /*18a0*/  LDL.LU R20, [R1+0x58] ;  /* 0x0000580001147983 */ /* 0x000ea80000300800 */
[----:B------:R0:W-:Y:S01]  /*18b0*/  STS.U16 [R27+UR7+0x8400], R2 ;  /* 0x008400021b007988 */ /* 0x0001e20008000407 */
[----:B------:R-:W-:Y:S02]  /*18c0*/  PRMT R4, R6, 0x7610, R4 ;  /* 0x0000761006047816 */ /* 0x000fe40000000004 */
[----:B------:R-:W-:Y:S01]  /*18d0*/  F2FP.F16.E4M3.UNPACK_B R0, R0 ;  /* 0x00000000ff00723e */ /* 0x000fe200020006ff */
[----:B0-----:R-:W-:Y:S01]  /*18e0*/  IMAD R2, R8, 0x100, R7 ;  /* 0x0000010008027824 */ /* 0x001fe200078e0207 */
[----:B------:R-:W-:-:S04]  /*18f0*/  PRMT R3, R4, 0x7610, R3 ;  /* 0x0000761004037816 */ /* 0x000fc80000000003 */
[----:B------:R-:W-:Y:S01]  /*1900*/  F2FP.F16.E4M3.UNPACK_B R2, R2 ;  /* 0x00000002ff02723e */ /* 0x000fe200020006ff */
[----:B------:R-:W-:Y:S04]  /*1910*/  STL [R1+0x14f4], R0 ;  /* 0x0014f40001007387 */ /* 0x000fe80000100800 */
[----:B------:R-:W-:Y:S04]  /*1920*/  STL [R1+0x14f0], R2 ;  /* 0x0014f00201007387 */ /* 0x000fe80000100800 */
[----:B------:R3:W-:Y:S01]  /*1930*/  STS.U16 [R27+UR7+0x8800], R3 ;  /* 0x008800031b007988 */ /* 0x0007e20008000407 */
[----:B-----5:R-:W-:-:S03]  /*1940*/  IMAD R4, R10, 0x100, R15 ;  /* 0x000001000a047824 */ /* 0x020fc600078e020f */
[----:B------:R0:W-:Y:S01]  /*1950*/  STS.U16 [R27+UR7+0x8a00], R28 ;  /* 0x008a001c1b007988 */ /* 0x0001e20008000407 */
[----:B---3--:R-:W-:Y:S02]  /*1960*/  IMAD R3, R17, 0x100, R9 ;  /* 0x0000010011037824 */ /* 0x008fe400078e0209 */
[----:B------:R-:W-:Y:S02]  /*1970*/  IMAD R6, R16, 0x100, R11 ;  /* 0x0000010010067824 */ /* 0x000fe400078e020b */
[----:B------:R-:W-:Y:S02]  /*1980*/  IMAD R7, R24, 0x100, R18 ;  /* 0x0000010018077824 */ /* 0x000fe400078e0212 */
[----:B------:R-:W3:Y:S04]  /*1990*/  LDL.LU R24, [R1+0x8c] ;  /* 0x00008c0001187983 */ /* 0x000ee80000300800 */
[----:B------:R-:W3:Y:S01]  /*19a0*/  LDL.LU R11, [R1+0x84] ;  /* 0x00008400010b7983 */ /* 0x000ee20000300800 */
[----:B----4-:R-:W-:-:S03]  /*19b0*/  IMAD R8, R25, 0x100, R19 ;  /* 0x0000010019087824 */ /* 0x010fc600078e0213 */
[----:B------:R-:W4:Y:S04]  /*19c0*/  LDL.LU R25, [R1+0x74] ;  /* 0x0000740001197983 */ /* 0x000f280000300800 */
[----:B------:R-:W4:Y:S01]  /*19d0*/  LDL.LU R12, [R1+0x70] ;  /* 0x00007000010c7983 */ /* 0x000f220000300800 */
[----:B------:R-:W-:-:S03]  /*19e0*/  IMAD R9, R23, 0x100, R22 ;  /* 0x0000010017097824 */ /* 0x000fc600078e0216 */
[----:B------:R-:W5:Y:S04]  /*19f0*/  LDL.LU R22, [R1+0x60] ;  /* 0x0000600001167983 */ /* 0x000f680000300800 */
[----:B------:R-:W5:Y:S04]  /*1a00*/  LDL.LU R13, [R1+0x54] ;  /* 0x00005400010d7983 */ /* 0x000f680000300800 */
[----:B------:R-:W5:Y:S04]  /*1a10*/  LDL.LU R23, [R1+0x5c] ;  /* 0x00005c0001177983 */ /* 0x000f680000300800 */
[----:B------:R-:W5:Y:S04]  /*1a20*/  LDL.LU R14, [R1+0x50] ;  /* 0x00005000010e7983 */ /* 0x000f680000300800 */
[----:B0-----:R-:W5:Y:S04]  /*1a30*/  LDL.LU R28, [R1+0x48] ;  /* 0x00004800011c7983 */ /* 0x001f680000300800 */
[----:B------:R-:W5:Y:S01]  /*1a40*/  LDL.LU R15, [R1+0x44] ;  /* 0x00004400010f7983 */ /* 0x000f620000300800 */
[----:B--2---:R-:W-:-:S03]  /*1a50*/  IMAD R10, R20, 0x100, R21 ;  /* 0x00000100140a7824 */ /* 0x004fc600078e0215 */
[----:B------:R-:W2:Y:S04]  /*1a60*/  LDL.LU R21, [R1+0x4c] ;  /* 0x00004c0001157983 */ /* 0x000ea80000300800 */
[----:B------:R-:W2:Y:S04]  /*1a70*/  LDL.LU R16, [R1+0x40] ;  /* 0x0000400001107983 */ /* 0x000ea80000300800 */
[----:B------:R-:W2:Y:S04]  /*1a80*/  LDL.LU R20, [R1+0x3c] ;  /* 0x00003c0001147983 */ /* 0x000ea80000300800 */
[----:B------:R-:W2:Y:S04]  /*1a90*/  LDL.LU R17, [R1+0x38] ;  /* 0x0000380001117983 */ /* 0x000ea80000300800 */
[----:B------:R0:W-:Y:S04]  /*1aa0*/  STS.U16 [R27+UR7+0x9000], R2 ;  /* 0x009000021b007988 */ /* 0x0001e80008000407 */
[----:B------:R1:W-:Y:S04]  /*1ab0*/  STS.U16 [R27+UR7+0x8e00], R0 ;  /* 0x008e00001b007988 */ /* 0x0003e80008000407 */
[----:B0-----:R-:W2:Y:S04]  /*1ac0*/  LDL.LU R2, [R1+0x34] ;  /* 0x0000340001027983 */ /* 0x001ea80000300800 */
[----:B------:R-:W2:Y:S04]  /*1ad0*/  LDL.LU R18, [R1+0x30] ;  /* 0x0000300001127983 */ /* 0x000ea80000300800 */
[----:B-1----:R-:W2:Y:S04]  /*1ae0*/  LDL.LU R0, [R1+0x2c] ;  /* 0x00002c0001007983 */ /* 0x002ea80000300800 */
[----:B------:R0:W-:Y:S04]  /*1af0*/  STS.U16 [R27+UR7+0x8c00], R29 ;  /* 0x008c001d1b007988 */ /* 0x0001e80008000407 */
[----:B------:R-:W2:Y:S04]  /*1b00*/  LDL.LU R19, [R1+0x28] ;  /* 0x0000280001137983 */ /* 0x000ea80000300800 */
[----:B0-----:R-:W2:Y:S01]  /*1b10*/  LDL.LU R29, [R1+0x24] ;  /* 0x00002400011d7983 */ /* 0x001ea20000300800 */
[----:B---3--:R-:W-:-:S03]  /*1b20*/  IMAD R11, R11, 0x100, R24 ;  /* 0x000001000b0b7824 */ /* 0x008fc600078e0218 */
[----:B------:R-:W3:Y:S01]  /*1b30*/  LDL.LU R24, [R1+0x150c] ;  /* 0x00150c0001187983 */ /* 0x000ee20000300800 */
[----:B----4-:R-:W-:-:S03]  /*1b40*/  IMAD R12, R12, 0x100, R25 ;  /* 0x000001000c0c7824 */ /* 0x010fc600078e0219 */
[----:B------:R-:W3:Y:S01]  /*1b50*/  LDL.LU R25, [R1+0x1508] ;  /* 0x0015080001197983 */ /* 0x000ee20000300800 */
[----:B-----5:R-:W-:-:S03]  /*1b60*/  IMAD R13, R13, 0x100, R22 ;  /* 0x000001000d0d7824 */ /* 0x020fc600078e0216 */
[----:B------:R-:W4:Y:S01]  /*1b70*/  LDL.LU R22, [R1+0x1504] ;  /* 0x0015040001167983 */ /* 0x000f220000300800 */
[----:B------:R-:W-:-:S03]  /*1b80*/  IMAD R14, R14, 0x100, R23 ;  /* 0x000001000e0e7824 */ /* 0x000fc600078e0217 */
[----:B------:R-:W4:Y:S01]  /*1b90*/  LDL.LU R23, [R1+0x1500] ;  /* 0x0015000001177983 */ /* 0x000f220000300800 */
[----:B------:R-:W-:-:S03]  /*1ba0*/  IMAD R15, R15, 0x100, R28 ;  /* 0x000001000f0f7824 */ /* 0x000fc600078e021c */
[----:B------:R-:W5:Y:S01]  /*1bb0*/  LDL.LU R28, [R1+0x20] ;  /* 0x00002000011c7983 */ /* 0x000f620000300800 */
[----:B--2---:R-:W-:-:S03]  /*1bc0*/  IMAD R16, R16, 0x100, R21 ;  /* 0x0000010010107824 */ /* 0x004fc600078e0215 */
[----:B------:R-:W5:Y:S01]  /*1bd0*/  LDL.LU R21, [R1+0x14fc] ;  /* 0x0014fc0001157983 */ /* 0x000f620000300800 */
[----:B------:R-:W-:-:S03]  /*1be0*/  IMAD R17, R17, 0x100, R20 ;  /* 0x0000010011117824 */ /* 0x000fc600078e0214 */
[----:B------:R-:W2:Y:S01]  /*1bf0*/  LDL.LU R20, [R1+0x14f8] ;  /* 0x0014f80001147983 */ /* 0x000ea20000300800 */
[----:B------:R-:W-:Y:S02]  /*1c00*/  IMAD R18, R18, 0x100, R2 ;  /* 0x0000010012127824 */ /* 0x000fe400078e0202 */
[----:B------:R-:W-:Y:S02]  /*1c10*/  IMAD R19, R19, 0x100, R0 ;  /* 0x0000010013137824 */ /* 0x000fe400078e0200 */
[----:B------:R-:W2:Y:S04]  /*1c20*/  LDL.LU.S16 R0, [R1+0x12] ;  /* 0x0000120001007983 */ /* 0x000ea80000300600 */
[----:B------:R-:W2:Y:S01]  /*1c30*/  LDL.LU.S16 R2, [R1+0xe] ;  /* 0x00000e0001027983 */ /* 0x000ea20000300600 */
[----:B----4-:R-:W-:-:S02]  /*1c40*/  IMAD R22, R22, 0x100, R23 ;  /* 0x0000010016167824 */ /* 0x010fc400078e0217 */
[----:B---3--:R-:W-:Y:S02]  /*1c50*/  IMAD R23, R24, 0x100, R25 ;  /* 0x0000010018177824 */ /* 0x008fe400078e0219 */
[----:B-----5:R-:W-:Y:S02]  /*1c60*/  IMAD R21, R21, 0x100, R28 ;  /* 0x0000010015157824 */ /* 0x020fe400078e021c */
[----:B--2---:R-:W-:Y:S02]  /*1c70*/  IMAD R20, R20, 0x100, R29 ;  /* 0x0000010014147824 */ /* 0x004fe400078e021d */
[----:B------:R-:W2:Y:S04]  /*1c80*/  LDL.LU.S16 R29, [R1+0xa] ;  /* 0x00000a00011d7983 */ /* 0x000ea80000300600 */
[----:B------:R-:W3:Y:S04]  /*1c90*/  LDL.LU.S16 R28, [R1+0x6] ;  /* 0x00000600011c7983 */ /* 0x000ee80000300600 */
[----:B------:R-:W4:Y:S01]  /*1ca0*/  LDL.LU R24, [R1+0x14] ;  /* 0x0000140001187983 */ /* 0x000f220000300800 */
[----:B------:R-:W-:-:S03]  /*1cb0*/  F2FP.F16.E4M3.UNPACK_B R13, R13 ;  /* 0x0000000dff0d723e */ /* 0x000fc600020006ff */
[----:B------:R-:W5:Y:S04]  /*1cc0*/  LDL.LU R25, [R1+0x18] ;  /* 0x0000180001197983 */ /* 0x000f680000300800 */
[----:B------:R0:W-:Y:S02]  /*1cd0*/  STS.U16 [R27+UR7+0xa600], R13 ;  /* 0x00a6000d1b007988 */ /* 0x0001e40008000407 */
[----:B0-----:R-:W-:Y:S01]  /*1ce0*/  PRMT R13, R0, 0x7610, R13 ;  /* 0x00007610000d7816 */ /* 0x001fe2000000000d */
[----:B----4-:R-:W-:Y:S02]  /*1cf0*/  IMAD R24, R26, 0x100, R24 ;  /* 0x000001001a187824 */ /* 0x010fe400078e0218 */
[----:B------:R-:W5:Y:S04]  /*1d00*/  LDL.LU R26, [R1+0x1c] ;  /* 0x00001c00011a7983 */ /* 0x000f680000300800 */
[----:B------:R-:W4:Y:S01]  /*1d10*/  LDL.LU R0, [R1+0x14f4] ;  /* 0x0014f40001007983 */ /* 0x000f220000300800 */
[----:B------:R-:W-:-:S02]  /*1d20*/  F2FP.F16.E4M3.UNPACK_B R3, R3 ;  /* 0x00000003ff03723e */ /* 0x000fc400020006ff */
[----:B------:R-:W-:Y:S02]  /*1d30*/  F2FP.F16.E4M3.UNPACK_B R4, R4 ;  /* 0x00000004ff04723e */ /* 0x000fe400020006ff */
[----:B------:R-:W-:Y:S02]  /*1d40*/  F2FP.F16.E4M3.UNPACK_B R5, R5 ;  /* 0x00000005ff05723e */ /* 0x000fe400020006ff */
[----:B----4-:R-:W-:Y:S02]  /*1d50*/  PRMT R0, R2, 0x7610, R0 ;  /* 0x0000761002007816 */ /* 0x010fe40000000000 */
[----:B------:R-:W2:Y:S01]  /*1d60*/  LDL.LU R2, [R1+0x14f0] ;  /* 0x0014f00001027983 */ /* 0x000ea20000300800 */
[----:B-----5:R-:W-:Y:S01]  /*1d70*/  IMAD R25, R25, 0x100, R26 ;  /* 0x0000010019197824 */ /* 0x020fe200078e021a */
[----:B------:R-:W-:Y:S02]  /*1d80*/  F2FP.F16.E4M3.UNPACK_B R6, R6 ;  /* 0x00000006ff06723e */ /* 0x000fe400020006ff */
[----:B------:R-:W-:-:S02]  /*1d90*/  F2FP.F16.E4M3.UNPACK_B R7, R7 ;  /* 0x00000007ff07723e */ /* 0x000fc400020006ff */
[----:B------:R-:W-:Y:S02]  /*1da0*/  F2FP.F16.E4M3.UNPACK_B R8, R8 ;  /* 0x00000008ff08723e */ /* 0x000fe400020006ff */
[----:B------:R-:W-:Y:S02]  /*1db0*/  F2FP.F16.E4M3.UNPACK_B R9, R9 ;  /* 0x00000009ff09723e */ /* 0x000fe400020006ff */
[----:B------:R-:W-:Y:S02]  /*1dc0*/  F2FP.F16.E4M3.UNPACK_B R10, R10 ;  /* 0x0000000aff0a723e */ /* 0x000fe400020006ff */
[----:B------:R-:W-:Y:S02]  /*1dd0*/  F2FP.F16.E4M3.UNPACK_B R11, R11 ;  /* 0x0000000bff0b723e */ /* 0x000fe400020006ff */
        /* <DEDUP_REMOVED lines=12> */
[----:B------:R-:W-:Y:S01]  /*1ea0*/  F2FP.F16.E4M3.UNPACK_B R25, R25 ;  /* 0x00000019ff19723e */ /* 0x000fe200020006ff */
[----:B------:R-:W-:Y:S01]  /*1eb0*/  STS.U16 [R27+UR7+0x9200], R3 ;  /* 0x009200031b007988 */ /* 0x000fe20008000407 */
[----:B------:R-:W-:-:S03]  /*1ec0*/  LOP3.LUT R26, R27, 0x20, RZ, 0x3c, !PT ;  /* 0x000000201b1a7812 */ /* 0x000fc600078e3cff */
[----:B------:R-:W-:Y:S04]  /*1ed0*/  STS.U16 [R27+UR7+0x9400], R4 ;  /* 0x009400041b007988 */ /* 0x000fe80008000407 */
        /* <DEDUP_REMOVED lines=19> */
[----:B------:R0:W-:Y:S04]  /*2010*/  STS.U16 [R27+UR7+0xbe00], R25 ;  /* 0x00be00191b007988 */ /* 0x0001e80008000407 */
[----:B0-----:R-:W4:Y:S01]  /*2020*/  LDL.LU.S16 R27, [R1+0x2] ;  /* 0x00000200011b7983 */ /* 0x001f220000300600 */
[----:B---3--:R-:W-:-:S02]  /*2030*/  PRMT R3, R28, 0x7610, R3 ;  /* 0x000076101c037816 */ /* 0x008fc40000000003 */
[----:B--2---:R-:W-:Y:S02]  /*2040*/  PRMT R2, R29, 0x7610, R2 ;  /* 0x000076101d027816 */ /* 0x004fe40000000002 */
[----:B------:R-:W2:Y:S04]  /*2050*/  LDL.LU R29, [R1+0x14ec] ;  /* 0x0014ec00011d7983 */ /* 0x000ea80000300800 */
[----:B------:R-:W3:Y:S04]  /*2060*/  LDL.LU R28, [R1+0x14e8] ;  /* 0x0014e800011c7983 */ /* 0x000ee80000300800 */
[----:B------:R0:W-:Y:S04]  /*2070*/  STS.U16 [R26+UR7+0x8100], R13 ;  /* 0x0081000d1a007988 */ /* 0x0001e80008000407 */
[----:B------:R1:W-:Y:S01]  /*2080*/  STS.U16 [R26+UR7+0x8300], R0 ;  /* 0x008300001a007988 */ /* 0x0003e20008000407 */
[----:B------:R-:W-:-:S03]  /*2090*/  PRMT R7, R3, 0x7632, R7 ;  /* 0x0000763203077816 */ /* 0x000fc60000000007 */
[----:B------:R-:W-:Y:S01]  /*20a0*/  STS.U16 [R26+UR7+0x8500], R2 ;  /* 0x008500021a007988 */ /* 0x000fe20008000407 */
[----:B0-----:R-:W-:Y:S02]  /*20b0*/  PRMT R13, R0, 0x7632, R13 ;  /* 0x00007632000d7816 */ /* 0x001fe4000000000d */
[----:B-1----:R-:W-:Y:S01]  /*20c0*/  PRMT R0, R2, 0x7632, R0 ;  /* 0x0000763202007816 */ /* 0x002fe20000000000 */
[----:B------:R0:W-:Y:S04]  /*20d0*/  STS.U16 [R26+UR7+0x8700], R3 ;  /* 0x008700031a007988 */ /* 0x0001e80008000407 */
[----:B------:R1:W-:Y:S01]  /*20e0*/  STS.U16 [R26+UR7+0x9100], R0 ;  /* 0x009100001a007988 */ /* 0x0003e20008000407 */
[----:B0-----:R-:W-:Y:S02]  /*20f0*/  PRMT R3, R7, 0x7632, R3 ;  /* 0x0000763207037816 */ /* 0x001fe40000000003 */
[----:B-1----:R-:W-:-:S03]  /*2100*/  PRMT R0, R12, 0x7632, R0 ;  /* 0x000076320c007816 */ /* 0x002fc60000000000 */
[----:B------:R0:W-:Y:S04]  /*2110*/  STS.U16 [R26+UR7+0x9b00], R3 ;  /* 0x009b00031a007988 */ /* 0x0001e80008000407 */
[----:B------:R1:W-:Y:S01]  /*2120*/  STS.U16 [R26+UR7+0xa500], R0 ;  /* 0x00a500001a007988 */ /* 0x0003e20008000407 */
[----:B0-----:R-:W-:Y:S02]  /*2130*/  PRMT R3, R17, 0x7632, R3 ;  /* 0x0000763211037816 */ /* 0x001fe40000000003 */
[----:B-1----:R-:W-:-:S03]  /*2140*/  PRMT R0, R22, 0x7632, R0 ;  /* 0x0000763216007816 */ /* 0x002fc60000000000 */
[----:B------:R0:W-:Y:S04]  /*2150*/  STS.U16 [R26+UR7+0xaf00], R3 ;  /* 0x00af00031a007988 */ /* 0x0001e80008000407 */
[----:B------:R1:W-:Y:S01]  /*2160*/  STS.U16 [R26+UR7+0xb900], R0 ;  /* 0x00b900001a007988 */ /* 0x0003e20008000407 */
[----:B0-----:R-:W-:Y:S02]  /*2170*/  IMAD.MOV.U32 R3, RZ, RZ, -0x800000 ;  /* 0xff800000ff037424 */ /* 0x001fe400078e00ff */
[----:B-1----:R-:W-:Y:S01]  /*2180*/  IMAD.MOV.U32 R0, RZ, RZ, -0x800000 ;  /* 0xff800000ff007424 */ /* 0x002fe200078e00ff */
[----:B------:R0:W-:Y:S04]  /*2190*/  STS.U16 [R26+UR7+0x8f00], R13 ;  /* 0x008f000d1a007988 */ /* 0x0001e80008000407 */
[----:B------:R1:W-:Y:S01]  /*21a0*/  STS.U16 [R26+UR7+0x9300], R7 ;  /* 0x009300071a007988 */ /* 0x0003e20008000407 */
[----:B0-----:R-:W-:-:S04]  /*21b0*/  PRMT R13, R11, 0x7632, R13 ;  /* 0x000076320b0d7816 */ /* 0x001fc8000000000d */
[----:B-1----:R-:W-:Y:S01]  /*21c0*/  PRMT R7, R13, 0x7632, R7 ;  /* 0x000076320d077816 */ /* 0x002fe20000000007 */
[----:B------:R-:W-:Y:S01]  /*21d0*/  STS.U16 [R26+UR7+0xa300], R13 ;  /* 0x00a3000d1a007988 */ /* 0x000fe20008000407 */
[----:B----4-:R-:W-:Y:S02]  /*21e0*/  PRMT R4, R27, 0x7610, R4 ;  /* 0x000076101b047816 */ /* 0x010fe40000000004 */
[----:B------:R-:W0:Y:S02]  /*21f0*/  S2R R27, SR_CTAID.X ;  /* 0x00000000001b7919 */ /* 0x000e240000002500 */
[----:B------:R-:W-:Y:S01]  /*2200*/  PRMT R8, R4, 0x7632, R8 ;  /* 0x0000763204087816 */ /* 0x000fe20000000008 */
[----:B------:R1:W-:Y:S04]  /*2210*/  STS.U16 [R26+UR7+0x8900], R4 ;  /* 0x008900041a007988 */ /* 0x0003e80008000407 */
[----:B------:R4:W-:Y:S01]  /*2220*/  STS.U16 [R26+UR7+0x9500], R8 ;  /* 0x009500081a007988 */ /* 0x0009e20008000407 */
[----:B-1----:R-:W-:-:S02]  /*2230*/  PRMT R4, R8, 0x7632, R4 ;  /* 0x0000763208047816 */ /* 0x002fc40000000004 */
[----:B----4-:R-:W-:Y:S01]  /*2240*/  PRMT R8, R14, 0x7632, R8 ;  /* 0x000076320e087816 */ /* 0x010fe20000000008 */
[----:B0-----:R-:W-:Y:S02]  /*2250*/  IMAD.SHL.U32 R27, R27, 0x20, RZ ;  /* 0x000000201b1b7824 */ /* 0x001fe400078e00ff */
[----:B------:R0:W-:Y:S01]  /*2260*/  STS.U16 [R26+UR7+0x9d00], R4 ;  /* 0x009d00041a007988 */ /* 0x0001e20008000407 */
[----:B------:R-:W-:-:S03]  /*2270*/  PRMT R13, R21, 0x7632, R13 ;  /* 0x00007632150d7816 */ /* 0x000fc6000000000d */
[----:B------:R1:W-:Y:S04]  /*2280*/  STS.U16 [R26+UR7+0xa700], R7 ;  /* 0x00a700071a007988 */ /* 0x0003e80008000407 */
[----:B------:R4:W-:Y:S01]  /*2290*/  STS.U16 [R26+UR7+0xa900], R8 ;  /* 0x00a900081a007988 */ /* 0x0009e20008000407 */
[----:B0-----:R-:W-:Y:S02]  /*22a0*/  PRMT R4, R18, 0x7632, R4 ;  /* 0x0000763212047816 */ /* 0x001fe40000000004 */
[----:B-1----:R-:W-:Y:S02]  /*22b0*/  PRMT R7, R23, 0x7632, R7 ;  /* 0x0000763217077816 */ /* 0x002fe40000000007 */
[----:B----4-:R-:W-:Y:S01]  /*22c0*/  PRMT R8, R24, 0x7632, R8 ;  /* 0x0000763218087816 */ /* 0x010fe20000000008 */
[----:B------:R-:W-:Y:S01]  /*22d0*/  STS.U16 [R26+UR7+0xb100], R4 ;  /* 0x00b100041a007988 */ /* 0x000fe20008000407 */
[----:B--2---:R-:W-:-:S04]  /*22e0*/  PRMT R6, R29, 0x7632, R6 ;  /* 0x000076321d067816 */ /* 0x004fc80000000006 */
[----:B------:R-:W-:-:S05]  /*22f0*/  PRMT R2, R6, 0x7632, R2 ;  /* 0x0000763206027816 */ /* 0x000fca0000000002 */
[----:B------:R0:W-:Y:S02]  /*2300*/  STS.U16 [R26+UR7+0x9900], R2 ;  /* 0x009900021a007988 */ /* 0x0001e40008000407 */
[----:B0-----:R-:W-:-:S05]  /*2310*/  PRMT R2, R16, 0x7632, R2 ;  /* 0x0000763210027816 */ /* 0x001fca0000000002 */
[----:B------:R0:W-:Y:S02]  /*2320*/  STS.U16 [R26+UR7+0xad00], R2 ;  /* 0x00ad00021a007988 */ /* 0x0001e40008000407 */
[----:B0-----:R-:W-:-:S05]  /*2330*/  IMAD.MOV.U32 R2, RZ, RZ, 0x3f800000 ;  /* 0x3f800000ff027424 */ /* 0x001fca00078e00ff */
[----:B------:R0:W-:Y:S04]  /*2340*/  STL [R1+0x578], R2 ;  /* 0x0005780201007387 */ /* 0x0001e80000100800 */
[----:B------:R-:W-:Y:S01]  /*2350*/  STL [R1+0x338], R0 ;  /* 0x0003380001007387 */ /* 0x000fe20000100800 */
[----:B0-----:R-:W-:-:S03]  /*2360*/  IMAD.MOV.U32 R2, RZ, RZ, -0x800000 ;  /* 0xff800000ff027424 */ /* 0x001fc600078e00ff */
[----:B------:R0:W-:Y:S04]  /*2370*/  STL [R1+0x334], R3 ;  /* 0x0003340301007387 */ /* 0x0001e80000100800 */
[----:B------:R1:W-:Y:S04]  /*2380*/  STL [R1+0x330], R2 ;  /* 0x0003300201007387 */ /* 0x0003e80000100800 */
[----:B------:R2:W-:Y:S01]  /*2390*/  STL [R1+0x32c], R0 ;  /* 0x00032c0001007387 */ /* 0x0005e20000100800 */
[----:B0-----:R-:W-:Y:S02]  /*23a0*/  IMAD.MOV.U32 R3, RZ, RZ, 0x3f800000 ;  /* 0x3f800000ff037424 */ /* 0x001fe400078e00ff */
[----:B-1----:R-:W-:-:S03]  /*23b0*/  IMAD.MOV.U32 R2, RZ, RZ, 0x3f800000 ;  /* 0x3f800000ff027424 */ /* 0x002fc600078e00ff */
[----:B------:R-:W-:Y:S01]  /*23c0*/  STL [R1+0x57c], R3 ;  /* 0x00057c0301007387 */ /* 0x000fe20000100800 */
[----:B--2---:R-:W-:-:S03]  /*23d0*/  IMAD.MOV.U32 R0, RZ, RZ, 0x3f800000 ;  /* 0x3f800000ff007424 */ /* 0x004fc600078e00ff */
[----:B------:R-:W-:Y:S04]  /*23e0*/  STL [R1+0x580], R2 ;  /* 0x0005800201007387 */ /* 0x000fe80000100800 */
[----:B------:R-:W-:Y:S04]  /*23f0*/  STL [R1+0x540], RZ ;  /* 0x000540ff01007387 */ /* 0x000fe80000100800 */
[----:B------:R0:W-:Y:S04]  /*2400*/  STL [R1+0x584], R0 ;  /* 0x0005840001007387 */ /* 0x0001e80000100800 */
[----:B------:R-:W-:Y:S04]  /*2410*/  STL [R1+0x544], RZ ;  /* 0x000544ff01007387 */ /* 0x000fe80000100800 */
        /* <DEDUP_REMOVED lines=44> */
[----:B------:R-:W-:Y:S01]  /*26e0*/  STL [R1+0x488], RZ ;  /* 0x000488ff01007387 */ /* 0x000fe20000100800 */
[----:B---3--:R-:W-:-:S03]  /*26f0*/  PRMT R5, R28, 0x7632, R5 ;  /* 0x000076321c057816 */ /* 0x008fc60000000005 */
[----:B------:R-:W-:Y:S04]  /*2700*/  STL [R1+0x48c], RZ ;  /* 0x00048cff01007387 */ /* 0x000fe80000100800 */
[----:B------:R-:W-:Y:S04]  /*2710*/  STL [R1+0x490], RZ ;  /* 0x000490ff01007387 */ /* 0x000fe80000100800 */
[----:B------:R-:W-:Y:S04]  /*2720*/  STL [R1+0x494], RZ ;  /* 0x000494ff01007387 */ /* 0x000fe80000100800 */
[----:B------:R-:W-:Y:S04]  /*2730*/  STL [R1+0x498], RZ ;  /* 0x000498ff01007387 */ /* 0x000fe80000100800 */
[----:B------:R-:W-:Y:S01]  /*2740*/  STL [R1+0x49c], RZ ;  /* 0x00049cff01007387 */ /* 0x000fe20000100800 */
[----:B------:R-:W1:Y:S03]  /*2750*/  S2R R28, SR_TID.X ;  /* 0x00000000001c7919 */ /* 0x000e660000002100 */
        /* <DEDUP_REMOVED lines=8> */
[----:B------:R-:W-:-:S03]  /*27e0*/  PRMT R9, R5, 0x7632, R9 ;  /* 0x0000763205097816 */ /* 0x000fc60000000009 */
[----:B------:R-:W-:Y:S01]  /*27f0*/  STL [R1+0x4c0], RZ ;  /* 0x0004c0ff01007387 */ /* 0x000fe20000100800 */
[----:B0-----:R-:W-:-:S03]  /*2800*/  VIADD R0, R27, 0x20 ;  /* 0x000000201b007836 */ /* 0x001fc60000000000 */
[----:B------:R-:W-:Y:S04]  /*2810*/  STL [R1+0x4c4], RZ ;  /* 0x0004c4ff01007387 */ /* 0x000fe80000100800 */
[----:B------:R-:W-:Y:S04]  /*2820*/  STL [R1+0x4c8], RZ ;  /* 0x0004c8ff01007387 */ /* 0x000fe80000100800 */
[----:B------:R-:W-:Y:S01]  /*2830*/  STL [R1+0x4cc], RZ ;  /* 0x0004ccff01007387 */ /* 0x000fe20000100800 */
[----:B------:R-:W-:-:S03]  /*2840*/  ISETP.GE.AND P0, PT, R0, 0x1, PT ;  /* 0x000000010000780c */ /* 0x000fc60003f06270 */
[----:B------:R0:W-:Y:S04]  /*2850*/  STS.U16 [R26+UR7+0x8b00], R5 ;  /* 0x008b00051a007988 */ /* 0x0001e80008000407 */
[----:B------:R2:W-:Y:S04]  /*2860*/  STS.U16 [R26+UR7+0x8d00], R6 ;  /* 0x008d00061a007988 */ /* 0x0005e80008000407 */
[----:B------:R3:W-:Y:S01]  /*2870*/  STS.U16 [R26+UR7+0x9700], R9 ;  /* 0x009700091a007988 */ /* 0x0007e20008000407 */
[----:B0-----:R-:W-:Y:S02]  /*2880*/  PRMT R5, R9, 0x7632, R5 ;  /* 0x0000763209057816 */ /* 0x001fe40000000005 */
[----:B--2---:R-:W-:-:S02]  /*2890*/  PRMT R6, R10, 0x7632, R6 ;  /* 0x000076320a067816 */ /* 0x004fc40000000006 */
[----:B---3--:R-:W-:Y:S01]  /*28a0*/  PRMT R9, R15, 0x7632, R9 ;  /* 0x000076320f097816 */ /* 0x008fe20000000009 */
[----:B------:R0:W-:Y:S04]  /*28b0*/  STS.U16 [R26+UR7+0x9f00], R5 ;  /* 0x009f00051a007988 */ /* 0x0001e80008000407 */
[----:B------:R2:W-:Y:S04]  /*28c0*/  STS.U16 [R26+UR7+0xa100], R6 ;  /* 0x00a100061a007988 */ /* 0x0005e80008000407 */
[----:B------:R3:W-:Y:S01]  /*28d0*/  STS.U16 [R26+UR7+0xab00], R9 ;  /* 0x00ab00091a007988 */ /* 0x0007e20008000407 */
[----:B0-----:R-:W-:-:S02]  /*28e0*/  PRMT R5, R19, 0x7632, R5 ;  /* 0x0000763213057816 */ /* 0x001fc40000000005 */
[----:B--2---:R-:W-:Y:S02]  /*28f0*/  PRMT R6, R20, 0x7632, R6 ;  /* 0x0000763214067816 */ /* 0x004fe40000000006 */
[----:B---3--:R-:W-:Y:S01]  /*2900*/  PRMT R9, R25, 0x7632, R9 ;  /* 0x0000763219097816 */ /* 0x008fe20000000009 */
[----:B------:R-:W-:Y:S04]  /*2910*/  STS.U16 [R26+UR7+0xb300], R5 ;  /* 0x00b300051a007988 */ /* 0x000fe80008000407 */
[----:B------:R1:W-:Y:S04]  /*2920*/  STS.U16 [R26+UR7+0xb500], R6 ;  /* 0x00b500061a007988 */ /* 0x0003e80008000407 */
[----:B------:R0:W-:Y:S04]  /*2930*/  STS.U16 [R26+UR7+0xb700], R13 ;  /* 0x00b7000d1a007988 */ /* 0x0001e80008000407 */
[----:B------:R0:W-:Y:S04]  /*2940*/  STS.U16 [R26+UR7+0xbb00], R7 ;  /* 0x00bb00071a007988 */ /* 0x0001e80008000407 */
[----:B------:R0:W-:Y:S01]  /*2950*/  STS.U16 [R26+UR7+0xbd00], R8 ;  /* 0x00bd00081a007988 */ /* 0x0001e20008000407 */
[----:B-1----:R-:W-:-:S03]  /*2960*/  LOP3.LUT R6, R28, 0x7f, RZ, 0xc0, !PT ;  /* 0x0000007f1c067812 */ /* 0x002fc600078ec0ff */
[----:B------:R0:W-:Y:S01]  /*2970*/  STS.U16 [R26+UR7+0xbf00], R9 ;  /* 0x00bf00091a007988 */ /* 0x0001e20008000407 */
[----:B------:R-:W-:Y:S05]  /*2980*/  @!P0 BRA `(.L_x_0) ;  /* 0x0000033000488947 */ /* 0x000fea0003800000 */
[----:B------:R-:W1:Y:S01]  /*2990*/  LDC.64 R2, c[0x0][0x250] ;  /* 0x00009400ff027b82 */ /* 0x000e620000000a00 */
[----:B------:R-:W-:Y:S01]  /*29a0*/  ULDC.64 UR4, c[0x0][0x260] ;  /* 0x0000980000047ab9 */ /* 0x000fe20000000a00 */
[----:B------:R-:W-:Y:S01]  /*29b0*/  SHF.R.U32.HI R0, RZ, 0x2, R28 ;  /* 0x00000002ff007819 */ /* 0x000fe2000001161c */
[----:B------:R-:W-:Y:S01]  /*29c0*/  UIMAD UR4, UR8, UR4, URZ ;  /* 0x00000004080472a4 */ /* 0x000fe2000f8e023f */
[----:B0-----:R-:W-:Y:S01]  /*29d0*/  IMAD R7, R6, UR5, RZ ;  /* 0x0000000506077c24 */ /* 0x001fe2000f8e02ff */
[----:B------:R-:W-:Y:S01]  /*29e0*/  ULDC UR9, c[0x0][0x268] ;  /* 0x00009a0000097ab9 */ /* 0x000fe20000000800 */
[----:B------:R-:W-:Y:S01]  /*29f0*/  SGXT.U32 R0, R0, 0x3 ;  /* 0x000000030000781a */ /* 0x000fe20000000000 */
[----:B------:R-:W-:Y:S01]  /*2a00*/  USHF.R.S32.HI UR5, URZ, 0x1f, UR4 ;  /* 0x0000001f3f057899 */ /* 0x000fe20008011404 */
[----:B------:R-:W0:Y:S08]  /*2a10*/  LDC.64 R10, c[0x0][0x218] ;  /* 0x00008600ff0a7b82 */ /* 0x000e300000000a00 */
[----:B------:R-:W2:Y:S08]  /*2a20*/  LDC R13, c[0x0][0x258] ;  /* 0x00009600ff0d7b82 */ /* 0x000eb00000000800 */
[----:B------:R-:W3:Y:S01]  /*2a30*/  LDC.64 R4, c[0x0][0x220] ;  /* 0x00008800ff047b82 */ /* 0x000ee20000000a00 */
[----:B-1----:R-:W-:Y:S01]  /*2a40*/  IMAD R2, R2, UR8, RZ ;  /* 0x0000000802027c24 */ /* 0x002fe2000f8e02ff */
[----:B------:R-:W-:Y:S01]  /*2a50*/  UMOV UR6, URZ ;  /* 0x0000003f00067c82 */ /* 0x000fe20008000000 */
[C---:B------:R-:W-:Y:S01]  /*2a60*/  IMAD R29, R3.reuse, 0x63, RZ ;  /* 0x00000063031d7824 */ /* 0x040fe200078e02ff */
[----:B------:R-:W-:Y:S01]  /*2a70*/  ULDC UR19, c[0x0][0x268] ;  /* 0x00009a0000137ab9 */ /* 0x000fe20000000800 */
[C---:B------:R-:W-:Y:S01]  /*2a80*/  IMAD R28, R3.reuse, 0x64, RZ ;  /* 0x00000064031c7824 */ /* 0x040fe200078e02ff */
[----:B------:R-:W-:Y:S01]  /*2a90*/  ULDC UR12, c[0x0][0x238] ;  /* 0x00008e00000c7ab9 */ /* 0x000fe20000000800 */
[C---:B------:R-:W-:Y:S01]  /*2aa0*/  IMAD R19, R3.reuse, 0x66, RZ ;  /* 0x0000006603137824 */ /* 0x040fe200078e02ff */
[----:B0-----:R-:W-:Y:S01]  /*2ab0*/  IADD3 R9, P0, R2, R10, RZ ;  /* 0x0000000a02097210 */ /* 0x001fe20007f1e0ff */
[C---:B------:R-:W-:Y:S01]  /*2ac0*/  IMAD R25, R3.reuse, 0x68, RZ ;  /* 0x0000006803197824 */ /* 0x040fe200078e02ff */
[----:B------:R-:W-:Y:S01]  /*2ad0*/  LOP3.LUT R10, R0, R27, RZ, 0xfc, !PT ;  /* 0x0000001b000a7212 */ /* 0x000fe200078efcff */
[C---:B------:R-:W-:Y:S01]  /*2ae0*/  IMAD R20, R3.reuse, 0x69, RZ ;  /* 0x0000006903147824 */ /* 0x040fe200078e02ff */
[----:B------:R-:W-:Y:S01]  /*2af0*/  LEA.HI.X.SX32 R11, R2, R11, 0x1, P0 ;  /* 0x0000000b020b7211 */ /* 0x000fe200000f0eff */
[C---:B------:R-:W-:Y:S01]  /*2b00*/  IMAD R12, R3.reuse, 0x6a, RZ ;  /* 0x0000006a030c7824 */ /* 0x040fe200078e02ff */
[----:B------:R-:W-:Y:S01]  /*2b10*/  ULDC UR13, c[0x0][0x264] ;  /* 0x00009900000d7ab9 */ /* 0x000fe20000000800 */
[C---:B------:R-:W-:Y:S01]  /*2b20*/  IMAD R17, R3.reuse, 0x6b, RZ ;  /* 0x0000006b03117824 */ /* 0x040fe200078e02ff */
[----:B------:R-:W-:Y:S01]  /*2b30*/  ULDC UR14, c[0x0][0x254] ;  /* 0x00009500000e7ab9 */ /* 0x000fe20000000800 */
[----:B--2---:R-:W-:Y:S01]  /*2b40*/  IMAD R2, R6, R13, RZ ;  /* 0x0000000d06027224 */ /* 0x004fe200078e02ff */
[----:B------:R-:W-:Y:S01]  /*2b50*/  SHF.R.S32.HI R6, RZ, 0x1f, R7 ;  /* 0x0000001fff067819 */ /* 0x000fe20000011407 */
[C---:B------:R-:W-:Y:S01]  /*2b60*/  IMAD R23, R3.reuse, 0x70, RZ ;  /* 0x0000007003177824 */ /* 0x040fe200078e02ff */
[----:B------:R-:W-:Y:S01]  /*2b70*/  ULDC UR15, c[0x0][0x254] ;  /* 0x00009500000f7ab9 */ /* 0x000fe20000000800 */
[----:B------:R-:W-:-:S02]  /*2b80*/  IMAD R18, R3, 0x72, RZ ;  /* 0x0000007203127824 */ /* 0x000fc400078e02ff */
[----:B------:R-:W-:Y:S01]  /*2b90*/  IMAD R15, R3, 0x73, RZ ;  /* 0x00000073030f7824 */ /* 0x000fe200078e02ff */
[----:B---3--:R-:W-:Y:S01]  /*2ba0*/  IADD3 R8, P2, P3, R7, UR4, R4 ;  /* 0x0000000407087c10 */ /* 0x008fe2000fb5e004 */
[----:B------:R-:W-:Y:S01]  /*2bb0*/  IMAD R4, R13, 0x80, R2 ;  /* 0x000000800d047824 */ /* 0x000fe200078e0202 */
[-C--:B------:R-:W-:Y:S01]  /*2bc0*/  IADD3 R7, P0, R2, R9.reuse, RZ ;  /* 0x0000000902077210 */ /* 0x080fe20007f1e0ff */
[C---:B------:R-:W-:Y:S02]  /*2bd0*/  IMAD R13, R3.reuse, 0x65, RZ ;  /* 0x00000065030d7824 */ /* 0x040fe400078e02ff */
[----:B------:R0:W-:Y:S01]  /*2be0*/  STL [R1+0x33c], R8 ;  /* 0x00033c0801007387 */ /* 0x0001e20000100800 */
[----:B------:R-:W-:Y:S01]  /*2bf0*/  IADD3 R9, P1, R4, R9, RZ ;  /* 0x0000000904097210 */ /* 0x000fe20007f3e0ff */
[----:B------:R-:W-:Y:S01]  /*2c00*/  IMAD R14, R3, 0x76, RZ ;  /* 0x00000076030e7824 */ /* 0x000fe200078e02ff */
[----:B------:R-:W-:Y:S01]  /*2c10*/  LEA.HI.X.SX32 R2, R2, R11, 0x1, P0 ;  /* 0x0000000b02027211 */ /* 0x000fe200000f0eff */
[----:B------:R1:W-:Y:S04]  /*2c20*/  STL [R1+0x324], R7 ;  /* 0x0003240701007387 */ /* 0x0003e80000100800 */
[----:B------:R2:W-:Y:S01]  /*2c30*/  STL [R1+0x328], R9 ;  /* 0x0003280901007387 */ /* 0x0005e20000100800 */
[----:B0-----:R-:W-:-:S02]  /*2c40*/  LOP3.LUT R8, R27, 0x8, R0, 0xfe, !PT ;  /* 0x000000081b087812 */ /* 0x001fc400078efe00 */
[C-C-:B------:R-:W-:Y:S01]  /*2c50*/  LOP3.LUT R8, R27.reuse, 0x10, R0.reuse, 0xfe, !PT ;  /* 0x000000101b087812 */ /* 0x140fe200078efe00 */
[----:B------:R0:W-:Y:S01]  /*2c60*/  STL [R1+0x444], R2 ;  /* 0x0004440201007387 */ /* 0x0001e20000100800 */
[----:B-1----:R-:W-:Y:S01]  /*2c70*/  LOP3.LUT R7, R27, 0x18, R0, 0xfe, !PT ;  /* 0x000000181b077812 */ /* 0x002fe200078efe00 */
[C---:B------:R-:W-:Y:S01]  /*2c80*/  IMAD R7, R3.reuse, 0x6e, RZ ;  /* 0x0000006e03077824 */ /* 0x040fe200078e02ff */
[----:B------:R-:W-:Y:S01]  /*2c90*/  LEA.HI.X.SX32 R0, R4, R11, 0x1, P1 ;  /* 0x0000000b04007211 */ /* 0x000fe200008f0eff */
[C---:B------:R-:W-:Y:S01]  /*2ca0*/  IMAD R8, R3.reuse, 0x75, RZ ;  /* 0x0000007503087824 */ /* 0x040fe200078e02ff */
[----:B------:R-:W-:Y:S01]  /*2cb0*/  IADD3.X R4, R6, UR5, R5, P2, P3 ;  /* 0x0000000506047c10 */ /* 0x000fe200097e6405 */
[C---:B--2---:R-:W-:Y:S02]  /*2cc0*/  IMAD R9, R3.reuse, 0x67, RZ ;  /* 0x0000006703097824 */ /* 0x044fe400078e02ff */
[----:B------:R1:W-:Y:S01]  /*2cd0*/  STL [R1+0x448], R0 ;  /* 0x0004480001007387 */ /* 0x0003e20000100800 */
[C---:B------:R-:W-:Y:S01]  /*2ce0*/  IMAD R5, R3.reuse, 0x71, RZ ;  /* 0x0000007103057824 */ /* 0x040fe200078e02ff */
[----:B0-----:R-:W-:Y:S01]  /*2cf0*/  SHF.R.S32.HI R2, RZ, 0x1f, R3 ;  /* 0x0000001fff027819 */ /* 0x001fe20000011403 */
[C---:B------:R-:W-:Y:S01]  /*2d00*/  IMAD R6, R3.reuse, 0x74, RZ ;  /* 0x0000007403067824 */ /* 0x040fe200078e02ff */
[----:B------:R0:W-:Y:S04]  /*2d10*/  STL [R1+0x340], R4 ;  /* 0x0003400401007387 */ /* 0x0001e80000100800 */
[----:B------:R2:W-:Y:S01]  /*2d20*/  STL [R1+0x184], R2 ;  /* 0x0001840201007387 */ /* 0x0005e20000100800 */
[----:B-1----:R-:W-:-:S02]  /*2d30*/  IMAD.SHL.U32 R0, R3, 0x2, RZ ;  /* 0x0000000203007824 */ /* 0x002fc400078e00ff */
[----:B0-----:R-:W-:-:S03]  /*2d40*/  IMAD R4, R3, 0x3, RZ ;  /* 0x0000000303047824 */ /* 0x001fc600078e02ff */
[----:B------:R0:W-:Y:S01]  /*2d50*/  STL [R1+0x180], R0 ;  /* 0x0001800001007387 */ /* 0x0001e20000100800 */
[----:B--2---:R-:W-:-:S03]  /*2d60*/  IMAD.SHL.U32 R2, R3, 0x4, RZ ;  /* 0x0000000403027824 */ /* 0x004fc600078e00ff */
[----:B------:R1:W-:Y:S04]  /*2d70*/  STL [R1+0x17c], R4 ;  /* 0x00017c0401007387 */ /* 0x0003e80000100800 */
[----:B------:R2:W-:Y:S01]  /*2d80*/  STL [R1+0x178], R2 ;  /* 0x0001780201007387 */ /* 0x0005e20000100800 */
[C---:B0-----:R-:W-:Y:S02]  /*2d90*/  IMAD R0, R3.reuse, 0x5, RZ ;  /* 0x0000000503007824 */ /* 0x041fe400078e02ff */
[----:B-1----:R-:W-:-:S03]  /*2da0*/  IMAD R4, R3, 0x6, RZ ;  /* 0x0000000603047824 */ /* 0x002fc600078e02ff */
[----:B------:R0:W-:Y:S01]  /*2db0*/  STL [R1+0x174], R0 ;  /* 0x0001740001007387 */ /* 0x0001e20000100800 */
[----:B--2---:R-:W-:-:S03]  /*2dc0*/  IMAD R2, R3, 0x7, RZ ;  /* 0x0000000703027824 */ /* 0x004fc600078e02ff */
[----:B------:R1:W-:Y:S04]  /*2dd0*/  STL [R1+0x170], R4 ;  /* 0x0001700401007387 */ /* 0x0003e80000100800 */
[----:B------:R2:W-:Y:S01]  /*2de0*/  STL [R1+0x16c], R2 ;  /* 0x00016c0201007387 */ /* 0x0005e20000100800 */
[C---:B0-----:R-:W-:Y:S02]  /*2df0*/  IMAD.SHL.U32 R0, R3.reuse, 0x8, RZ ;  /* 0x0000000803007824 */ /* 0x041fe400078e00ff */
[----:B-1----:R-:W-:-:S03]  /*2e00*/  IMAD R4, R3, 0x9, RZ ;  /* 0x0000000903047824 */ /* 0x002fc600078e02ff */
[----:B------:R0:W-:Y:S01]  /*2e10*/  STL [R1+0x168], R0 ;  /* 0x0001680001007387 */ /* 0x0001e20000100800 */
[----:B--2---:R-:W-:-:S03]  /*2e20*/  IMAD R2, R3, 0xa, RZ ;  /* 0x0000000a03027824 */ /* 0x004fc600078e02ff */
        /* <DEDUP_REMOVED lines=176> */
[----:B0-----:R-:W-:-:S03]  /*3930*/  IMAD R0, R3, 0x62, RZ ;  /* 0x0000006203007824 */ /* 0x001fc600078e02ff */
[----:B------:R-:W-:Y:S01]  /*3940*/  STL [R1+0x153c], R29 ;  /* 0x00153c1d01007387 */ /* 0x000fe20000100800 */
[----:B-1----:R-:W-:-:S03]  /*3950*/  IMAD R4, R3, 0x6d, RZ ;  /* 0x0000006d03047824 */ /* 0x002fc600078e02ff */
[----:B------:R0:W-:Y:S01]  /*3960*/  STL [R1], R0 ;  /* 0x0000000001007387 */ /* 0x0001e20000100800 */
[----:B--2---:R-:W-:-:S03]  /*3970*/  IMAD R2, R3, 0x6c, RZ ;  /* 0x0000006c03027824 */ /* 0x004fc600078e02ff */
[----:B------:R-:W-:Y:S04]  /*3980*/  STL [R1+0x1538], R28 ;  /* 0x0015381c01007387 */ /* 0x000fe80000100800 */
[----:B------:R-:W-:Y:S01]  /*3990*/  STL [R1+0x1540], R13 ;  /* 0x0015400d01007387 */ /* 0x000fe20000100800 */
[----:B0-----:R-:W-:-:S03]  /*39a0*/  IMAD R0, R3, 0x6f, RZ ;  /* 0x0000006f03007824 */ /* 0x001fc600078e02ff */
[----:B------:R-:W-:Y:S04]  /*39b0*/  STL [R1+0x1544], R19 ;  /* 0x0015441301007387 */ /* 0x000fe80000100800 */
        /* <DEDUP_REMOVED lines=8> */
[----:B------:R-:W-:Y:S01]  /*3a40*/  STL [R1+0x1568], R0 ;  /* 0x0015680001007387 */ /* 0x000fe20000100800 */
[----:B------:R-:W-:-:S03]  /*3a50*/  IMAD R22, R3, 0x77, RZ ;  /* 0x0000007703167824 */ /* 0x000fc600078e02ff */
[----:B------:R-:W-:Y:S01]  /*3a60*/  STL [R1+0x156c], R23 ;  /* 0x00156c1701007387 */ /* 0x000fe20000100800 */
[----:B------:R-:W-:-:S03]  /*3a70*/  IMAD R16, R3, 0x78, RZ ;  /* 0x0000007803107824 */ /* 0x000fc600078e02ff */
[----:B------:R-:W-:Y:S04]  /*3a80*/  STL [R1+0x1570], R5 ;  /* 0x0015700501007387 */ /* 0x000fe80000100800 */
[----:B------:R-:W-:Y:S04]  /*3a90*/  STL [R1+0x1574], R18 ;  /* 0x0015741201007387 */ /* 0x000fe80000100800 */
[----:B------:R-:W-:Y:S04]  /*3aa0*/  STL [R1+0x1578], R15 ;  /* 0x0015780f01007387 */ /* 0x000fe80000100800 */
[----:B------:R-:W-:Y:S04]  /*3ab0*/  STL [R1+0x157c], R6 ;  /* 0x00157c0601007387 */ /* 0x000fe80000100800 */
[----:B------:R-:W-:Y:S04]  /*3ac0*/  STL [R1+0x1580], R8 ;  /* 0x0015800801007387 */ /* 0x000fe80000100800 */
[----:B------:R0:W-:Y:S04]  /*3ad0*/  STL [R1+0x1584], R14 ;  /* 0x0015840e01007387 */ /* 0x0001e80000100800 */
[----:B0-----:R-:W2:Y:S04]  /*3ae0*/  LDL R14, [R1+0x328] ;  /* 0x00032800010e7983 */ /* 0x001ea80000100800 */
[----:B------:R-:W-:Y:S04]  /*3af0*/  STL [R1+0x1588], R22 ;  /* 0x0015881601007387 */ /* 0x000fe80000100800 */
[----:B------:R0:W-:Y:S04]  /*3b00*/  STL [R1+0x158c], R16 ;  /* 0x00158c1001007387 */ /* 0x0001e80000100800 */
[----:B0-----:R-:W3:Y:S01]  /*3b10*/  LDL R16, [R1+0x324] ;  /* 0x0003240001107983 */ /* 0x001ee20000100800 */
[C---:B------:R-:W-:Y:S01]  /*3b20*/  IMAD R21, R3.reuse, 0x79, RZ ;  /* 0x0000007903157824 */ /* 0x040fe200078e02ff */
[----:B------:R-:W-:Y:S01]  /*3b30*/  UMOV UR4, URZ ;  /* 0x0000003f00047c82 */ /* 0x000fe20008000000 */
[C---:B------:R-:W-:Y:S01]  /*3b40*/  IMAD R24, R3.reuse, 0x7a, RZ ;  /* 0x0000007a03187824 */ /* 0x040fe200078e02ff */
[----:B------:R-:W0:Y:S01]  /*3b50*/  S2R R29, SR_TID.X ;  /* 0x00000000001d7919 */ /* 0x000e220000002100 */
[C---:B------:R-:W-:Y:S01]  /*3b60*/  IMAD R26, R3.reuse, 0x7b, RZ ;  /* 0x0000007b031a7824 */ /* 0x040fe200078e02ff */
[----:B------:R-:W-:Y:S01]  /*3b70*/  UMOV UR5, URZ ;  /* 0x0000003f00057c82 */ /* 0x000fe20008000000 */
[C---:B------:R-:W-:Y:S01]  /*3b80*/  IMAD R27, R3.reuse, 0x7c, RZ ;  /* 0x0000007c031b7824 */ /* 0x040fe200078e02ff */
[----:B------:R-:W-:Y:S01]  /*3b90*/  STL [R1+0x1590], R21 ;  /* 0x0015901501007387 */ /* 0x000fe20000100800 */
[----:B------:R-:W-:-:S02]  /*3ba0*/  IMAD R10, R3, 0x7d, RZ ;  /* 0x0000007d030a7824 */ /* 0x000fc400078e02ff */
[----:B------:R-:W-:Y:S01]  /*3bb0*/  IMAD R11, R3, 0x7e, RZ ;  /* 0x0000007e030b7824 */ /* 0x000fe200078e02ff */
[----:B------:R-:W-:Y:S01]  /*3bc0*/  STL [R1+0x1594], R24 ;  /* 0x0015941801007387 */ /* 0x000fe20000100800 */
[----:B------:R-:W-:Y:S02]  /*3bd0*/  IMAD.MOV.U32 R2, RZ, RZ, 0x3f800000 ;  /* 0x3f800000ff027424 */ /* 0x000fe400078e00ff */
[----:B------:R-:W-:Y:S01]  /*3be0*/  IMAD.MOV.U32 R0, RZ, RZ, -0x800000 ;  /* 0xff800000ff007424 */ /* 0x000fe200078e00ff */
[----:B------:R-:W-:Y:S04]  /*3bf0*/  STL [R1+0x1598], R26 ;  /* 0x0015981a01007387 */ /* 0x000fe80000100800 */
[----:B------:R-:W-:Y:S04]  /*3c00*/  STL [R1+0x159c], R27 ;  /* 0x00159c1b01007387 */ /* 0x000fe80000100800 */
[----:B------:R-:W-:Y:S04]  /*3c10*/  STL [R1+0x15a0], R10 ;  /* 0x0015a00a01007387 */ /* 0x000fe80000100800 */
[----:B------:R-:W-:Y:S01]  /*3c20*/  STL [R1+0x15a4], R11 ;  /* 0x0015a40b01007387 */ /* 0x000fe20000100800 */
[----:B0-----:R-:W-:-:S02]  /*3c30*/  LOP3.LUT P0, RZ, R29, 0x3, RZ, 0xc0, !PT ;  /* 0x000000031dff7812 */ /* 0x001fc4000780c0ff */
[-C--:B--2---:R-:W-:Y:S02]  /*3c40*/  IADD3 RZ, P2, R14, R3.reuse, RZ ;  /* 0x000000030eff7210 */ /* 0x084fe40007f5e0ff */
[----:B---3--:R-:W-:Y:S01]  /*3c50*/  IADD3 RZ, P3, R16, R3, RZ ;  /* 0x0000000310ff7210 */ /* 0x008fe20007f7e0ff */
[----:B------:R-:W-:-:S05]  /*3c60*/  IMAD R3, R3, 0x7f, RZ ;  /* 0x0000007f03037824 */ /* 0x000fca00078e02ff */
[----:B------:R0:W-:Y:S04]  /*3c70*/  STL [R1+0x15a8], R3 ;  /* 0x0015a80301007387 */ /* 0x0001e80000100800 */
[----:B------:R1:W-:Y:S04]  /*3c80*/  STL [R1+0x578], R2 ;  /* 0x0005780201007387 */ /* 0x0003e80000100800 */
[----:B------:R-:W-:Y:S01]  /*3c90*/  STL [R1+0x56c], R0 ;  /* 0x00056c0001007387 */ /* 0x000fe20000100800 */
[----:B0-----:R-:W-:Y:S02]  /*3ca0*/  IMAD.MOV.U32 R3, RZ, RZ, -0x800000 ;  /* 0xff800000ff037424 */ /* 0x001fe400078e00ff */
[----:B-1----:R-:W-:-:S03]  /*3cb0*/  IMAD.MOV.U32 R2, RZ, RZ, -0x800000 ;  /* 0xff800000ff027424 */ /* 0x002fc600078e00ff */
[----:B------:R0:W-:Y:S04]  /*3cc0*/  STL [R1+0x570], R3 ;  /* 0x0005700301007387 */ /* 0x0001e80000100800 */
[----:B------:R1:W-:Y:S04]  /*3cd0*/  STL [R1+0x574], R2 ;  /* 0x0005740201007387 */ /* 0x0003e80000100800 */
[----:B------:R2:W-:Y:S01]  /*3ce0*/  STL [R1+0x564], R0 ;  /* 0x0005640001007387 */ /* 0x0005e20000100800 */
[----:B0-----:R-:W-:Y:S02]  /*3cf0*/  IMAD.MOV.U32 R3, RZ, RZ, 0x3f800000 ;  /* 0x3f800000ff037424 */ /* 0x001fe400078e00ff */
[----:B-1----:R-:W-:-:S03]  /*3d00*/  IMAD.MOV.U32 R2, RZ, RZ, 0x3f800000 ;  /* 0x3f800000ff027424 */ /* 0x002fc600078e00ff */
[----:B------:R-:W-:Y:S01]  /*3d10*/  STL [R1+0x57c], R3 ;  /* 0x00057c0301007387 */ /* 0x000fe20000100800 */
[----:B--2---:R-:W-:-:S03]  /*3d20*/  IMAD.MOV.U32 R0, RZ, RZ, 0x3f800000 ;  /* 0x3f800000ff007424 */ /* 0x004fc600078e00ff */
[----:B------:R0:W-:Y:S04]  /*3d30*/  STL [R1+0x580], R2 ;  /* 0x0005800201007387 */ /* 0x0001e80000100800 */
[----:B------:R-:W-:Y:S04]  /*3d40*/  STL [R1+0x540], RZ ;  /* 0x000540ff01007387 */ /* 0x000fe80000100800 */
[----:B------:R1:W-:Y:S04]  /*3d50*/  STL [R1+0x584], R0 ;  /* 0x0005840001007387 */ /* 0x0003e80000100800 */
[----:B------:R-:W-:Y:S04]  /*3d60*/  STL [R1+0x544], RZ ;  /* 0x000544ff01007387 */ /* 0x000fe80000100800 */
[----:B------:R-:W-:Y:S04]  /*3d70*/  STL [R1+0x548], RZ ;  /* 0x000548ff01007387 */ /* 0x000fe80000100800 */
[----:B------:R-:W2:Y:S04]  /*3d80*/  LDL R21, [R1+0x444] ;  /* 0x0004440001157983 */ /* 0x000ea80000100800 */
[----:B------:R-:W3:Y:S04]  /*3d90*/  LDL.LU R12, [R1+0x180] ;  /* 0x00018000010c7983 */ /* 0x000ee80000300800 */
[----:B------:R-:W4:Y:S04]  /*3da0*/  LDL R22, [R1+0x448] ;  /* 0x0004480001167983 */ /* 0x000f280000100800 */
[----:B------:R-:W5:Y:S04]  /*3db0*/  LDL.LU R20, [R1+0x17c] ;  /* 0x00017c0001147983 */ /* 0x000f680000300800 */
[----:B------:R-:W2:Y:S04]  /*3dc0*/  LDL.LU R25, [R1+0x184] ;  /* 0x0001840001197983 */ /* 0x000ea80000300800 */
[----:B------:R-:W4:Y:S04]  /*3dd0*/  LDL.LU R9, [R1+0x178] ;  /* 0x0001780001097983 */ /* 0x000f280000300800 */
[----:B------:R-:W4:Y:S04]  /*3de0*/  LDL.LU R19, [R1+0x174] ;  /* 0x0001740001137983 */ /* 0x000f280000300800 */
[----:B------:R-:W4:Y:S04]  /*3df0*/  LDL.LU R13, [R1+0x170] ;  /* 0x00017000010d7983 */ /* 0x000f280000300800 */
[----:B------:R-:W4:Y:S04]  /*3e00*/  LDL.LU R28, [R1+0x16c] ;  /* 0x00016c00011c7983 */ /* 0x000f280000300800 */
[----:B------:R-:W4:Y:S01]  /*3e10*/  LDL.LU R29, [R1+0x168] ;  /* 0x00016800011d7983 */ /* 0x000f220000300800 */
[----:B---3--:R-:W-:-:S02]  /*3e20*/  IADD3 RZ, P6, R12, R16, RZ ;  /* 0x000000100cff7210 */ /* 0x008fc40007fde0ff */
[----:B0-----:R-:W-:Y:S02]  /*3e30*/  SHF.R.S32.HI R2, RZ, 0x1f, R12 ;  /* 0x0000001fff027819 */ /* 0x001fe4000001140c */
[----:B------:R-:W-:Y:S02]  /*3e40*/  IADD3 RZ, P5, R12, R14, RZ ;  /* 0x0000000e0cff7210 */ /* 0x000fe40007fbe0ff */
[C---:B-----5:R-:W-:Y:S02]  /*3e50*/  IADD3 RZ, P1, R20.reuse, R16, RZ ;  /* 0x0000001014ff7210 */ /* 0x060fe40007f3e0ff */
[----:B------:R-:W-:Y:S01]  /*3e60*/  IADD3 RZ, P4, R20, R14, RZ ;  /* 0x0000000e14ff7210 */ /* 0x000fe20007f9e0ff */
[C---:B--2---:R-:W-:Y:S01]  /*3e70*/  IMAD.X R3, R25.reuse, 0x1, R21, P3 ;  /* 0x0000000119037824 */ /* 0x044fe200018e0615 */
[----:B-1----:R-:W-:Y:S01]  /*3e80*/  SHF.R.S32.HI R0, RZ, 0x1f, R20 ;  /* 0x0000001fff007819 */ /* 0x002fe20000011414 */
[----:B----4-:R-:W-:Y:S01]  /*3e90*/  IMAD.X R4, R25, 0x1, R22, P2 ;  /* 0x0000000119047824 */ /* 0x010fe200010e0616 */
[----:B------:R-:W2:Y:S01]  /*3ea0*/  LDL.LU R20, [R1+0x164] ;  /* 0x0001640001147983 */ /* 0x000ea20000300800 */
[----:B------:R-:W-:-:S02]  /*3eb0*/  IADD3 RZ, P3, R9, R16, RZ ;  /* 0x0000001009ff7210 */ /* 0x000fc40007f7e0ff */
[----:B------:R-:W-:Y:S01]  /*3ec0*/  IADD3 RZ, P2, R9, R14, RZ ;  /* 0x0000000e09ff7210 */ /* 0x000fe20007f5e0ff */
[----:B------:R0:W-:Y:S04]  /*3ed0*/  STL [R1+0x14d8], R3 ;  /* 0x0014d80301007387 */ /* 0x0001e80000100800 */
[----:B------:R1:W-:Y:S04]  /*3ee0*/  STL [R1+0x14d4], R4 ;  /* 0x0014d40401007387 */ /* 0x0003e80000100800 */
[----:B------:R-:W3:Y:S01]  /*3ef0*/  LDL.LU R25, [R1+0x160] ;  /* 0x0001600001197983 */ /* 0x000ee20000300800 */
[----:B0-----:R-:W-:Y:S01]  /*3f00*/  SHF.R.S32.HI R3, RZ, 0x1f, R9 ;  /* 0x0000001fff037819 */ /* 0x001fe20000011409 */
[----:B-1----:R-:W-:-:S05]  /*3f10*/  IMAD.X R4, R2, 0x1, R21, P6 ;  /* 0x0000000102047824 */ /* 0x002fca00030e0615 */
[----:B------:R0:W-:Y:S02]  /*3f20*/  STL [R1+0x14d0], R4 ;  /* 0x0014d00401007387 */ /* 0x0001e40000100800 */
[----:B0-----:R-:W-:-:S05]  /*3f30*/  IMAD.X R4, R2, 0x1, R22, P5 ;  /* 0x0000000102047824 */ /* 0x001fca00028e0616 */
[----:B------:R0:W-:Y:S04]  /*3f40*/  STL [R1+0x14cc], R4 ;  /* 0x0014cc0401007387 */ /* 0x0001e80000100800 */
[----:B------:R-:W4:Y:S01]  /*3f50*/  LDL.LU R9, [R1+0x15c] ;  /* 0x00015c0001097983 */ /* 0x000f220000300800 */
[C---:B------:R-:W-:Y:S01]  /*3f60*/  IADD3 RZ, P6, R19.reuse, R16, RZ ;  /* 0x0000001013ff7210 */ /* 0x040fe20007fde0ff */
[C---:B0-----:R-:W-:Y:S01]  /*3f70*/  IMAD.X R4, R0.reuse, 0x1, R21, P1 ;  /* 0x0000000100047824 */ /* 0x041fe200008e0615 */
[----:B------:R-:W-:Y:S02]  /*3f80*/  IADD3 RZ, P5, R19, R14, RZ ;  /* 0x0000000e13ff7210 */ /* 0x000fe40007fbe0ff */
[----:B------:R-:W-:Y:S02]  /*3f90*/  SHF.R.S32.HI R2, RZ, 0x1f, R19 ;  /* 0x0000001fff027819 */ /* 0x000fe40000011413 */
[----:B------:R0:W-:Y:S01]  /*3fa0*/  STL [R1+0x14c8], R4 ;  /* 0x0014c80401007387 */ /* 0x0001e20000100800 */
[----:B------:R-:W-:-:S03]  /*3fb0*/  IMAD.X R0, R0, 0x1, R22, P4 ;  /* 0x0000000100007824 */ /* 0x000fc600020e0616 */
[----:B------:R-:W5:Y:S01]  /*3fc0*/  LDL.LU R19, [R1+0x158] ;  /* 0x0001580001137983 */ /* 0x000f620000300800 */
[----:B------:R-:W-:Y:S01]  /*3fd0*/  IADD3 RZ, P1, R13, R16, RZ ;  /* 0x000000100dff7210 */ /* 0x000fe20007f3e0ff */
[----:B0-----:R-:W-:Y:S02]  /*3fe0*/  IMAD.X R4, R3, 0x1, R21, P3 ;  /* 0x0000000103047824 */ /* 0x001fe400018e0615 */
[----:B------:R0:W-:Y:S01]  /*3ff0*/  STL [R1+0x14c4], R0 ;  /* 0x0014c40001007387 */ /* 0x0001e20000100800 */
[----:B------:R-:W-:-:S03]  /*4000*/  IADD3 RZ, P4, R13, R14, RZ ;  /* 0x0000000e0dff7210 */ /* 0x000fc60007f9e0ff */
[----:B------:R1:W-:Y:S01]  /*4010*/  STL [R1+0x14c0], R4 ;  /* 0x0014c00401007387 */ /* 0x0003e20000100800 */
[----:B0-----:R-:W-:-:S03]  /*4020*/  SHF.R.S32.HI R0, RZ, 0x1f, R13 ;  /* 0x0000001fff007819 */ /* 0x001fc6000001140d */
[----:B------:R-:W5:Y:S01]  /*4030*/  LDL.LU R13, [R1+0x154] ;  /* 0x00015400010d7983 */ /* 0x000f620000300800 */
[--C-:B------:R-:W-:Y:S02]  /*4040*/  IMAD.X R3, R3, 0x1, R22.reuse, P2 ;  /* 0x0000000103037824 */ /* 0x100fe400010e0616 */
[----:B-1----:R-:W-:Y:S01]  /*4050*/  IMAD.X R4, R2, 0x1, R21, P6 ;  /* 0x0000000102047824 */ /* 0x002fe200030e0615 */
[----:B------:R-:W-:Y:S01]  /*4060*/  IADD3 RZ, P3, R28, R16, RZ ;  /* 0x000000101cff7210 */ /* 0x000fe20007f7e0ff */
[----:B------:R-:W-:Y:S01]  /*4070*/  IMAD.X R2, R2, 0x1, R22, P5 ;  /* 0x0000000102027824 */ /* 0x000fe200028e0616 */
[----:B------:R0:W-:Y:S01]  /*4080*/  STL [R1+0x14bc], R3 ;  /* 0x0014bc0301007387 */ /* 0x0001e20000100800 */
[----:B------:R-:W-:-:S03]  /*4090*/  IADD3 RZ, P2, R28, R14, RZ ;  /* 0x0000000e1cff7210 */ /* 0x000fc60007f5e0ff */
[----:B------:R1:W-:Y:S01]  /*40a0*/  STL [R1+0x14b8], R4 ;  /* 0x0014b80401007387 */ /* 0x0003e20000100800 */
[----:B0-----:R-:W-:-:S03]  /*40b0*/  SHF.R.S32.HI R3, RZ, 0x1f, R28 ;  /* 0x0000001fff037819 */ /* 0x001fc6000001141c */
[----:B------:R-:W5:Y:S01]  /*40c0*/  LDL.LU R28, [R1+0x150] ;  /* 0x00015000011c7983 */ /* 0x000f620000300800 */
[----:B-1----:R-:W-:-:S03]  /*40d0*/  IMAD.X R4, R0, 0x1, R21, P1 ;  /* 0x0000000100047824 */ /* 0x002fc600008e0615 */
[----:B------:R0:W-:Y:S01]  /*40e0*/  STL [R1+0x14b4], R2 ;  /* 0x0014b40201007387 */ /* 0x0001e20000100800 */
[--C-:B------:R-:W-:Y:S01]  /*40f0*/  IMAD.X R0, R0, 0x1, R22.reuse, P4 ;  /* 0x0000000100007824 */ /* 0x100fe200020e0616 */
[----:B------:R-:W-:Y:S01]  /*4100*/  IADD3 RZ, P6, R29, R16, RZ ;  /* 0x000000101dff7210 */ /* 0x000fe20007fde0ff */
[----:B------:R-:W-:Y:S01]  /*4110*/  IMAD.X R5, R3, 0x1, R21, P3 ;  /* 0x0000000103057824 */ /* 0x000fe200018e0615 */
[----:B------:R1:W-:Y:S01]  /*4120*/  STL [R1+0x14b0], R4 ;  /* 0x0014b00401007387 */ /* 0x0003e20000100800 */
[----:B------:R-:W-:Y:S02]  /*4130*/  IADD3 RZ, P5, R29, R14, RZ ;  /* 0x0000000e1dff7210 */ /* 0x000fe40007fbe0ff */
[----:B0-----:R-:W-:Y:S02]  /*4140*/  SHF.R.S32.HI R2, RZ, 0x1f, R29 ;  /* 0x0000001fff027819 */ /* 0x001fe4000001141d */
[----:B------:R-:W5:Y:S01]  /*4150*/  LDL.LU R29, [R1+0x14c] ;  /* 0x00014c00011d7983 */ /* 0x000f620000300800 */
[----:B-1----:R-:W-:-:S03]  /*4160*/  IMAD.X R4, R3, 0x1, R22, P2 ;  /* 0x0000000103047824 */ /* 0x002fc600010e0616 */
[----:B------:R-:W-:Y:S04]  /*4170*/  STL [R1+0x14ac], R0 ;  /* 0x0014ac0001007387 */ /* 0x000fe80000100800 */
[----:B------:R0:W-:Y:S04]  /*4180*/  STL [R1+0x14a8], R5 ;  /* 0x0014a80501007387 */ /* 0x0001e80000100800 */
[----:B------:R1:W-:Y:S01]  /*4190*/  STL [R1+0x14a4], R4 ;  /* 0x0014a40401007387 */ /* 0x0003e20000100800 */
[C---:B0-----:R-:W-:Y:S02]  /*41a0*/  IMAD.X R5, R2.reuse, 0x1, R21, P6 ;  /* 0x0000000102057824 */ /* 0x041fe400030e0615 */
[----:B-1----:R-:W-:-:S03]  /*41b0*/  IMAD.X R4, R2, 0x1, R22, P5 ;  /* 0x0000000102047824 */ /* 0x002fc600028e0616 */
[----:B------:R0:W-:Y:S04]  /*41c0*/  STL [R1+0x14a0], R5 ;  /* 0x0014a00501007387 */ /* 0x0001e80000100800 */
[----:B------:R1:W-:Y:S01]  /*41d0*/  STL [R1+0x149c], R4 ;  /* 0x00149c0401007387 */ /* 0x0003e20000100800 */
[C---:B--2---:R-:W-:Y:S02]  /*41e0*/  IADD3 RZ, P1, R20.reuse, R16, RZ ;  /* 0x0000001014ff7210 */ /* 0x044fe40007f3e0ff */
[----:B------:R-:W-:Y:S02]  /*41f0*/  SHF.R.S32.HI R0, RZ, 0x1f, R20 ;  /* 0x0000001fff007819 */ /* 0x000fe40000011414 */
[----:B------:R-:W-:-:S03]  /*4200*/  IADD3 RZ, P4, R20, R14, RZ ;  /* 0x0000000e14ff7210 */ /* 0x000fc60007f9e0ff */
[C---:B0-----:R-:W-:Y:S02]  /*4210*/  IMAD.X R5, R0.reuse, 0x1, R21, P1 ;  /* 0x0000000100057824 */ /* 0x041fe400008e0615 */
[----:B-1----:R-:W-:Y:S01]  /*4220*/  IMAD.X R4, R0, 0x1, R22, P4 ;  /* 0x0000000100047824 */ /* 0x002fe200020e0616 */
[C---:B---3--:R-:W-:Y:S02]  /*4230*/  IADD3 RZ, P3, R25.reuse, R16, RZ ;  /* 0x0000001019ff7210 */ /* 0x048fe40007f7e0ff */
[----:B------:R-:W-:Y:S02]  /*4240*/  SHF.R.S32.HI R3, RZ, 0x1f, R25 ;  /* 0x0000001fff037819 */ /* 0x000fe40000011419 */
[----:B------:R-:W-:Y:S01]  /*4250*/  IADD3 RZ, P2, R25, R14, RZ ;  /* 0x0000000e19ff7210 */ /* 0x000fe20007f5e0ff */
[----:B------:R-:W-:Y:S04]  /*4260*/  STL [R1+0x1498], R5 ;  /* 0x0014980501007387 */ /* 0x000fe80000100800 */
[----:B------:R0:W-:Y:S02]  /*4270*/  STL [R1+0x1494], R4 ;  /* 0x0014940401007387 */ /* 0x0001e40000100800 */
[----:B0-----:R-:W-:-:S02]  /*4280*/  IMAD.X R4, R3, 0x1, R21, P3 ;  /* 0x0000000103047824 */ /* 0x001fc400018e0615 */
[----:B------:R-:W-:-:S03]  /*4290*/  IMAD.X R3, R3, 0x1, R22, P2 ;  /* 0x0000000103037824 */ /* 0x000fc600010e0616 */
[----:B------:R-:W-:Y:S01]  /*42a0*/  STL [R1+0x1490], R4 ;  /* 0x0014900401007387 */ /* 0x000fe20000100800 */
[C---:B----4-:R-:W-:Y:S02]  /*42b0*/  IADD3 RZ, P6, R9.reuse, R16, RZ ;  /* 0x0000001009ff7210 */ /* 0x050fe40007fde0ff */
[----:B------:R-:W-:Y:S02]  /*42c0*/  SHF.R.S32.HI R2, RZ, 0x1f, R9 ;  /* 0x0000001fff027819 */ /* 0x000fe40000011409 */
[----:B------:R-:W-:Y:S01]  /*42d0*/  IADD3 RZ, P5, R9, R14, RZ ;  /* 0x0000000e09ff7210 */ /* 0x000fe20007fbe0ff */
[----:B------:R0:W-:Y:S04]  /*42e0*/  STL [R1+0x148c], R3 ;  /* 0x00148c0301007387 */ /* 0x0001e80000100800 */
[----:B------:R-:W2:Y:S01]  /*42f0*/  LDL.LU R26, [R1+0x148] ;  /* 0x00014800011a7983 */ /* 0x000ea20000300800 */
[C---:B0-----:R-:W-:Y:S01]  /*4300*/  IMAD.X R3, R2.reuse, 0x1, R21, P6 ;  /* 0x0000000102037824 */ /* 0x041fe200030e0615 */
[----:B-----5:R-:W-:Y:S01]  /*4310*/  IADD3 RZ, P1, R19, R16, RZ ;  /* 0x0000001013ff7210 */ /* 0x020fe20007f3e0ff */
[----:B------:R-:W-:Y:S01]  /*4320*/  IMAD.X R2, R2, 0x1, R22, P5 ;  /* 0x0000000102027824 */ /* 0x000fe200028e0616 */
[----:B------:R-:W-:-:S02]  /*4330*/  SHF.R.S32.HI R0, RZ, 0x1f, R19 ;  /* 0x0000001fff007819 */ /* 0x000fc40000011413 */
[----:B------:R-:W-:Y:S01]  /*4340*/  IADD3 RZ, P4, R19, R14, RZ ;  /* 0x0000000e13ff7210 */ /* 0x000fe20007f9e0ff */
[----:B------:R-:W-:Y:S04]  /*4350*/  STL [R1+0x1488], R3 ;  /* 0x0014880301007387 */ /* 0x000fe80000100800 */
[----:B------:R0:W-:Y:S04]  /*4360*/  STL [R1+0x1484], R2 ;  /* 0x0014840201007387 */ /* 0x0001e80000100800 */
[----:B------:R-:W3:Y:S01]  /*4370*/  LDL.LU R24, [R1+0x144] ;  /* 0x0001440001187983 */ /* 0x000ee20000300800 */
[C---:B0-----:R-:W-:Y:S01]  /*4380*/  IMAD.X R2, R0.reuse, 0x1, R21, P1 ;  /* 0x0000000100027824 */ /* 0x041fe200008e0615 */
[----:B------:R-:W-:Y:S01]  /*4390*/  IADD3 RZ, P3, R13, R16, RZ ;  /* 0x000000100dff7210 */ /* 0x000fe20007f7e0ff */
[----:B------:R-:W-:Y:S01]  /*43a0*/  IMAD.X R0, R0, 0x1, R22, P4 ;  /* 0x0000000100007824 */ /* 0x000fe200020e0616 */
[----:B------:R-:W-:-:S02]  /*43b0*/  SHF.R.S32.HI R11, RZ, 0x1f, R13 ;  /* 0x0000001fff0b7819 */ /* 0x000fc4000001140d */
[----:B------:R-:W-:Y:S04]  /*43c0*/  STL [R1+0x1480], R2 ;  /* 0x0014800201007387 */ /* 0x000fe80000100800 */
[----:B------:R-:W4:Y:S04]  /*43d0*/  LDL.LU R8, [R1+0x140] ;  /* 0x0001400001087983 */ /* 0x000f280000300800 */
[----:B------:R0:W-:Y:S04]  /*43e0*/  STL [R1+0x147c], R0 ;  /* 0x00147c0001007387 */ /* 0x0001e80000100800 */
[----:B------:R-:W5:Y:S04]  /*43f0*/  LDL R6, [R1+0x13c] ;  /* 0x00013c0001067983 */ /* 0x000f680000100800 */
[----:B------:R-:W5:Y:S01]  /*4400*/  LDL R15, [R1+0x138] ;  /* 0x00013800010f7983 */ /* 0x000f620000100800 */
[----:B0-----:R-:W-:-:S05]  /*4410*/  IMAD.X R0, R11, 0x1, R21, P3 ;  /* 0x000000010b007824 */ /* 0x001fca00018e0615 */
[----:B------:R0:W-:Y:S04]  /*4420*/  STL [R1+0x1478], R0 ;  /* 0x0014780001007387 */ /* 0x0001e80000100800 */
[----:B------:R-:W5:Y:S04]  /*4430*/  LDL R18, [R1+0x134] ;  /* 0x0001340001127983 */ /* 0x000f680000100800 */
[----:B------:R-:W5:Y:S04]  /*4440*/  LDL R5, [R1+0x130] ;  /* 0x0001300001057983 */ /* 0x000f680000100800 */
[----:B------:R-:W5:Y:S04]  /*4450*/  LDL R23, [R1+0x12c] ;  /* 0x00012c0001177983 */ /* 0x000f680000100800 */
[----:B0-----:R-:W5:Y:S04]  /*4460*/  LDL R0, [R1+0x128] ;  /* 0x0001280001007983 */ /* 0x001f680000100800 */
[----:B------:R-:W5:Y:S04]  /*4470*/  LDL R7, [R1+0x124] ;  /* 0x0001240001077983 */ /* 0x000f680000100800 */
[----:B------:R-:W5:Y:S04]  /*4480*/  LDL R4, [R1+0x120] ;  /* 0x0001200001047983 */ /* 0x000f680000100800 */
[----:B------:R-:W5:Y:S04]  /*4490*/  LDL R2, [R1+0x11c] ;  /* 0x00011c0001027983 */ /* 0x000f680000100800 */
[----:B------:R-:W5:Y:S04]  /*44a0*/  LDL R17, [R1+0x118] ;  /* 0x0001180001117983 */ /* 0x000f680000100800 */
[----:B------:R-:W5:Y:S04]  /*44b0*/  LDL R12, [R1+0x114] ;  /* 0x00011400010c7983 */ /* 0x000f680000100800 */
[----:B------:R-:W5:Y:S04]  /*44c0*/  LDL R20, [R1+0x110] ;  /* 0x0001100001147983 */ /* 0x000f680000100800 */
[----:B------:R-:W5:Y:S01]  /*44d0*/  LDL R25, [R1+0x10c] ;  /* 0x00010c0001197983 */ /* 0x000f620000100800 */
[----:B------:R-:W-:-:S03]  /*44e0*/  IADD3 RZ, P2, R13, R14, RZ ;  /* 0x0000000e0dff7210 */ /* 0x000fc60007f5e0ff */
[----:B------:R-:W5:Y:S04]  /*44f0*/  LDL R9, [R1+0x108] ;  /* 0x0001080001097983 */ /* 0x000f680000100800 */
[----:B------:R-:W5:Y:S04]  /*4500*/  LDL R19, [R1+0x104] ;  /* 0x0001040001137983 */ /* 0x000f680000100800 */
[----:B------:R-:W5:Y:S01]  /*4510*/  LDL R13, [R1+0x100] ;  /* 0x00010000010d7983 */ /* 0x000f620000100800 */
[----:B------:R-:W-:Y:S01]  /*4520*/  IMAD.X R11, R11, 0x1, R22, P2 ;  /* 0x000000010b0b7824 */ /* 0x000fe200010e0616 */
[----:B------:R-:W-:-:S02]  /*4530*/  IADD3 RZ, P6, R28, R16, RZ ;  /* 0x000000101cff7210 */ /* 0x000fc40007fde0ff */
[----:B------:R-:W-:Y:S02]  /*4540*/  SHF.R.S32.HI R10, RZ, 0x1f, R28 ;  /* 0x0000001fff0a7819 */ /* 0x000fe4000001141c */
[----:B------:R-:W-:Y:S02]  /*4550*/  IADD3 RZ, P5, R28, R14, RZ ;  /* 0x0000000e1cff7210 */ /* 0x000fe40007fbe0ff */
[C---:B------:R-:W-:Y:S01]  /*4560*/  IADD3 RZ, P1, R29.reuse, R16, RZ ;  /* 0x000000101dff7210 */ /* 0x040fe20007f3e0ff */
[----:B------:R-:W5:Y:S01]  /*4570*/  LDL R28, [R1+0xfc] ;  /* 0x0000fc00011c7983 */ /* 0x000f620000100800 */
[----:B------:R-:W-:Y:S02]  /*4580*/  IADD3 RZ, P4, R29, R14, RZ ;  /* 0x0000000e1dff7210 */ /* 0x000fe40007f9e0ff */
[----:B------:R-:W-:Y:S02]  /*4590*/  SHF.R.S32.HI R3, RZ, 0x1f, R29 ;  /* 0x0000001fff037819 */ /* 0x000fe4000001141d */
[----:B------:R-:W5:Y:S04]  /*45a0*/  LDL R29, [R1+0xf8] ;  /* 0x0000f800011d7983 */ /* 0x000f680000100800 */
[----:B------:R0:W-:Y:S02]  /*45b0*/  STL [R1+0x1474], R11 ;  /* 0x0014740b01007387 */ /* 0x0001e40000100800 */
[----:B0-----:R-:W-:-:S02]  /*45c0*/  IMAD.X R11, R10, 0x1, R21, P6 ;  /* 0x000000010a0b7824 */ /* 0x001fc400030e0615 */
[----:B------:R-:W-:Y:S01]  /*45d0*/  IMAD.X R10, R10, 0x1, R22, P5 ;  /* 0x000000010a0a7824 */ /* 0x000fe200028e0616 */
[C---:B--2---:R-:W-:Y:S02]  /*45e0*/  IADD3 RZ, P3, R26.reuse, R16, RZ ;  /* 0x000000101aff7210 */ /* 0x044fe40007f7e0ff */
[----:B------:R-:W-:Y:S02]  /*45f0*/  IADD3 RZ, P2, R26, R14, RZ ;  /* 0x0000000e1aff7210 */ /* 0x000fe40007f5e0ff */
[----:B------:R-:W-:-:S05]  /*4600*/  SHF.R.S32.HI R26, RZ, 0x1f, R26 ;  /* 0x0000001fff1a7819 */ /* 0x000fca000001141a */
[----:B------:R-:W-:Y:S04]  /*4610*/  STL [R1+0x2f0], R26 ;  /* 0x0002f01a01007387 */ /* 0x000fe80000100800 */
[----:B------:R3:W-:Y:S04]  /*4620*/  STL [R1+0x1470], R11 ;  /* 0x0014700b01007387 */ /* 0x0007e80000100800 */
[----:B------:R0:W-:Y:S01]  /*4630*/  STL [R1+0x146c], R10 ;  /* 0x00146c0a01007387 */ /* 0x0001e20000100800 */
[----:B---3--:R-:W-:Y:S01]  /*4640*/  SHF.R.S32.HI R11, RZ, 0x1f, R24 ;  /* 0x0000001fff0b7819 */ /* 0x008fe20000011418 */
[----:B0-----:R-:W-:-:S02]  /*4650*/  IMAD.X R10, R3, 0x1, R21, P1 ;  /* 0x00000001030a7824 */ /* 0x001fc400008e0615 */
[----:B------:R-:W-:Y:S02]  /*4660*/  IMAD.X R3, R3, 0x1, R22, P4 ;  /* 0x0000000103037824 */ /* 0x000fe400020e0616 */
[----:B------:R-:W-:Y:S04]  /*4670*/  STL [R1+0x2ec], R11 ;  /* 0x0002ec0b01007387 */ /* 0x000fe80000100800 */
[----:B------:R0:W-:Y:S04]  /*4680*/  STL [R1+0x1468], R10 ;  /* 0x0014680a01007387 */ /* 0x0001e80000100800 */
[----:B------:R5:W-:Y:S01]  /*4690*/  STL [R1+0x1464], R3 ;  /* 0x0014640301007387 */ /* 0x000be20000100800 */
[----:B----4-:R-:W-:-:S02]  /*46a0*/  IADD3 RZ, P1, R8, R16, RZ ;  /* 0x0000001008ff7210 */ /* 0x010fc40007f3e0ff */
[----:B0-----:R-:W-:Y:S02]  /*46b0*/  SHF.R.S32.HI R10, RZ, 0x1f, R8 ;  /* 0x0000001fff0a7819 */ /* 0x001fe40000011408 */
[----:B-----5:R-:W-:-:S03]  /*46c0*/  SHF.R.S32.HI R3, RZ, 0x1f, R6 ;  /* 0x0000001fff037819 */ /* 0x020fc60000011406 */
[----:B------:R-:W-:Y:S01]  /*46d0*/  STL [R1+0x2e8], R10 ;  /* 0x0002e80a01007387 */ /* 0x000fe20000100800 */
[----:B------:R-:W-:Y:S02]  /*46e0*/  IADD3 RZ, P4, R8, R14, RZ ;  /* 0x0000000e08ff7210 */ /* 0x000fe40007f9e0ff */
[----:B------:R-:W-:Y:S01]  /*46f0*/  SHF.R.S32.HI R8, RZ, 0x1f, R15 ;  /* 0x0000001fff087819 */ /* 0x000fe2000001140f */
[----:B------:R0:W-:Y:S01]  /*4700*/  STL [R1+0x2e4], R3 ;  /* 0x0002e40301007387 */ /* 0x0001e20000100800 */
[----:B------:R-:W-:-:S03]  /*4710*/  SHF.R.S32.HI R6, RZ, 0x1f, R18 ;  /* 0x0000001fff067819 */ /* 0x000fc60000011412 */
[----:B------:R-:W-:Y:S01]  /*4720*/  STL [R1+0x2e0], R8 ;  /* 0x0002e00801007387 */ /* 0x000fe20000100800 */
[----:B0-----:R-:W-:-:S03]  /*4730*/  SHF.R.S32.HI R3, RZ, 0x1f, R5 ;  /* 0x0000001fff037819 */ /* 0x001fc60000011405 */
[----:B------:R-:W-:Y:S01]  /*4740*/  STL [R1+0x2dc], R6 ;  /* 0x0002dc0601007387 */ /* 0x000fe20000100800 */
[----:B------:R-:W-:-:S03]  /*4750*/  SHF.R.S32.HI R5, RZ, 0x1f, R23 ;  /* 0x0000001fff057819 */ /* 0x000fc60000011417 */
[----:B------:R0:W-:Y:S01]  /*4760*/  STL [R1+0x2d8], R3 ;  /* 0x0002d80301007387 */ /* 0x0001e20000100800 */
[----:B------:R-:W-:-:S03]  /*4770*/  SHF.R.S32.HI R0, RZ, 0x1f, R0 ;  /* 0x0000001fff007819 */ /* 0x000fc60000011400 */
[----:B------:R-:W-:Y:S01]  /*4780*/  STL [R1+0x2d4], R5 ;  /* 0x0002d40501007387 */ /* 0x000fe20000100800 */
[----:B0-----:R-:W-:-:S03]  /*4790*/  SHF.R.S32.HI R3, RZ, 0x1f, R7 ;  /* 0x0000001fff037819 */ /* 0x001fc60000011407 */
[----:B------:R0:W-:Y:S01]  /*47a0*/  STL [R1+0x2d0], R0 ;  /* 0x0002d00001007387 */ /* 0x0001e20000100800 */
[----:B------:R-:W-:-:S03]  /*47b0*/  SHF.R.S32.HI R4, RZ, 0x1f, R4 ;  /* 0x0000001fff047819 */ /* 0x000fc60000011404 */
[----:B------:R1:W-:Y:S01]  /*47c0*/  STL [R1+0x2cc], R3 ;  /* 0x0002cc0301007387 */ /* 0x0003e20000100800 */
[----:B0-----:R-:W-:-:S03]  /*47d0*/  SHF.R.S32.HI R0, RZ, 0x1f, R2 ;  /* 0x0000001fff007819 */ /* 0x001fc60000011402 */
[----:B------:R-:W-:Y:S01]  /*47e0*/  STL [R1+0x2c8], R4 ;  /* 0x0002c80401007387 */ /* 0x000fe20000100800 */
[----:B-1----:R-:W-:-:S03]  /*47f0*/  SHF.R.S32.HI R3, RZ, 0x1f, R17 ;  /* 0x0000001fff037819 */ /* 0x002fc60000011411 */
[----:B------:R0:W-:Y:S01]  /*4800*/  STL [R1+0x2c4], R0 ;  /* 0x0002c40001007387 */ /* 0x0001e20000100800 */
[----:B------:R-:W-:-:S03]  /*4810*/  SHF.R.S32.HI R2, RZ, 0x1f, R12 ;  /* 0x0000001fff027819 */ /* 0x000fc6000001140c */
[----:B------:R1:W-:Y:S01]  /*4820*/  STL [R1+0x2c0], R3 ;  /* 0x0002c00301007387 */ /* 0x0003e20000100800 */
[----:B0-----:R-:W-:-:S03]  /*4830*/  SHF.R.S32.HI R0, RZ, 0x1f, R20 ;  /* 0x0000001fff007819 */ /* 0x001fc60000011414 */
[----:B------:R0:W-:Y:S01]  /*4840*/  STL [R1+0x2bc], R2 ;  /* 0x0002bc0201007387 */ /* 0x0001e20000100800 */
[----:B-1----:R-:W-:-:S03]  /*4850*/  SHF.R.S32.HI R3, RZ, 0x1f, R25 ;  /* 0x0000001fff037819 */ /* 0x002fc60000011419 */
[----:B------:R1:W-:Y:S04]  /*4860*/  STL [R1+0x2b8], R0 ;  /* 0x0002b80001007387 */ /* 0x0003e80000100800 */
[----:B------:R2:W-:Y:S01]  /*4870*/  STL [R1+0x2b4], R3 ;  /* 0x0002b40301007387 */ /* 0x0005e20000100800 */
[----:B0-----:R-:W-:Y:S02]  /*4880*/  SHF.R.S32.HI R2, RZ, 0x1f, R9 ;  /* 0x0000001fff027819 */ /* 0x001fe40000011409 */
[----:B-1----:R-:W-:-:S03]  /*4890*/  SHF.R.S32.HI R0, RZ, 0x1f, R19 ;  /* 0x0000001fff007819 */ /* 0x002fc60000011413 */
[----:B------:R-:W-:Y:S01]  /*48a0*/  STL [R1+0x2b0], R2 ;  /* 0x0002b00201007387 */ /* 0x000fe20000100800 */
[----:B--2---:R-:W-:-:S03]  /*48b0*/  SHF.R.S32.HI R3, RZ, 0x1f, R13 ;  /* 0x0000001fff037819 */ /* 0x004fc6000001140d */
[----:B------:R-:W-:Y:S04]  /*48c0*/  STL [R1+0x2ac], R0 ;  /* 0x0002ac0001007387 */ /* 0x000fe80000100800 */
[----:B------:R0:W-:Y:S04]  /*48d0*/  STL [R1+0x2a8], R3 ;  /* 0x0002a80301007387 */ /* 0x0001e80000100800 */
[----:B0-----:R-:W2:Y:S01]  /*48e0*/  LDL R3, [R1+0xec] ;  /* 0x0000ec0001037983 */ /* 0x001ea20000100800 */
[----:B------:R-:W-:Y:S02]  /*48f0*/  SHF.R.S32.HI R2, RZ, 0x1f, R28 ;  /* 0x0000001fff027819 */ /* 0x000fe4000001141c */
[----:B------:R-:W-:-:S03]  /*4900*/  SHF.R.S32.HI R0, RZ, 0x1f, R29 ;  /* 0x0000001fff007819 */ /* 0x000fc6000001141d */
[----:B------:R-:W-:Y:S04]  /*4910*/  STL [R1+0x2a4], R2 ;  /* 0x0002a40201007387 */ /* 0x000fe80000100800 */
[----:B--2---:R0:W-:Y:S04]  /*4920*/  STL [R1+0x15b4], R3 ;  /* 0x0015b40301007387 */ /* 0x0041e80000100800 */
[----:B------:R-:W-:Y:S04]  /*4930*/  STL [R1+0x2a0], R0 ;  /* 0x0002a00001007387 */ /* 0x000fe80000100800 */
[----:B0-----:R-:W2:Y:S04]  /*4940*/  LDL R3, [R1+0xf0] ;  /* 0x0000f00001037983 */ /* 0x001ea80000100800 */
[----:B--2---:R0:W-:Y:S01]  /*4950*/  STL [R1+0x15b8], R3 ;  /* 0x0015b80301007387 */ /* 0x0041e20000100800 */
[----:B------:R-:W-:-:S02]  /*4960*/  IADD3 RZ, P6, R24, R16, RZ ;  /* 0x0000001018ff7210 */ /* 0x000fc40007fde0ff */
[----:B------:R-:W-:Y:S01]  /*4970*/  IADD3 RZ, P5, R24, R14, RZ ;  /* 0x0000000e18ff7210 */ /* 0x000fe20007fbe0ff */
[----:B------:R-:W2:Y:S04]  /*4980*/  LDL R11, [R1+0xe8] ;  /* 0x0000e800010b7983 */ /* 0x000ea80000100800 */
[----:B------:R-:W3:Y:S04]  /*4990*/  LDL R10, [R1+0xe4] ;  /* 0x0000e400010a7983 */ /* 0x000ee80000100800 */
[----:B0-----:R-:W4:Y:S04]  /*49a0*/  LDL R3, [R1+0xf4] ;  /* 0x0000f40001037983 */ /* 0x001f280000100800 */
[----:B------:R-:W5:Y:S04]  /*49b0*/  LDL R27, [R1+0xe0] ;  /* 0x0000e000011b7983 */ /* 0x000f680000100800 */
        /* <DEDUP_REMOVED lines=12> */
[----:B------:R-:W3:Y:S04]  /*4a80*/  LDL R0, [R1+0xac] ;  /* 0x0000ac0001007983 */ /* 0x000ee80000100800 */
        /* <DEDUP_REMOVED lines=11> */
[----:B------:R-:W5:Y:S01]  /*4b40*/  LDL R29, [R1+0x7c] ;  /* 0x00007c00011d7983 */ /* 0x000f620000100800 */
[----:B----4-:R-:W-:-:S05]  /*4b50*/  SHF.R.S32.HI R3, RZ, 0x1f, R3 ;  /* 0x0000001fff037819 */ /* 0x010fca0000011403 */
[----:B------:R0:W-:Y:S04]  /*4b60*/  STL [R1+0x29c], R3 ;  /* 0x00029c0301007387 */ /* 0x0001e80000100800 */
[----:B0-----:R-:W4:Y:S02]  /*4b70*/  LDL.LU R3, [R1+0x15b8] ;  /* 0x0015b80001037983 */ /* 0x001f240000300800 */
[----:B----4-:R-:W-:-:S05]  /*4b80*/  SHF.R.S32.HI R3, RZ, 0x1f, R3 ;  /* 0x0000001fff037819 */ /* 0x010fca0000011403 */
[----:B------:R0:W-:Y:S04]  /*4b90*/  STL [R1+0x298], R3 ;  /* 0x0002980301007387 */ /* 0x0001e80000100800 */
[----:B0-----:R-:W4:Y:S01]  /*4ba0*/  LDL.LU R3, [R1+0x15b4] ;  /* 0x0015b40001037983 */ /* 0x001f220000300800 */
[----:B--2---:R-:W-:Y:S02]  /*4bb0*/  SHF.R.S32.HI R11, RZ, 0x1f, R11 ;  /* 0x0000001fff0b7819 */ /* 0x004fe4000001140b */
[----:B---3--:R-:W-:Y:S02]  /*4bc0*/  SHF.R.S32.HI R0, RZ, 0x1f, R0 ;  /* 0x0000001fff007819 */ /* 0x008fe40000011400 */
[----:B-----5:R-:W-:Y:S02]  /*4bd0*/  SHF.R.S32.HI R4, RZ, 0x1f, R4 ;  /* 0x0000001fff047819 */ /* 0x020fe40000011404 */
[----:B----4-:R-:W-:-:S05]  /*4be0*/  SHF.R.S32.HI R3, RZ, 0x1f, R3 ;  /* 0x0000001fff037819 */ /* 0x010fca0000011403 */
[----:B------:R0:W-:Y:S04]  /*4bf0*/  STL [R1+0x294], R3 ;  /* 0x0002940301007387 */ /* 0x0001e80000100800 */
[----:B------:R1:W-:Y:S01]  /*4c00*/  STL [R1+0x290], R11 ;  /* 0x0002900b01007387 */ /* 0x0003e20000100800 */
[----:B0-----:R-:W-:Y:S02]  /*4c10*/  SHF.R.S32.HI R3, RZ, 0x1f, R10 ;  /* 0x0000001fff037819 */ /* 0x001fe4000001140a */
[----:B------:R-:W-:Y:S02]  /*4c20*/  SHF.R.S32.HI R10, RZ, 0x1f, R26 ;  /* 0x0000001fff0a7819 */ /* 0x000fe4000001141a */
[----:B-1----:R-:W-:Y:S01]  /*4c30*/  SHF.R.S32.HI R11, RZ, 0x1f, R27 ;  /* 0x0000001fff0b7819 */ /* 0x002fe2000001141b */
[----:B------:R0:W-:Y:S04]  /*4c40*/  STL [R1+0x28c], R3 ;  /* 0x00028c0301007387 */ /* 0x0001e80000100800 */
[----:B------:R1:W-:Y:S01]  /*4c50*/  STL [R1+0x288], R11 ;  /* 0x0002880b01007387 */ /* 0x0003e20000100800 */
[----:B0-----:R-:W-:-:S03]  /*4c60*/  SHF.R.S32.HI R3, RZ, 0x1f, R24 ;  /* 0x0000001fff037819 */ /* 0x001fc60000011418 */
[----:B------:R0:W-:Y:S01]  /*4c70*/  STL [R1+0x284], R10 ;  /* 0x0002840a01007387 */ /* 0x0001e20000100800 */
[----:B-1----:R-:W-:-:S03]  /*4c80*/  SHF.R.S32.HI R11, RZ, 0x1f, R21 ;  /* 0x0000001fff0b7819 */ /* 0x002fc60000011415 */
        /* <DEDUP_REMOVED lines=10> */
[----:B------:R-:W-:Y:S01]  /*4d30*/  STL [R1+0x26c], R10 ;  /* 0x00026c0a01007387 */ /* 0x000fe20000100800 */
[----:B------:R-:W-:Y:S02]  /*4d40*/  SHF.R.S32.HI R8, RZ, 0x1f, R15 ;  /* 0x0000001fff087819 */ /* 0x000fe4000001140f */
[----:B------:R-:W-:Y:S01]  /*4d50*/  SHF.R.S32.HI R6, RZ, 0x1f, R18 ;  /* 0x0000001fff067819 */ /* 0x000fe20000011412 */
[----:B------:R0:W-:Y:S04]  /*4d60*/  STL [R1+0x268], R3 ;  /* 0x0002680301007387 */ /* 0x0001e80000100800 */
[----:B------:R-:W-:Y:S01]  /*4d70*/  STL [R1+0x264], R8 ;  /* 0x0002640801007387 */ /* 0x000fe20000100800 */
[----:B0-----:R-:W-:-:S03]  /*4d80*/  SHF.R.S32.HI R3, RZ, 0x1f, R5 ;  /* 0x0000001fff037819 */ /* 0x001fc60000011405 */
[----:B------:R-:W-:Y:S01]  /*4d90*/  STL [R1+0x260], R6 ;  /* 0x0002600601007387 */ /* 0x000fe20000100800 */
[----:B------:R-:W-:-:S03]  /*4da0*/  SHF.R.S32.HI R5, RZ, 0x1f, R23 ;  /* 0x0000001fff057819 */ /* 0x000fc60000011417 */
[----:B------:R0:W-:Y:S04]  /*4db0*/  STL [R1+0x25c], R3 ;  /* 0x00025c0301007387 */ /* 0x0001e80000100800 */
[----:B------:R-:W-:Y:S01]  /*4dc0*/  STL [R1+0x258], R5 ;  /* 0x0002580501007387 */ /* 0x000fe20000100800 */
[----:B0-----:R-:W-:-:S03]  /*4dd0*/  SHF.R.S32.HI R3, RZ, 0x1f, R7 ;  /* 0x0000001fff037819 */ /* 0x001fc60000011407 */
[----:B------:R0:W-:Y:S04]  /*4de0*/  STL [R1+0x254], R0 ;  /* 0x0002540001007387 */ /* 0x0001e80000100800 */
        /* <DEDUP_REMOVED lines=25> */
[----:B--2---:R0:W-:Y:S04]  /*4f80*/  STL [R1+0x15b0], R3 ;  /* 0x0015b00301007387 */ /* 0x0041e80000100800 */
        /* <DEDUP_REMOVED lines=28> */
[----:B------:R-:W5:Y:S01]  /*5150*/  LDL R28, [R1] ;  /* 0x00000000011c7983 */ /* 0x000f620000100800 */
        /* <DEDUP_REMOVED lines=9> */
[----:B------:R-:W-:-:S02]  /*51f0*/  SHF.R.S32.HI R26, RZ, 0x1f, R26 ;  /* 0x0000001fff1a7819 */ /* 0x000fc4000001141a */
[----:B------:R-:W-:Y:S02]  /*5200*/  SHF.R.S32.HI R24, RZ, 0x1f, R24 ;  /* 0x0000001fff187819 */ /* 0x000fe40000011418 */
[----:B------:R-:W-:Y:S02]  /*5210*/  SHF.R.S32.HI R21, RZ, 0x1f, R21 ;  /* 0x0000001fff157819 */ /* 0x000fe40000011415 */
[----:B------:R-:W-:Y:S02]  /*5220*/  SHF.R.S32.HI R16, RZ, 0x1f, R16 ;  /* 0x0000001fff107819 */ /* 0x000fe40000011410 */
[----:B------:R-:W-:Y:S02]  /*5230*/  SHF.R.S32.HI R22, RZ, 0x1f, R22 ;  /* 0x0000001fff167819 */ /* 0x000fe40000011416 */
[----:B------:R-:W-:Y:S02]  /*5240*/  SHF.R.S32.HI R14, RZ, 0x1f, R14 ;  /* 0x0000001fff0e7819 */ /* 0x000fe4000001140e */
        /* <DEDUP_REMOVED lines=18> */
[----:B----4-:R-:W-:-:S05]  /*5370*/  SHF.R.S32.HI R3, RZ, 0x1f, R3 ;  /* 0x0000001fff037819 */ /* 0x010fca0000011403 */
[----:B------:R0:W-:Y:S04]  /*5380*/  STL [R1+0x218], R3 ;  /* 0x0002180301007387 */ /* 0x0001e80000100800 */
[----:B0-----:R-:W2:Y:S04]  /*5390*/  LDL.LU R3, [R1+0x15a8] ;  /* 0x0015a80001037983 */ /* 0x001ea80000300800 */
[----:B------:R0:W-:Y:S04]  /*53a0*/  STL [R1+0x214], R11 ;  /* 0x0002140b01007387 */ /* 0x0001e80000100800 */
[----:B0-----:R-:W3:Y:S04]  /*53b0*/  LDL.LU R11, [R1+0x15a4] ;  /* 0x0015a400010b7983 */ /* 0x001ee80000300800 */
[----:B------:R0:W-:Y:S04]  /*53c0*/  STL [R1+0x210], R10 ;  /* 0x0002100a01007387 */ /* 0x0001e80000100800 */
[----:B0-----:R-:W4:Y:S04]  /*53d0*/  LDL.LU R10, [R1+0x15a0] ;  /* 0x0015a000010a7983 */ /* 0x001f280000300800 */
[----:B------:R0:W-:Y:S04]  /*53e0*/  STL [R1+0x20c], R27 ;  /* 0x00020c1b01007387 */ /* 0x0001e80000100800 */
[----:B0-----:R-:W5:Y:S04]  /*53f0*/  LDL.LU R27, [R1+0x159c] ;  /* 0x00159c00011b7983 */ /* 0x001f680000300800 */
[----:B------:R0:W-:Y:S04]  /*5400*/  STL [R1+0x208], R26 ;  /* 0x0002081a01007387 */ /* 0x0001e80000100800 */
[----:B0-----:R-:W4:Y:S04]  /*5410*/  LDL.LU R26, [R1+0x1598] ;  /* 0x00159800011a7983 */ /* 0x001f280000300800 */
        /* <DEDUP_REMOVED lines=11> */
[----:B0-----:R-:W2:Y:S04]  /*54d0*/  LDL.LU R8, [R1+0x1580] ;  /* 0x0015800001087983 */ /* 0x001ea80000300800 */
[----:B------:R0:W-:Y:S04]  /*54e0*/  STL [R1+0x1ec], R6 ;  /* 0x0001ec0601007387 */ /* 0x0001e80000100800 */
[----:B0-----:R-:W3:Y:S04]  /*54f0*/  LDL.LU R6, [R1+0x157c] ;  /* 0x00157c0001067983 */ /* 0x001ee80000300800 */
[----:B------:R0:W-:Y:S04]  /*5500*/  STL [R1+0x1e8], R15 ;  /* 0x0001e80f01007387 */ /* 0x0001e80000100800 */
[----:B0-----:R-:W5:Y:S04]  /*5510*/  LDL.LU R15, [R1+0x1578] ;  /* 0x00157800010f7983 */ /* 0x001f680000300800 */
[----:B------:R0:W-:Y:S04]  /*5520*/  STL [R1+0x1e4], R18 ;  /* 0x0001e41201007387 */ /* 0x0001e80000100800 */
[----:B0-----:R-:W4:Y:S04]  /*5530*/  LDL.LU R18, [R1+0x1574] ;  /* 0x0015740001127983 */ /* 0x001f280000300800 */
[----:B------:R0:W-:Y:S04]  /*5540*/  STL [R1+0x1e0], R5 ;  /* 0x0001e00501007387 */ /* 0x0001e80000100800 */
[----:B0-----:R-:W3:Y:S04]  /*5550*/  LDL.LU R5, [R1+0x1570] ;  /* 0x0015700001057983 */ /* 0x001ee80000300800 */
[----:B------:R0:W-:Y:S04]  /*5560*/  STL [R1+0x1dc], R23 ;  /* 0x0001dc1701007387 */ /* 0x0001e80000100800 */
[----:B0-----:R-:W2:Y:S04]  /*5570*/  LDL.LU R23, [R1+0x156c] ;  /* 0x00156c0001177983 */ /* 0x001ea80000300800 */
        /* <DEDUP_REMOVED lines=23> */
[----:B0-----:R-:W2:Y:S01]  /*56f0*/  LDL.LU R29, [R1+0x153c] ;  /* 0x00153c00011d7983 */ /* 0x001ea20000300800 */
[----:B------:R-:W-:-:S05]  /*5700*/  SHF.R.S32.HI R28, RZ, 0x1f, R28 ;  /* 0x0000001fff1c7819 */ /* 0x000fca000001141c */
[----:B------:R2:W-:Y:S02]  /*5710*/  STL [R1+0x1a8], R28 ;  /* 0x0001a81c01007387 */ /* 0x0005e40000100800 */
[----:B--2---:R-:W-:-:S05]  /*5720*/  SHF.R.S32.HI R28, RZ, 0x1f, R29 ;  /* 0x0000001fff1c7819 */ /* 0x004fca000001141d */
[----:B------:R0:W-:Y:S04]  /*5730*/  STL [R1+0x1a4], R28 ;  /* 0x0001a41c01007387 */ /* 0x0001e80000100800 */
[----:B0-----:R-:W2:Y:S04]  /*5740*/  LDL.LU R28, [R1+0x1538] ;  /* 0x00153800011c7983 */ /* 0x001ea80000300800 */
[----:B------:R2:W-:Y:S02]  /*5750*/  STL [R1+0x1514], R29 ;  /* 0x0015141d01007387 */ /* 0x0005e40000100800 */
[----:B--2---:R-:W-:-:S02]  /*5760*/  SHF.R.S32.HI R29, RZ, 0x1f, R28 ;  /* 0x0000001fff1d7819 */ /* 0x004fc4000001141c */
[----:B------:R4:W-:Y:S04]  /*5770*/  STL [R1+0x150c], R28 ;  /* 0x00150c1c01007387 */ /* 0x0009e80000100800 */
[----:B------:R0:W-:Y:S04]  /*5780*/  STL [R1+0x1a0], R29 ;  /* 0x0001a01d01007387 */ /* 0x0001e80000100800 */
[----:B---3--:R5:W-:Y:S01]  /*5790*/  STL [R1+0x1508], R13 ;  /* 0x0015080d01007387 */ /* 0x008be20000100800 */
[----:B----4-:R-:W-:Y:S02]  /*57a0*/  SHF.R.S32.HI R28, RZ, 0x1f, R19 ;  /* 0x0000001fff1c7819 */ /* 0x010fe40000011413 */
[----:B0-----:R-:W-:-:S02]  /*57b0*/  SHF.R.S32.HI R29, RZ, 0x1f, R13 ;  /* 0x0000001fff1d7819 */ /* 0x001fc4000001140d */
[----:B-----5:R-:W-:-:S03]  /*57c0*/  SHF.R.S32.HI R13, RZ, 0x1f, R9 ;  /* 0x0000001fff0d7819 */ /* 0x020fc60000011409 */
[----:B------:R-:W-:Y:S04]  /*57d0*/  STL [R1+0x19c], R29 ;  /* 0x00019c1d01007387 */ /* 0x000fe80000100800 */
[----:B------:R0:W-:Y:S04]  /*57e0*/  STL [R1+0x1500], R19 ;  /* 0x0015001301007387 */ /* 0x0001e80000100800 */
[----:B------:R-:W-:Y:S04]  /*57f0*/  STL [R1+0x198], R28 ;  /* 0x0001981c01007387 */ /* 0x000fe80000100800 */
[----:B------:R1:W-:Y:S04]  /*5800*/  STL [R1+0x14fc], R9 ;  /* 0x0014fc0901007387 */ /* 0x0003e80000100800 */
[----:B------:R-:W-:Y:S04]  /*5810*/  STL [R1+0x194], R13 ;  /* 0x0001940d01007387 */ /* 0x000fe80000100800 */
[----:B0-----:R-:W2:Y:S01]  /*5820*/  LDL R19, [R1+0x444] ;  /* 0x0004440001137983 */ /* 0x001ea20000100800 */
[----:B-1----:R-:W-:-:S03]  /*5830*/  SHF.R.S32.HI R9, RZ, 0x1f, R25 ;  /* 0x0000001fff097819 */ /* 0x002fc60000011419 */
[----:B------:R0:W-:Y:S04]  /*5840*/  STL [R1+0x14f8], R25 ;  /* 0x0014f81901007387 */ /* 0x0001e80000100800 */
[----:B------:R1:W-:Y:S04]  /*5850*/  STL [R1+0x190], R9 ;  /* 0x0001900901007387 */ /* 0x0003e80000100800 */
[----:B------:R-:W-:Y:S01]  /*5860*/  STL [R1+0x1504], R20 ;  /* 0x0015041401007387 */ /* 0x000fe20000100800 */
[----:B0-----:R-:W0:Y:S01]  /*5870*/  LDC R25, c[0x0][0x268] ;  /* 0x00009a00ff197b82 */ /* 0x001e220000000800 */
[----:B-1----:R-:W-:-:S02]  /*5880*/  SHF.R.S32.HI R9, RZ, 0x1f, R12 ;  /* 0x0000001fff097819 */ /* 0x002fc4000001140c */
[----:B------:R-:W-:Y:S04]  /*5890*/  STL [R1+0x1510], R12 ;  /* 0x0015100c01007387 */ /* 0x000fe80000100800 */
[----:B------:R-:W3:Y:S04]  /*58a0*/  LDL R28, [R1+0x448] ;  /* 0x00044800011c7983 */ /* 0x000ee80000100800 */
[----:B------:R1:W-:Y:S04]  /*58b0*/  STL [R1+0x188], R9 ;  /* 0x0001880901007387 */ /* 0x0003e80000100800 */
[----:B------:R4:W-:Y:S04]  /*58c0*/  STL [R1+0x14f4], R17 ;  /* 0x0014f41101007387 */ /* 0x0009e80000100800 */
[----:B------:R5:W-:Y:S01]  /*58d0*/  STL [R1+0x14f0], R2 ;  /* 0x0014f00201007387 */ /* 0x000be20000100800 */
[----:B-1----:R-:W-:-:S03]  /*58e0*/  SHF.R.S32.HI R9, RZ, 0x1f, R2 ;  /* 0x0000001fff097819 */ /* 0x002fc60000011402 */
[----:B------:R1:W-:Y:S01]  /*58f0*/  STL [R1+0x1518], R4 ;  /* 0x0015180401007387 */ /* 0x0003e20000100800 */
[----:B----4-:R-:W4:Y:S03]  /*5900*/  LDC R17, c[0x0][0x268] ;  /* 0x00009a00ff117b82 */ /* 0x010f260000000800 */
[----:B------:R-:W-:Y:S04]  /*5910*/  STL [R1+0x180], R9 ;  /* 0x0001800901007387 */ /* 0x000fe80000100800 */
[----:B-----5:R-:W5:Y:S01]  /*5920*/  LDL R2, [R1+0x328] ;  /* 0x0003280001027983 */ /* 0x020f620000100800 */
[----:B-1----:R-:W-:-:S03]  /*5930*/  SHF.R.S32.HI R4, RZ, 0x1f, R7 ;  /* 0x0000001fff047819 */ /* 0x002fc60000011407 */
[----:B------:R1:W-:Y:S04]  /*5940*/  STL [R1+0x14ec], R7 ;  /* 0x0014ec0701007387 */ /* 0x0003e80000100800 */
[----:B------:R0:W-:Y:S04]  /*5950*/  STL [R1+0x178], R4 ;  /* 0x0001780401007387 */ /* 0x0001e80000100800 */
[----:B-1----:R-:W5:Y:S04]  /*5960*/  LDL R7, [R1+0x324] ;  /* 0x0003240001077983 */ /* 0x002f680000100800 */
[----:B------:R1:W-:Y:S04]  /*5970*/  STL [R1+0x151c], R0 ;  /* 0x00151c0001007387 */ /* 0x0003e80000100800 */
[----:B------:R-:W-:Y:S04]  /*5980*/  STL [R1+0x1520], R23 ;  /* 0x0015201701007387 */ /* 0x000fe80000100800 */
[----:B0-----:R-:W2:Y:S01]  /*5990*/  LDL.LU R4, [R1+0x2f0] ;  /* 0x0002f00001047983 */ /* 0x001ea20000300800 */
[----:B-1----:R-:W-:-:S03]  /*59a0*/  SHF.R.S32.HI R0, RZ, 0x1f, R8 ;  /* 0x0000001fff007819 */ /* 0x002fc60000011408 */
[----:B------:R0:W-:Y:S04]  /*59b0*/  STL [R1+0x1524], R5 ;  /* 0x0015240501007387 */ /* 0x0001e80000100800 */
[----:B------:R-:W-:Y:S04]  /*59c0*/  STL [R1+0x1528], R18 ;  /* 0x0015281201007387 */ /* 0x000fe80000100800 */
[----:B------:R-:W5:Y:S04]  /*59d0*/  LDL.LU R29, [R1+0x2ec] ;  /* 0x0002ec00011d7983 */ /* 0x000f680000300800 */
[----:B------:R-:W-:Y:S04]  /*59e0*/  STL [R1+0x152c], R15 ;  /* 0x00152c0f01007387 */ /* 0x000fe80000100800 */
[----:B------:R1:W-:Y:S04]  /*59f0*/  STL [R1+0x1530], R6 ;  /* 0x0015300601007387 */ /* 0x0003e80000100800 */
[----:B0-----:R-:W5:Y:S04]  /*5a00*/  LDL.LU R5, [R1+0x13c] ;  /* 0x00013c0001057983 */ /* 0x001f680000300800 */
[----:B------:R-:W5:Y:S01]  /*5a10*/  LDL.LU R12, [R1+0x2e8] ;  /* 0x0002e800010c7983 */ /* 0x000f620000300800 */
[----:B-1----:R-:W-:-:S03]  /*5a20*/  SHF.R.S32.HI R6, RZ, 0x1f, R27 ;  /* 0x0000001fff067819 */ /* 0x002fc6000001141b */
[----:B------:R-:W-:Y:S04]  /*5a30*/  STL [R1+0x15c], R0 ;  /* 0x00015c0001007387 */ /* 0x000fe80000100800 */
[----:B------:R0:W-:Y:S04]  /*5a40*/  STL [R1+0x1534], R8 ;  /* 0x0015340801007387 */ /* 0x0001e80000100800 */
[----:B------:R-:W5:Y:S04]  /*5a50*/  LDL.LU R23, [R1+0x138] ;  /* 0x0001380001177983 */ /* 0x000f680000300800 */
[----:B------:R-:W5:Y:S01]  /*5a60*/  LDL.LU R20, [R1+0x2e4] ;  /* 0x0002e40001147983 */ /* 0x000f620000300800 */
[----:B0-----:R-:W-:-:S03]  /*5a70*/  SHF.R.S32.HI R8, RZ, 0x1f, R11 ;  /* 0x0000001fff087819 */ /* 0x001fc6000001140b */
[----:B------:R-:W5:Y:S04]  /*5a80*/  LDL.LU R0, [R1+0x134] ;  /* 0x0001340001007983 */ /* 0x000f680000300800 */
[----:B------:R-:W5:Y:S04]  /*5a90*/  LDL.LU R13, [R1+0x2e0] ;  /* 0x0002e000010d7983 */ /* 0x000f680000300800 */
[----:B------:R0:W-:Y:S04]  /*5aa0*/  STL [R1+0x140], R6 ;  /* 0x0001400601007387 */ /* 0x0001e80000100800 */
[----:B------:R-:W5:Y:S01]  /*5ab0*/  LDL.LU R18, [R1+0x130] ;  /* 0x0001300001127983 */ /* 0x000f620000300800 */
[----:B0-----:R-:W-:-:S03]  /*5ac0*/  SHF.R.S32.HI R6, RZ, 0x1f, R3 ;  /* 0x0000001fff067819 */ /* 0x001fc60000011403 */
[----:B------:R-:W-:Y:S04]  /*5ad0*/  STL [R1+0x2f4], R8 ;  /* 0x0002f40801007387 */ /* 0x000fe80000100800 */
[----:B------:R-:W5:Y:S04]  /*5ae0*/  LDL.LU R9, [R1+0x2dc] ;  /* 0x0002dc0001097983 */ /* 0x000f680000300800 */
[----:B------:R-:W-:Y:S04]  /*5af0*/  STL [R1+0x2f8], R6 ;  /* 0x0002f80601007387 */ /* 0x000fe80000100800 */
[----:B------:R0:W-:Y:S04]  /*5b00*/  STL [R1+0x14e8], R3 ;  /* 0x0014e80301007387 */ /* 0x0001e80000100800 */
[----:B0-----:R-:W5:Y:S01]  /*5b10*/  LDL R3, [R1+0x33c] ;  /* 0x00033c0001037983 */ /* 0x001f620000100800 */
[----:B------:R-:W-:-:S02]  /*5b20*/  IMAD.SHL.U32 R25, R25, 0x2, RZ ;  /* 0x0000000219197824 */ /* 0x000fc400078e00ff */
[----:B----4-:R-:W-:Y:S02]  /*5b30*/  IMAD R17, R17, 0x3, RZ ;  /* 0x0000000311117824 */ /* 0x010fe400078e02ff */
[----:B--2---:R-:W-:-:S05]  /*5b40*/  IMAD.X R6, R4, 0x1, R19, P3 ;  /* 0x0000000104067824 */ /* 0x004fca00018e0613 */
[----:B------:R3:W-:Y:S02]  /*5b50*/  STL [R1+0x1460], R6 ;  /* 0x0014600601007387 */ /* 0x0007e40000100800 */
[--C-:B---3--:R-:W-:Y:S02]  /*5b60*/  IMAD.X R6, R4, 0x1, R28.reuse, P2 ;  /* 0x0000000104067824 */ /* 0x108fe400010e061c */
[----:B------:R-:W2:Y:S04]  /*5b70*/  LDL.LU R4, [R1+0x12c] ;  /* 0x00012c0001047983 */ /* 0x000ea80000300800 */
[----:B------:R0:W-:Y:S01]  /*5b80*/  STL [R1+0x1450], R6 ;  /* 0x0014500601007387 */ /* 0x0001e20000100800 */
[C---:B-----5:R-:W-:Y:S02]  /*5b90*/  IMAD.X R15, R29.reuse, 0x1, R19, P6 ;  /* 0x000000011d0f7824 */ /* 0x060fe400030e0613 */
[----:B------:R-:W-:Y:S01]  /*5ba0*/  IMAD.X R8, R29, 0x1, R28, P5 ;  /* 0x000000011d087824 */ /* 0x000fe200028e061c */
[----:B0-----:R-:W-:-:S02]  /*5bb0*/  IADD3 R6, P2, R25, R3, RZ ;  /* 0x0000000319067210 */ /* 0x001fc40007f5e0ff */
[----:B------:R-:W3:Y:S04]  /*5bc0*/  LDL.LU R25, [R1+0x2d8] ;  /* 0x0002d80001197983 */ /* 0x000ee80000300800 */
[----:B------:R0:W-:Y:S04]  /*5bd0*/  STL [R1+0x1458], R6 ;  /* 0x0014580601007387 */ /* 0x0001e80000100800 */
[----:B------:R-:W-:Y:S01]  /*5be0*/  STL [R1+0x1454], R15 ;  /* 0x0014540f01007387 */ /* 0x000fe20000100800 */
[----:B0-----:R-:W-:-:S03]  /*5bf0*/  IADD3 R6, P6, R17, R3, RZ ;  /* 0x0000000311067210 */ /* 0x001fc60007fde0ff */
[----:B------:R-:W4:Y:S04]  /*5c00*/  LDL.LU R17, [R1+0x128] ;  /* 0x0001280001117983 */ /* 0x000f280000300800 */
[----:B------:R0:W-:Y:S04]  /*5c10*/  STL [R1+0x145c], R6 ;  /* 0x00145c0601007387 */ /* 0x0001e80000100800 */
[----:B------:R1:W-:Y:S04]  /*5c20*/  STL [R1+0x1444], R8 ;  /* 0x0014440801007387 */ /* 0x0003e80000100800 */
[----:B------:R-:W5:Y:S01]  /*5c30*/  LDL.LU R29, [R1+0x2d4] ;  /* 0x0002d400011d7983 */ /* 0x000f620000300800 */
[----:B0-----:R-:W-:Y:S01]  /*5c40*/  IADD3 R6, P5, R5, R7, RZ ;  /* 0x0000000705067210 */ /* 0x001fe20007fbe0ff */
[----:B------:R-:W-:-:S04]  /*5c50*/  IMAD.X R15, R12, 0x1, R19, P1 ;  /* 0x000000010c0f7824 */ /* 0x000fc800008e0613 */
[----:B------:R0:W-:Y:S01]  /*5c60*/  STL [R1+0x144c], R6 ;  /* 0x00144c0601007387 */ /* 0x0001e20000100800 */
[----:B-1----:R-:W-:-:S03]  /*5c70*/  IMAD.X R8, R12, 0x1, R28, P4 ;  /* 0x000000010c087824 */ /* 0x002fc600020e061c */
[----:B------:R-:W-:Y:S01]  /*5c80*/  STL [R1+0x1448], R15 ;  /* 0x0014480f01007387 */ /* 0x000fe20000100800 */
[----:B0-----:R-:W-:-:S03]  /*5c90*/  IADD3 R6, P1, R5, R2, RZ ;  /* 0x0000000205067210 */ /* 0x001fc60007f3e0ff */
[----:B------:R-:W5:Y:S04]  /*5ca0*/  LDL.LU R5, [R1+0x124] ;  /* 0x0001240001057983 */ /* 0x000f680000300800 */
        /* <DEDUP_REMOVED lines=31> */
[----:B------:R-:W-:Y:S04]  /*5ea0*/  STL [R1+0x1404], R8 ;  /* 0x0014040801007387 */ /* 0x000fe80000100800 */
[----:B------:R-:W5:Y:S01]  /*5eb0*/  LDL.LU R9, [R1+0x2c4] ;  /* 0x0002c40001097983 */ /* 0x000f620000300800 */
[----:B--2---:R-:W-:-:S05]  /*5ec0*/  IADD3 R6, P4, R4, R7, RZ ;  /* 0x0000000704067210 */ /* 0x004fca0007f9e0ff */
[----:B------:R0:W-:Y:S01]  /*5ed0*/  STL [R1+0x140c], R6 ;  /* 0x00140c0601007387 */ /* 0x0001e20000100800 */
[C---:B---3--:R-:W-:Y:S01]  /*5ee0*/  IMAD.X R15, R25.reuse, 0x1, R19, P5 ;  /* 0x00000001190f7824 */ /* 0x048fe200028e0613 */
[----:B0-----:R-:W-:Y:S01]  /*5ef0*/  IADD3 R6, P5, R4, R2, RZ ;  /* 0x0000000204067210 */ /* 0x001fe20007fbe0ff */
[----:B------:R-:W-:-:S03]  /*5f00*/  IMAD.X R8, R25, 0x1, R28, P1 ;  /* 0x0000000119087824 */ /* 0x000fc600008e061c */
[----:B------:R-:W-:Y:S04]  /*5f10*/  STL [R1+0x1408], R15 ;  /* 0x0014080f01007387 */ /* 0x000fe80000100800 */
[----:B------:R-:W2:Y:S04]  /*5f20*/  LDL.LU R4, [R1+0x114] ;  /* 0x0001140001047983 */ /* 0x000ea80000300800 */
[----:B------:R4:W-:Y:S04]  /*5f30*/  STL [R1+0x1400], R6 ;  /* 0x0014000601007387 */ /* 0x0009e80000100800 */
[----:B------:R0:W-:Y:S04]  /*5f40*/  STL [R1+0x13f4], R8 ;  /* 0x0013f40801007387 */ /* 0x0001e80000100800 */
[----:B------:R-:W3:Y:S01]  /*5f50*/  LDL.LU R25, [R1+0x2c0] ;  /* 0x0002c00001197983 */ /* 0x000ee20000300800 */
[----:B----4-:R-:W-:Y:S01]  /*5f60*/  IADD3 R6, P1, R17, R7, RZ ;  /* 0x0000000711067210 */ /* 0x010fe20007f3e0ff */
[----:B-----5:R-:W-:-:S04]  /*5f70*/  IMAD.X R15, R29, 0x1, R19, P4 ;  /* 0x000000011d0f7824 */ /* 0x020fc800020e0613 */
[----:B------:R1:W-:Y:S01]  /*5f80*/  STL [R1+0x13fc], R6 ;  /* 0x0013fc0601007387 */ /* 0x0003e20000100800 */
[----:B0-----:R-:W-:-:S03]  /*5f90*/  IMAD.X R8, R29, 0x1, R28, P5 ;  /* 0x000000011d087824 */ /* 0x001fc600028e061c */
[----:B------:R-:W-:Y:S01]  /*5fa0*/  STL [R1+0x13f8], R15 ;  /* 0x0013f80f01007387 */ /* 0x000fe20000100800 */
[----:B-1----:R-:W-:-:S03]  /*5fb0*/  IADD3 R6, P4, R17, R2, RZ ;  /* 0x0000000211067210 */ /* 0x002fc60007f9e0ff */
        /* <DEDUP_REMOVED lines=44> */
[----:B--2---:R-:W-:-:S05]  /*6280*/  IADD3 R6, P4, R4, R7, RZ ;  /* 0x0000000704067210 */ /* 0x004fca0007f9e0ff */
[----:B------:R1:W-:Y:S01]  /*6290*/  STL [R1+0x13ac], R6 ;  /* 0x0013ac0601007387 */ /* 0x0003e20000100800 */
[C---:B---3--:R-:W-:Y:S02]  /*62a0*/  IMAD.X R15, R25.reuse, 0x1, R19, P5 ;  /* 0x00000001190f7824 */ /* 0x048fe400028e0613 */
[----:B0-----:R-:W-:Y:S01]  /*62b0*/  IMAD.X R8, R25, 0x1, R28, P1 ;  /* 0x0000000119087824 */ /* 0x001fe200008e061c */
[----:B-1----:R-:W-:Y:S02]  /*62c0*/  IADD3 R6, P5, R4, R2, RZ ;  /* 0x0000000204067210 */ /* 0x002fe40007fbe0ff */
[----:B------:R-:W-:Y:S04]  /*62d0*/  STL [R1+0x13a8], R15 ;  /* 0x0013a80f01007387 */ /* 0x000fe80000100800 */
[----:B------:R-:W2:Y:S04]  /*62e0*/  LDL.LU R4, [R1+0xfc] ;  /* 0x0000fc0001047983 */ /* 0x000ea80000300800 */
[----:B------:R4:W-:Y:S04]  /*62f0*/  STL [R1+0x13a0], R6 ;  /* 0x0013a00601007387 */ /* 0x0009e80000100800 */
[----:B------:R0:W-:Y:S04]  /*6300*/  STL [R1+0x1394], R8 ;  /* 0x0013940801007387 */ /* 0x0001e80000100800 */
[----:B------:R-:W3:Y:S01]  /*6310*/  LDL.LU R25, [R1+0x2a8] ;  /* 0x0002a80001197983 */ /* 0x000ee20000300800 */
[----:B----4-:R-:W-:-:S05]  /*6320*/  IADD3 R6, P1, R17, R7, RZ ;  /* 0x0000000711067210 */ /* 0x010fca0007f3e0ff */
[----:B------:R1:W-:Y:S01]  /*6330*/  STL [R1+0x139c], R6 ;  /* 0x00139c0601007387 */ /* 0x0003e20000100800 */
[C---:B-----5:R-:W-:Y:S02]  /*6340*/  IMAD.X R15, R29.reuse, 0x1, R19, P4 ;  /* 0x000000011d0f7824 */ /* 0x060fe400020e0613 */
[----:B0-----:R-:W-:Y:S01]  /*6350*/  IMAD.X R8, R29, 0x1, R28, P5 ;  /* 0x000000011d087824 */ /* 0x001fe200028e061c */
[----:B-1----:R-:W-:Y:S02]  /*6360*/  IADD3 R6, P4, R17, R2, RZ ;  /* 0x0000000211067210 */ /* 0x002fe40007f9e0ff */
[----:B------:R-:W-:Y:S04]  /*6370*/  STL [R1+0x1398], R15 ;  /* 0x0013980f01007387 */ /* 0x000fe80000100800 */
[----:B------:R-:W4:Y:S04]  /*6380*/  LDL.LU R17, [R1+0xf8] ;  /* 0x0000f80001117983 */ /* 0x000f280000300800 */
[----:B------:R0:W-:Y:S04]  /*6390*/  STL [R1+0x1390], R6 ;  /* 0x0013900601007387 */ /* 0x0001e80000100800 */
[----:B------:R1:W-:Y:S04]  /*63a0*/  STL [R1+0x1384], R8 ;  /* 0x0013840801007387 */ /* 0x0003e80000100800 */
[----:B------:R-:W5:Y:S01]  /*63b0*/  LDL.LU R29, [R1+0x2a4] ;  /* 0x0002a400011d7983 */ /* 0x000f620000300800 */
[----:B0-----:R-:W-:-:S05]  /*63c0*/  IADD3 R6, P5, R5, R7, RZ ;  /* 0x0000000705067210 */ /* 0x001fca0007fbe0ff */
[----:B------:R0:W-:Y:S01]  /*63d0*/  STL [R1+0x138c], R6 ;  /* 0x00138c0601007387 */ /* 0x0001e20000100800 */
[C---:B------:R-:W-:Y:S02]  /*63e0*/  IMAD.X R15, R12.reuse, 0x1, R19, P1 ;  /* 0x000000010c0f7824 */ /* 0x040fe400008e0613 */
[----:B-1----:R-:W-:-:S03]  /*63f0*/  IMAD.X R8, R12, 0x1, R28, P4 ;  /* 0x000000010c087824 */ /* 0x002fc600020e061c */
[----:B------:R-:W-:Y:S01]  /*6400*/  STL [R1+0x1388], R15 ;  /* 0x0013880f01007387 */ /* 0x000fe20000100800 */
[----:B0-----:R-:W-:-:S03]  /*6410*/  IADD3 R6, P1, R5, R2, RZ ;  /* 0x0000000205067210 */ /* 0x001fc60007f3e0ff */
[----:B------:R-:W5:Y:S04]  /*6420*/  LDL.LU R5, [R1+0xf4] ;  /* 0x0000f40001057983 */ /* 0x000f680000300800 */
        /* <DEDUP_REMOVED lines=76> */
[----:B-1----:R-:W-:Y:S01]  /*68f0*/  IMAD.X R8, R13, 0x1, R28, P5 ;  /* 0x000000010d087824 */ /* 0x002fe200028e061c */
[----:B0-----:R-:W-:Y:S02]  /*6900*/  IADD3 R6, P4, R0, R2, RZ ;  /* 0x0000000200067210 */ /* 0x001fe40007f9e0ff */
[----:B------:R-:W-:Y:S04]  /*6910*/  STL [R1+0x1308], R15 ;  /* 0x0013080f01007387 */ /* 0x000fe80000100800 */
        /* <DEDUP_REMOVED lines=36> */
[C-C-:B------:R-:W-:Y:S02]  /*6b60*/  IMAD.X R15, R12.reuse, 0x1, R19.reuse, P1 ;  /* 0x000000010c0f7824 */ /* 0x140fe400008e0613 */
[----:B-1----:R-:W-:Y:S01]  /*6b70*/  IMAD.X R8, R12, 0x1, R28, P4 ;  /* 0x000000010c087824 */ /* 0x002fe200020e061c */
[----:B0-----:R-:W-:Y:S02]  /*6b80*/  IADD3 R6, P1, R5, R2, RZ ;  /* 0x0000000205067210 */ /* 0x001fe40007f3e0ff */
[----:B------:R-:W-:Y:S04]  /*6b90*/  STL [R1+0x12c8], R15 ;  /* 0x0012c80f01007387 */ /* 0x000fe80000100800 */
        /* <DEDUP_REMOVED lines=266> */
[C---:B-1----:R-:W-:Y:S01]  /*7c40*/  IMAD.X R8, R9.reuse, 0x1, R19, P1 ;  /* 0x0000000109087824 */ /* 0x042fe200008e0613 */
[----:B0-----:R-:W-:Y:S02]  /*7c50*/  IADD3 R6, P1, R18, R2, RZ ;  /* 0x0000000212067210 */ /* 0x001fe40007f3e0ff */
[----:B------:R-:W5:Y:S04]  /*7c60*/  LDL.LU R18, [R1+0x58] ;  /* 0x0000580001127983 */ /* 0x000f680000300800 */
[----:B------:R0:W-:Y:S04]  /*7c70*/  STL [R1+0x1118], R8 ;  /* 0x0011180801007387 */ /* 0x0001e80000100800 */
[----:B------:R2:W-:Y:S01]  /*7c80*/  STL [R1+0x1110], R6 ;  /* 0x0011100601007387 */ /* 0x0005e20000100800 */
[----:B0-----:R-:W-:-:S03]  /*7c90*/  IMAD.X R8, R9, 0x1, R28, P4 ;  /* 0x0000000109087824 */ /* 0x001fc600020e061c */
[----:B------:R-:W5:Y:S04]  /*7ca0*/  LDL.LU R9, [R1+0x204] ;  /* 0x0002040001097983 */ /* 0x000f680000300800 */
[----:B------:R3:W-:Y:S01]  /*7cb0*/  STL [R1+0x1104], R8 ;  /* 0x0011040801007387 */ /* 0x0007e20000100800 */
[----:B--2---:R-:W-:-:S05]  /*7cc0*/  IADD3 R6, P4, R4, R7, RZ ;  /* 0x0000000704067210 */ /* 0x004fca0007f9e0ff */
[----:B------:R0:W-:Y:S01]  /*7cd0*/  STL [R1+0x110c], R6 ;  /* 0x00110c0601007387 */ /* 0x0001e20000100800 */
[C---:B---3--:R-:W-:Y:S01]  /*7ce0*/  IMAD.X R8, R25.reuse, 0x1, R19, P5 ;  /* 0x0000000119087824 */ /* 0x048fe200028e0613 */
[----:B0-----:R-:W-:Y:S02]  /*7cf0*/  IADD3 R6, P5, R4, R2, RZ ;  /* 0x0000000204067210 */ /* 0x001fe40007fbe0ff */
[----:B------:R-:W2:Y:S04]  /*7d00*/  LDL.LU R4, [R1+0x54] ;  /* 0x0000540001047983 */ /* 0x000ea80000300800 */
[----:B------:R0:W-:Y:S04]  /*7d10*/  STL [R1+0x1108], R8 ;  /* 0x0011080801007387 */ /* 0x0001e80000100800 */
[----:B------:R4:W-:Y:S01]  /*7d20*/  STL [R1+0x1100], R6 ;  /* 0x0011000601007387 */ /* 0x0009e20000100800 */
[----:B0-----:R-:W-:-:S03]  /*7d30*/  IMAD.X R8, R25, 0x1, R28, P1 ;  /* 0x0000000119087824 */ /* 0x001fc600008e061c */
[----:B------:R-:W3:Y:S01]  /*7d40*/  LDL.LU R25, [R1+0x200] ;  /* 0x0002000001197983 */ /* 0x000ee20000300800 */
[----:B----4-:R-:W-:-:S03]  /*7d50*/  IADD3 R6, P1, R17, R7, RZ ;  /* 0x0000000711067210 */ /* 0x010fc60007f3e0ff */
[----:B------:R5:W-:Y:S04]  /*7d60*/  STL [R1+0x10f4], R8 ;  /* 0x0010f40801007387 */ /* 0x000be80000100800 */
[----:B------:R0:W-:Y:S01]  /*7d70*/  STL [R1+0x10fc], R6 ;  /* 0x0010fc0601007387 */ /* 0x0001e20000100800 */
[----:B-----5:R-:W-:Y:S01]  /*7d80*/  IMAD.X R8, R29, 0x1, R19, P4 ;  /* 0x000000011d087824 */ /* 0x020fe200020e0613 */
[----:B0-----:R-:W-:Y:S02]  /*7d90*/  IADD3 R6, P4, R17, R2, RZ ;  /* 0x0000000211067210 */ /* 0x001fe40007f9e0ff */
[----:B------:R-:W4:Y:S04]  /*7da0*/  LDL.LU R17, [R1+0x50] ;  /* 0x0000500001117983 */ /* 0x000f280000300800 */
[----:B------:R0:W-:Y:S04]  /*7db0*/  STL [R1+0x10f8], R8 ;  /* 0x0010f80801007387 */ /* 0x0001e80000100800 */
[----:B------:R1:W-:Y:S01]  /*7dc0*/  STL [R1+0x10f0], R6 ;  /* 0x0010f00601007387 */ /* 0x0003e20000100800 */
[----:B0-----:R-:W-:-:S03]  /*7dd0*/  IMAD.X R8, R29, 0x1, R28, P5 ;  /* 0x000000011d087824 */ /* 0x001fc600028e061c */
[----:B------:R-:W5:Y:S01]  /*7de0*/  LDL.LU R29, [R1+0x1fc] ;  /* 0x0001fc00011d7983 */ /* 0x000f620000300800 */
[----:B-1----:R-:W-:-:S03]  /*7df0*/  IADD3 R6, P5, R5, R7, RZ ;  /* 0x0000000705067210 */ /* 0x002fc60007fbe0ff */
[----:B------:R0:W-:Y:S04]  /*7e00*/  STL [R1+0x10e4], R8 ;  /* 0x0010e40801007387 */ /* 0x0001e80000100800 */
[----:B------:R1:W-:Y:S01]  /*7e10*/  STL [R1+0x10ec], R6 ;  /* 0x0010ec0601007387 */ /* 0x0003e20000100800 */
[C---:B------:R-:W-:Y:S02]  /*7e20*/  IMAD.X R15, R12.reuse, 0x1, R19, P1 ;  /* 0x000000010c0f7824 */ /* 0x040fe400008e0613 */
[----:B0-----:R-:W-:-:S03]  /*7e30*/  IMAD.X R8, R12, 0x1, R28, P4 ;  /* 0x000000010c087824 */ /* 0x001fc600020e061c */
[----:B------:R-:W-:Y:S01]  /*7e40*/  STL [R1+0x10e8], R15 ;  /* 0x0010e80f01007387 */ /* 0x000fe20000100800 */
[----:B-1----:R-:W-:-:S03]  /*7e50*/  IADD3 R6, P1, R5, R2, RZ ;  /* 0x0000000205067210 */ /* 0x002fc60007f3e0ff */
[----:B------:R-:W5:Y:S04]  /*7e60*/  LDL.LU R5, [R1+0x4c] ;  /* 0x00004c0001057983 */ /* 0x000f680000300800 */
[----:B------:R0:W-:Y:S04]  /*7e70*/  STL [R1+0x10e0], R6 ;  /* 0x0010e00601007387 */ /* 0x0001e80000100800 */
[----:B------:R1:W-:Y:S04]  /*7e80*/  STL [R1+0x10d4], R8 ;  /* 0x0010d40801007387 */ /* 0x0003e80000100800 */
[----:B------:R-:W5:Y:S01]  /*7e90*/  LDL.LU R12, [R1+0x1f8] ;  /* 0x0001f800010c7983 */ /* 0x000f620000300800 */
[----:B0-----:R-:W-:-:S05]  /*7ea0*/  IADD3 R6, P4, R23, R7, RZ ;  /* 0x0000000717067210 */ /* 0x001fca0007f9e0ff */
[----:B------:R0:W-:Y:S01]  /*7eb0*/  STL [R1+0x10dc], R6 ;  /* 0x0010dc0601007387 */ /* 0x0001e20000100800 */
[----:B------:R-:W-:Y:S01]  /*7ec0*/  IMAD.X R15, R20, 0x1, R19, P5 ;  /* 0x00000001140f7824 */ /* 0x000fe200028e0613 */
[----:B-1----:R-:W-:-:S04]  /*7ed0*/  IADD3 R8, P5, R23, R2, RZ ;  /* 0x0000000217087210 */ /* 0x002fc80007fbe0ff */
[----:B------:R-:W-:Y:S04]  /*7ee0*/  STL [R1+0x10d8], R15 ;  /* 0x0010d80f01007387 */ /* 0x000fe80000100800 */
[----:B------:R-:W5:Y:S01]  /*7ef0*/  LDL.LU R23, [R1+0x48] ;  /* 0x0000480001177983 */ /* 0x000f620000300800 */
[----:B0-----:R-:W-:-:S03]  /*7f00*/  IMAD.X R6, R20, 0x1, R28, P1 ;  /* 0x0000000114067824 */ /* 0x001fc600008e061c */
[----:B------:R0:W-:Y:S04]  /*7f10*/  STL [R1+0x10d0], R8 ;  /* 0x0010d00801007387 */ /* 0x0001e80000100800 */
[----:B------:R1:W-:Y:S04]  /*7f20*/  STL [R1+0x10c4], R6 ;  /* 0x0010c40601007387 */ /* 0x0003e80000100800 */
[----:B------:R-:W5:Y:S01]  /*7f30*/  LDL.LU R20, [R1+0x1f4] ;  /* 0x0001f40001147983 */ /* 0x000f620000300800 */
[----:B0-----:R-:W-:-:S05]  /*7f40*/  IADD3 R8, P1, R0, R7, RZ ;  /* 0x0000000700087210 */ /* 0x001fca0007f3e0ff */
[----:B------:R0:W-:Y:S01]  /*7f50*/  STL [R1+0x10cc], R8 ;  /* 0x0010cc0801007387 */ /* 0x0001e20000100800 */
[C---:B-1----:R-:W-:Y:S01]  /*7f60*/  IMAD.X R6, R13.reuse, 0x1, R19, P4 ;  /* 0x000000010d067824 */ /* 0x042fe200020e0613 */
[----:B0-----:R-:W-:Y:S01]  /*7f70*/  IADD3 R8, P4, R0, R2, RZ ;  /* 0x0000000200087210 */ /* 0x001fe20007f9e0ff */
[----:B------:R-:W-:-:S03]  /*7f80*/  IMAD.X R0, R13, 0x1, R28, P5 ;  /* 0x000000010d007824 */ /* 0x000fc600028e061c */
[----:B------:R0:W-:Y:S04]  /*7f90*/  STL [R1+0x10c8], R6 ;  /* 0x0010c80601007387 */ /* 0x0001e80000100800 */
[----:B------:R-:W-:Y:S04]  /*7fa0*/  STL [R1+0x10c0], R8 ;  /* 0x0010c00801007387 */ /* 0x000fe80000100800 */
[----:B------:R-:W5:Y:S04]  /*7fb0*/  LDL.LU R13, [R1+0x44] ;  /* 0x00004400010d7983 */ /* 0x000f680000300800 */
[----:B------:R1:W-:Y:S01]  /*7fc0*/  STL [R1+0x10b4], R0 ;  /* 0x0010b40001007387 */ /* 0x0003e20000100800 */
[----:B0-----:R-:W-:-:S03]  /*7fd0*/  IADD3 R6, P5, R18, R7, RZ ;  /* 0x0000000712067210 */ /* 0x001fc60007fbe0ff */
[----:B-1----:R-:W5:Y:S04]  /*7fe0*/  LDL.LU R0, [R1+0x1f0] ;  /* 0x0001f00001007983 */ /* 0x002f680000300800 */
[----:B------:R0:W-:Y:S01]  /*7ff0*/  STL [R1+0x10bc], R6 ;  /* 0x0010bc0601007387 */ /* 0x0001e20000100800 */
[C---:B------:R-:W-:Y:S02]  /*8000*/  IMAD.X R8, R9.reuse, 0x1, R28, P4 ;  /* 0x0000000109087824 */ /* 0x040fe400020e061c */
[----:B0-----:R-:W-:Y:S01]  /*8010*/  IMAD.X R6, R9, 0x1, R19, P1 ;  /* 0x0000000109067824 */ /* 0x001fe200008e0613 */
[----:B------:R-:W-:-:S04]  /*8020*/  IADD3 R15, P1, R18, R2, RZ ;  /* 0x00000002120f7210 */ /* 0x000fc80007f3e0ff */
[----:B------:R-:W-:Y:S04]  /*8030*/  STL [R1+0x10b8], R6 ;  /* 0x0010b80601007387 */ /* 0x000fe80000100800 */
[----:B------:R0:W-:Y:S04]  /*8040*/  STL [R1+0x10b0], R15 ;  /* 0x0010b00f01007387 */ /* 0x0001e80000100800 */
[----:B------:R-:W5:Y:S04]  /*8050*/  LDL.LU R9, [R1+0x40] ;  /* 0x0000400001097983 */ /* 0x000f680000300800 */
[----:B------:R-:W-:Y:S04]  /*8060*/  STL [R1+0x10a4], R8 ;  /* 0x0010a40801007387 */ /* 0x000fe80000100800 */
[----:B0-----:R-:W5:Y:S01]  /*8070*/  LDL.LU R15, [R1+0x1ec] ;  /* 0x0001ec00010f7983 */ /* 0x001f620000300800 */
[----:B--2---:R-:W-:-:S05]  /*8080*/  IADD3 R6, P4, R4, R7, RZ ;  /* 0x0000000704067210 */ /* 0x004fca0007f9e0ff */
[----:B------:R3:W-:Y:S02]  /*8090*/  STL [R1+0x10ac], R6 ;  /* 0x0010ac0601007387 */ /* 0x0007e40000100800 */
[C---:B---3--:R-:W-:Y:S01]  /*80a0*/  IMAD.X R6, R25.reuse, 0x1, R19, P5 ;  /* 0x0000000119067824 */ /* 0x048fe200028e0613 */
[----:B------:R-:W-:Y:S01]  /*80b0*/  IADD3 R4, P5, R4, R2, RZ ;  /* 0x0000000204047210 */ /* 0x000fe20007fbe0ff */
[----:B------:R-:W-:-:S03]  /*80c0*/  IMAD.X R8, R25, 0x1, R28, P1 ;  /* 0x0000000119087824 */ /* 0x000fc600008e061c */
[----:B------:R-:W-:Y:S04]  /*80d0*/  STL [R1+0x10a8], R6 ;  /* 0x0010a80601007387 */ /* 0x000fe80000100800 */
[----:B------:R0:W-:Y:S04]  /*80e0*/  STL [R1+0x10a0], R4 ;  /* 0x0010a00401007387 */ /* 0x0001e80000100800 */
[----:B0-----:R-:W2:Y:S04]  /*80f0*/  LDL.LU R4, [R1+0x3c] ;  /* 0x00003c0001047983 */ /* 0x001ea80000300800 */
[----:B------:R0:W-:Y:S04]  /*8100*/  STL [R1+0x1094], R8 ;  /* 0x0010940801007387 */ /* 0x0001e80000100800 */
[----:B------:R-:W3:Y:S01]  /*8110*/  LDL.LU R25, [R1+0x1e8] ;  /* 0x0001e80001197983 */ /* 0x000ee20000300800 */
[----:B----4-:R-:W-:-:S05]  /*8120*/  IADD3 R6, P1, R17, R7, RZ ;  /* 0x0000000711067210 */ /* 0x010fca0007f3e0ff */
[----:B------:R1:W-:Y:S01]  /*8130*/  STL [R1+0x109c], R6 ;  /* 0x00109c0601007387 */ /* 0x0003e20000100800 */
[----:B-----5:R-:W-:Y:S01]  /*8140*/  IMAD.X R18, R29, 0x1, R19, P4 ;  /* 0x000000011d127824 */ /* 0x020fe200020e0613 */
[----:B0-----:R-:W-:-:S04]  /*8150*/  IADD3 R8, P4, R17, R2, RZ ;  /* 0x0000000211087210 */ /* 0x001fc80007f9e0ff */
[----:B------:R-:W-:Y:S01]  /*8160*/  STL [R1+0x1098], R18 ;  /* 0x0010981201007387 */ /* 0x000fe20000100800 */
[----:B-1----:R-:W-:-:S03]  /*8170*/  IMAD.X R6, R29, 0x1, R28, P5 ;  /* 0x000000011d067824 */ /* 0x002fc600028e061c */
[----:B------:R-:W4:Y:S04]  /*8180*/  LDL.LU R17, [R1+0x38] ;  /* 0x0000380001117983 */ /* 0x000f280000300800 */
[----:B------:R0:W-:Y:S04]  /*8190*/  STL [R1+0x1090], R8 ;  /* 0x0010900801007387 */ /* 0x0001e80000100800 */
[----:B------:R1:W-:Y:S04]  /*81a0*/  STL [R1+0x1084], R6 ;  /* 0x0010840601007387 */ /* 0x0003e80000100800 */
[----:B------:R-:W5:Y:S01]  /*81b0*/  LDL.LU R29, [R1+0x1e4] ;  /* 0x0001e400011d7983 */ /* 0x000f620000300800 */
[----:B0-----:R-:W-:-:S05]  /*81c0*/  IADD3 R8, P5, R5, R7, RZ ;  /* 0x0000000705087210 */ /* 0x001fca0007fbe0ff */
[----:B------:R-:W-:Y:S01]  /*81d0*/  STL [R1+0x108c], R8 ;  /* 0x00108c0801007387 */ /* 0x000fe20000100800 */
[C---:B-1----:R-:W-:Y:S01]  /*81e0*/  IMAD.X R6, R12.reuse, 0x1, R19, P1 ;  /* 0x000000010c067824 */ /* 0x042fe200008e0613 */
[----:B------:R-:W-:Y:S02]  /*81f0*/  IADD3 R5, P1, R5, R2, RZ ;  /* 0x0000000205057210 */ /* 0x000fe40007f3e0ff */
[----:B------:R-:W5:Y:S04]  /*8200*/  LDL.LU R18, [R1+0x34] ;  /* 0x0000340001127983 */ /* 0x000f680000300800 */
[----:B------:R0:W-:Y:S04]  /*8210*/  STL [R1+0x1088], R6 ;  /* 0x0010880601007387 */ /* 0x0001e80000100800 */
[----:B------:R1:W-:Y:S01]  /*8220*/  STL [R1+0x1080], R5 ;  /* 0x0010800501007387 */ /* 0x0003e20000100800 */
[----:B0-----:R-:W-:-:S03]  /*8230*/  IMAD.X R6, R12, 0x1, R28, P4 ;  /* 0x000000010c067824 */ /* 0x001fc600020e061c */
[----:B------:R-:W5:Y:S01]  /*8240*/  LDL.LU R12, [R1+0x1e0] ;  /* 0x0001e000010c7983 */ /* 0x000f620000300800 */
[----:B-1----:R-:W-:-:S03]  /*8250*/  IADD3 R5, P4, R23, R7, RZ ;  /* 0x0000000717057210 */ /* 0x002fc60007f9e0ff */
[----:B------:R-:W-:Y:S04]  /*8260*/  STL [R1+0x1074], R6 ;  /* 0x0010740601007387 */ /* 0x000fe80000100800 */
[----:B------:R0:W-:Y:S04]  /*8270*/  STL [R1+0x107c], R5 ;  /* 0x00107c0501007387 */ /* 0x0001e80000100800 */
[----:B0-----:R-:W5:Y:S01]  /*8280*/  LDL.LU R5, [R1+0x30] ;  /* 0x0000300001057983 */ /* 0x001f620000300800 */
[----:B------:R-:W-:Y:S01]  /*8290*/  IMAD.X R6, R20, 0x1, R19, P5 ;  /* 0x0000000114067824 */ /* 0x000fe200028e0613 */
[----:B------:R-:W-:-:S04]  /*82a0*/  IADD3 R8, P5, R23, R2, RZ ;  /* 0x0000000217087210 */ /* 0x000fc80007fbe0ff */
[----:B------:R0:W-:Y:S04]  /*82b0*/  STL [R1+0x1078], R6 ;  /* 0x0010780601007387 */ /* 0x0001e80000100800 */
[----:B------:R1:W-:Y:S04]  /*82c0*/  STL [R1+0x1070], R8 ;  /* 0x0010700801007387 */ /* 0x0003e80000100800 */
[----:B------:R-:W5:Y:S01]  /*82d0*/  LDL.LU R23, [R1+0x1dc] ;  /* 0x0001dc0001177983 */ /* 0x000f620000300800 */
[----:B0-----:R-:W-:Y:S01]  /*82e0*/  IMAD.X R6, R20, 0x1, R28, P1 ;  /* 0x0000000114067824 */ /* 0x001fe200008e061c */
[----:B------:R-:W-:-:S04]  /*82f0*/  IADD3 R20, P1, R13, R7, RZ ;  /* 0x000000070d147210 */ /* 0x000fc80007f3e0ff */
[----:B------:R0:W-:Y:S04]  /*8300*/  STL [R1+0x1064], R6 ;  /* 0x0010640601007387 */ /* 0x0001e80000100800 */
[----:B------:R0:W-:Y:S01]  /*8310*/  STL [R1+0x106c], R20 ;  /* 0x00106c1401007387 */ /* 0x0001e20000100800 */
[C---:B-1----:R-:W-:Y:S01]  /*8320*/  IMAD.X R8, R0.reuse, 0x1, R19, P4 ;  /* 0x0000000100087824 */ /* 0x042fe200020e0613 */
[----:B0-----:R-:W-:Y:S02]  /*8330*/  IADD3 R6, P4, R13, R2, RZ ;  /* 0x000000020d067210 */ /* 0x001fe40007f9e0ff */
[----:B------:R-:W5:Y:S04]  /*8340*/  LDL.LU R13, [R1+0x2c] ;  /* 0x00002c00010d7983 */ /* 0x000f680000300800 */
[----:B------:R-:W-:Y:S04]  /*8350*/  STL [R1+0x1068], R8 ;  /* 0x0010680801007387 */ /* 0x000fe80000100800 */
[----:B------:R-:W5:Y:S04]  /*8360*/  LDL.LU R20, [R1+0x1d8] ;  /* 0x0001d80001147983 */ /* 0x000f680000300800 */
[----:B------:R0:W-:Y:S02]  /*8370*/  STL [R1+0x1060], R6 ;  /* 0x0010600601007387 */ /* 0x0001e40000100800 */
[----:B0-----:R-:W-:Y:S01]  /*8380*/  IMAD.X R6, R0, 0x1, R28, P5 ;  /* 0x0000000100067824 */ /* 0x001fe200028e061c */
[----:B------:R-:W-:-:S04]  /*8390*/  IADD3 R0, P5, R9, R7, RZ ;  /* 0x0000000709007210 */ /* 0x000fc80007fbe0ff */
[----:B------:R-:W-:Y:S04]  /*83a0*/  STL [R1+0x1054], R6 ;  /* 0x0010540601007387 */ /* 0x000fe80000100800 */
[----:B------:R0:W-:Y:S01]  /*83b0*/  STL [R1+0x105c], R0 ;  /* 0x00105c0001007387 */ /* 0x0001e20000100800 */
[----:B------:R-:W-:-:S03]  /*83c0*/  IMAD.X R8, R15, 0x1, R19, P1 ;  /* 0x000000010f087824 */ /* 0x000fc600008e0613 */
[----:B0-----:R-:W5:Y:S01]  /*83d0*/  LDL.LU R0, [R1+0x28] ;  /* 0x0000280001007983 */ /* 0x001f620000300800 */
[----:B------:R-:W-:-:S03]  /*83e0*/  IADD3 R6, P1, R9, R2, RZ ;  /* 0x0000000209067210 */ /* 0x000fc60007f3e0ff */
[----:B------:R0:W-:Y:S04]  /*83f0*/  STL [R1+0x1058], R8 ;  /* 0x0010580801007387 */ /* 0x0001e80000100800 */
[----:B------:R-:W5:Y:S01]  /*8400*/  LDL.LU R9, [R1+0x1d4] ;  /* 0x0001d40001097983 */ /* 0x000f620000300800 */
[----:B0-----:R-:W-:-:S03]  /*8410*/  IMAD.X R8, R15, 0x1, R28, P4 ;  /* 0x000000010f087824 */ /* 0x001fc600020e061c */
[----:B------:R3:W-:Y:S04]  /*8420*/  STL [R1+0x1050], R6 ;  /* 0x0010500601007387 */ /* 0x0007e80000100800 */
[----:B------:R0:W-:Y:S01]  /*8430*/  STL [R1+0x1044], R8 ;  /* 0x0010440801007387 */ /* 0x0001e20000100800 */
[----:B--2---:R-:W-:-:S05]  /*8440*/  IADD3 R15, P4, R4, R7, RZ ;  /* 0x00000007040f7210 */ /* 0x004fca0007f9e0ff */
[----:B------:R-:W-:Y:S01]  /*8450*/  STL [R1+0x104c], R15 ;  /* 0x00104c0f01007387 */ /* 0x000fe20000100800 */
        /* <DEDUP_REMOVED lines=11> */
[----:B------:R-:W-:-:S04]  /*8510*/  IADD3 R15, P4, R17, R2, RZ ;  /* 0x00000002110f7210 */ /* 0x000fc80007f9e0ff */
[----:B------:R1:W-:Y:S01]  /*8520*/  STL [R1+0x1038], R6 ;  /* 0x0010380601007387 */ /* 0x0003e20000100800 */
[----:B0-----:R-:W-:-:S03]  /*8530*/  IMAD.X R8, R29, 0x1, R28, P5 ;  /* 0x000000011d087824 */ /* 0x001fc600028e061c */
[----:B------:R-:W-:Y:S04]  /*8540*/  STL [R1+0x1030], R15 ;  /* 0x0010300f01007387 */ /* 0x000fe80000100800 */
[----:B------:R-:W4:Y:S04]  /*8550*/  LDL.LU R17, [R1+0x20] ;  /* 0x0000200001117983 */ /* 0x000f280000300800 */
[----:B------:R0:W-:Y:S04]  /*8560*/  STL [R1+0x1024], R8 ;  /* 0x0010240801007387 */ /* 0x0001e80000100800 */
[----:B------:R-:W5:Y:S01]  /*8570*/  LDL.LU R29, [R1+0x1cc] ;  /* 0x0001cc00011d7983 */ /* 0x000f620000300800 */
[----:B-1----:R-:W-:-:S05]  /*8580*/  IADD3 R6, P5, R18, R7, RZ ;  /* 0x0000000712067210 */ /* 0x002fca0007fbe0ff */
[----:B------:R1:W-:Y:S01]  /*8590*/  STL [R1+0x102c], R6 ;  /* 0x00102c0601007387 */ /* 0x0003e20000100800 */
[C---:B0-----:R-:W-:Y:S02]  /*85a0*/  IMAD.X R8, R12.reuse, 0x1, R28, P4 ;  /* 0x000000010c087824 */ /* 0x041fe400020e061c */
[----:B-1----:R-:W-:Y:S01]  /*85b0*/  IMAD.X R6, R12, 0x1, R19, P1 ;  /* 0x000000010c067824 */ /* 0x002fe200008e0613 */
[----:B------:R-:W-:-:S04]  /*85c0*/  IADD3 R15, P1, R18, R2, RZ ;  /* 0x00000002120f7210 */ /* 0x000fc80007f3e0ff */
[----:B------:R0:W-:Y:S04]  /*85d0*/  STL [R1+0x1028], R6 ;  /* 0x0010280601007387 */ /* 0x0001e80000100800 */
[----:B------:R-:W-:Y:S04]  /*85e0*/  STL [R1+0x1020], R15 ;  /* 0x0010200f01007387 */ /* 0x000fe80000100800 */
[----:B------:R-:W5:Y:S01]  /*85f0*/  LDL.LU R12, [R1+0x1c] ;  /* 0x00001c00010c7983 */ /* 0x000f620000300800 */
[----:B0-----:R-:W-:-:S03]  /*8600*/  IADD3 R6, P4, R5, R7, RZ ;  /* 0x0000000705067210 */ /* 0x001fc60007f9e0ff */
[----:B------:R0:W-:Y:S04]  /*8610*/  STL [R1+0x1014], R8 ;  /* 0x0010140801007387 */ /* 0x0001e80000100800 */
[----:B------:R1:W-:Y:S04]  /*8620*/  STL [R1+0x101c], R6 ;  /* 0x00101c0601007387 */ /* 0x0003e80000100800 */
[----:B0-----:R-:W5:Y:S01]  /*8630*/  LDL.LU R8, [R1+0x1c8] ;  /* 0x0001c80001087983 */ /* 0x001f620000300800 */
[----:B------:R-:W-:Y:S01]  /*8640*/  IMAD.X R15, R23, 0x1, R19, P5 ;  /* 0x00000001170f7824 */ /* 0x000fe200028e0613 */
[----:B-1----:R-:W-:Y:S01]  /*8650*/  IADD3 R6, P5, R5, R2, RZ ;  /* 0x0000000205067210 */ /* 0x002fe20007fbe0ff */
[----:B------:R-:W-:-:S03]  /*8660*/  IMAD.X R5, R23, 0x1, R28, P1 ;  /* 0x0000000117057824 */ /* 0x000fc600008e061c */
[----:B------:R0:W-:Y:S04]  /*8670*/  STL [R1+0x1018], R15 ;  /* 0x0010180f01007387 */ /* 0x0001e80000100800 */
[----:B------:R1:W-:Y:S04]  /*8680*/  STL [R1+0x1010], R6 ;  /* 0x0010100601007387 */ /* 0x0003e80000100800 */
[----:B------:R1:W-:Y:S01]  /*8690*/  STL [R1+0x1004], R5 ;  /* 0x0010040501007387 */ /* 0x0003e20000100800 */
[----:B0-----:R-:W-:-:S05]  /*86a0*/  IADD3 R15, P1, R13, R7, RZ ;  /* 0x000000070d0f7210 */ /* 0x001fca0007f3e0ff */
[----:B------:R-:W-:Y:S01]  /*86b0*/  STL [R1+0x100c], R15 ;  /* 0x00100c0f01007387 */ /* 0x000fe20000100800 */
[C---:B-1----:R-:W-:Y:S01]  /*86c0*/  IMAD.X R6, R20.reuse, 0x1, R19, P4 ;  /* 0x0000000114067824 */ /* 0x042fe200020e0613 */
[----:B------:R-:W-:Y:S02]  /*86d0*/  IADD3 R5, P4, R13, R2, RZ ;  /* 0x000000020d057210 */ /* 0x000fe40007f9e0ff */
[----:B------:R-:W5:Y:S04]  /*86e0*/  LDL.LU R13, [R1+0x18] ;  /* 0x00001800010d7983 */ /* 0x000f680000300800 */
[----:B------:R0:W-:Y:S01]  /*86f0*/  STL [R1+0x1008], R6 ;  /* 0x0010080601007387 */ /* 0x0001e20000100800 */
[----:B------:R-:W-:-:S03]  /*8700*/  IMAD.X R18, R20, 0x1, R28, P5 ;  /* 0x0000000114127824 */ /* 0x000fc600028e061c */
[----:B0-----:R-:W5:Y:S04]  /*8710*/  LDL.LU R6, [R1+0x1c4] ;  /* 0x0001c40001067983 */ /* 0x001f680000300800 */
[----:B------:R0:W-:Y:S04]  /*8720*/  STL [R1+0x1000], R5 ;  /* 0x0010000501007387 */ /* 0x0001e80000100800 */
[----:B------:R1:W-:Y:S04]  /*8730*/  STL [R1+0xff4], R18 ;  /* 0x000ff41201007387 */ /* 0x0003e80000100800 */
[----:B------:R-:W5:Y:S01]  /*8740*/  LDL.LU R20, [R1+0x14] ;  /* 0x0000140001147983 */ /* 0x000f620000300800 */
[----:B------:R-:W-:-:S05]  /*8750*/  IADD3 R15, P5, R0, R7, RZ ;  /* 0x00000007000f7210 */ /* 0x000fca0007fbe0ff */
[----:B------:R1:W-:Y:S01]  /*8760*/  STL [R1+0xffc], R15 ;  /* 0x000ffc0f01007387 */ /* 0x0003e20000100800 */
[C---:B0-----:R-:W-:Y:S01]  /*8770*/  IMAD.X R5, R9.reuse, 0x1, R19, P1 ;  /* 0x0000000109057824 */ /* 0x041fe200008e0613 */
[----:B-1----:R-:W-:Y:S02]  /*8780*/  IADD3 R18, P1, R0, R2, RZ ;  /* 0x0000000200127210 */ /* 0x002fe40007f3e0ff */
[----:B------:R-:W5:Y:S04]  /*8790*/  LDL.LU R15, [R1+0x1c0] ;  /* 0x0001c000010f7983 */ /* 0x000f680000300800 */
[----:B------:R0:W-:Y:S04]  /*87a0*/  STL [R1+0xff8], R5 ;  /* 0x000ff80501007387 */ /* 0x0001e80000100800 */
[----:B------:R1:W-:Y:S01]  /*87b0*/  STL [R1+0xff0], R18 ;  /* 0x000ff01201007387 */ /* 0x0003e20000100800 */
[----:B0-----:R-:W-:-:S03]  /*87c0*/  IMAD.X R5, R9, 0x1, R28, P4 ;  /* 0x0000000109057824 */ /* 0x001fc600020e061c */
[----:B------:R-:W5:Y:S04]  /*87d0*/  LDL.LU R9, [R1+0x10] ;  /* 0x0000100001097983 */ /* 0x000f680000300800 */
[----:B------:R3:W-:Y:S04]  /*87e0*/  STL [R1+0xfe4], R5 ;  /* 0x000fe40501007387 */ /* 0x0007e80000100800 */
[----:B-1----:R-:W5:Y:S01]  /*87f0*/  LDL.LU R18, [R1+0x1bc] ;  /* 0x0001bc0001127983 */ /* 0x002f620000300800 */
[----:B--2---:R-:W-:-:S05]  /*8800*/  IADD3 R0, P4, R4, R7, RZ ;  /* 0x0000000704007210 */ /* 0x004fca0007f9e0ff */
[----:B------:R0:W-:Y:S01]  /*8810*/  STL [R1+0xfec], R0 ;  /* 0x000fec0001007387 */ /* 0x0001e20000100800 */
[C---:B---3--:R-:W-:Y:S01]  /*8820*/  IMAD.X R5, R25.reuse, 0x1, R19, P5 ;  /* 0x0000000119057824 */ /* 0x048fe200028e0613 */
[----:B------:R-:W-:Y:S01]  /*8830*/  IADD3 R4, P5, R4, R2, RZ ;  /* 0x0000000204047210 */ /* 0x000fe20007fbe0ff */
[----:B0-----:R-:W-:-:S03]  /*8840*/  IMAD.X R0, R25, 0x1, R28, P1 ;  /* 0x0000000119007824 */ /* 0x001fc600008e061c */
[----:B------:R0:W-:Y:S04]  /*8850*/  STL [R1+0xfe8], R5 ;  /* 0x000fe80501007387 */ /* 0x0001e80000100800 */
[----:B------:R-:W2:Y:S04]  /*8860*/  LDL.LU R25, [R1+0xc] ;  /* 0x00000c0001197983 */ /* 0x000ea80000300800 */
[----:B------:R-:W-:Y:S04]  /*8870*/  STL [R1+0xfe0], R4 ;  /* 0x000fe00401007387 */ /* 0x000fe80000100800 */
[----:B0-----:R-:W3:Y:S04]  /*8880*/  LDL.LU R5, [R1+0x1b8] ;  /* 0x0001b80001057983 */ /* 0x001ee80000300800 */
[----:B------:R5:W-:Y:S01]  /*8890*/  STL [R1+0xfd4], R0 ;  /* 0x000fd40001007387 */ /* 0x000be20000100800 */
[----:B----4-:R-:W-:-:S05]  /*88a0*/  IADD3 R23, P1, R17, R7, RZ ;  /* 0x0000000711177210 */ /* 0x010fca0007f3e0ff */
[----:B------:R0:W-:Y:S01]  /*88b0*/  STL [R1+0xfdc], R23 ;  /* 0x000fdc1701007387 */ /* 0x0001e20000100800 */
[----:B-----5:R-:W-:-:S03]  /*88c0*/  IMAD.X R0, R29, 0x1, R19, P4 ;  /* 0x000000011d007824 */ /* 0x020fc600020e0613 */
[----:B0-----:R-:W4:Y:S04]  /*88d0*/  LDL.LU R23, [R1+0x8] ;  /* 0x0000080001177983 */ /* 0x001f280000300800 */
[----:B------:R0:W-:Y:S01]  /*88e0*/  STL [R1+0xfd8], R0 ;  /* 0x000fd80001007387 */ /* 0x0001e20000100800 */
[----:B------:R-:W-:-:S03]  /*88f0*/  IADD3 R4, P4, R17, R2, RZ ;  /* 0x0000000211047210 */ /* 0x000fc60007f9e0ff */
[----:B0-----:R-:W5:Y:S01]  /*8900*/  LDL.LU R0, [R1+0x1b4] ;  /* 0x0001b40001007983 */ /* 0x001f620000300800 */
[----:B------:R-:W-:-:S03]  /*8910*/  IMAD.X R29, R29, 0x1, R28, P5 ;  /* 0x000000011d1d7824 */ /* 0x000fc600028e061c */
[----:B------:R0:W-:Y:S01]  /*8920*/  STL [R1+0xfd0], R4 ;  /* 0x000fd00401007387 */ /* 0x0001e20000100800 */
[----:B------:R-:W-:-:S03]  /*8930*/  IADD3 R17, P5, R12, R7, RZ ;  /* 0x000000070c117210 */ /* 0x000fc60007fbe0ff */
[----:B0-----:R-:W5:Y:S04]  /*8940*/  LDL.LU R4, [R1+0x4] ;  /* 0x0000040001047983 */ /* 0x001f680000300800 */
[----:B------:R0:W-:Y:S04]  /*8950*/  STL [R1+0xfc4], R29 ;  /* 0x000fc41d01007387 */ /* 0x0001e80000100800 */
[----:B0-----:R-:W5:Y:S04]  /*8960*/  LDL.LU R29, [R1+0x1b0] ;  /* 0x0001b000011d7983 */ /* 0x001f680000300800 */
[----:B------:R0:W-:Y:S02]  /*8970*/  STL [R1+0xfcc], R17 ;  /* 0x000fcc1101007387 */ /* 0x0001e40000100800 */
[----:B0-----:R-:W-:Y:S01]  /*8980*/  IMAD.X R17, R8, 0x1, R19, P1 ;  /* 0x0000000108117824 */ /* 0x001fe200008e0613 */
[----:B------:R-:W-:-:S04]  /*8990*/  IADD3 R12, P1, R12, R2, RZ ;  /* 0x000000020c0c7210 */ /* 0x000fc80007f3e0ff */
[----:B------:R0:W-:Y:S04]  /*89a0*/  STL [R1+0xfc8], R17 ;  /* 0x000fc81101007387 */ /* 0x0001e80000100800 */
[----:B0-----:R-:W5:Y:S04]  /*89b0*/  LDL.LU R17, [R1] ;  /* 0x0000000001117983 */ /* 0x001f680000300800 */
[----:B------:R0:W-:Y:S04]  /*89c0*/  STL [R1+0xfc0], R12 ;  /* 0x000fc00c01007387 */ /* 0x0001e80000100800 */
[----:B0-----:R-:W5:Y:S01]  /*89d0*/  LDL.LU R12, [R1+0x1ac] ;  /* 0x0001ac00010c7983 */ /* 0x001f620000300800 */
[----:B------:R-:W-:-:S05]  /*89e0*/  IMAD.X R8, R8, 0x1, R28, P4 ;  /* 0x0000000108087824 */ /* 0x000fca00020e061c */
[----:B------:R0:W-:Y:S02]  /*89f0*/  STL [R1+0xfb4], R8 ;  /* 0x000fb40801007387 */ /* 0x0001e40000100800 */
[----:B0-----:R-:W-:-:S05]  /*8a00*/  IADD3 R8, P4, R13, R7, RZ ;  /* 0x000000070d087210 */ /* 0x001fca0007f9e0ff */
[----:B------:R0:W-:Y:S02]  /*8a10*/  STL [R1+0xfbc], R8 ;  /* 0x000fbc0801007387 */ /* 0x0001e40000100800 */
[C---:B0-----:R-:W-:Y:S01]  /*8a20*/  IMAD.X R8, R6.reuse, 0x1, R19, P5 ;  /* 0x0000000106087824 */ /* 0x041fe200028e0613 */
[----:B------:R-:W-:Y:S01]  /*8a30*/  IADD3 R13, P5, R13, R2, RZ ;  /* 0x000000020d0d7210 */ /* 0x000fe20007fbe0ff */
[----:B------:R-:W-:-:S03]  /*8a40*/  IMAD.X R6, R6, 0x1, R28, P1 ;  /* 0x0000000106067824 */ /* 0x000fc600008e061c */
[----:B------:R0:W-:Y:S04]  /*8a50*/  STL [R1+0xfb8], R8 ;  /* 0x000fb80801007387 */ /* 0x0001e80000100800 */
[----:B0-----:R-:W5:Y:S04]  /*8a60*/  LDL.LU R8, [R1+0x1534] ;  /* 0x0015340001087983 */ /* 0x001f680000300800 */
[----:B------:R0:W-:Y:S04]  /*8a70*/  STL [R1+0xfb0], R13 ;  /* 0x000fb00d01007387 */ /* 0x0001e80000100800 */
[----:B0-----:R-:W5:Y:S04]  /*8a80*/  LDL.LU R13, [R1+0x1a8] ;  /* 0x0001a800010d7983 */ /* 0x001f680000300800 */
        /* <DEDUP_REMOVED lines=21> */
[----:B--2---:R-:W-:-:S05]  /*8be0*/  IADD3 R18, P4, R25, R7, RZ ;  /* 0x0000000719127210 */ /* 0x004fca0007f9e0ff */
[----:B------:R3:W-:Y:S02]  /*8bf0*/  STL [R1+0xf8c], R18 ;  /* 0x000f8c1201007387 */ /* 0x0007e40000100800 */
[----:B---3--:R-:W-:Y:S01]  /*8c00*/  IMAD.X R18, R5, 0x1, R19, P5 ;  /* 0x0000000105127824 */ /* 0x008fe200028e0613 */
[----:B------:R-:W-:Y:S01]  /*8c10*/  IADD3 R25, P5, R25, R2, RZ ;  /* 0x0000000219197210 */ /* 0x000fe20007fbe0ff */
[----:B------:R-:W-:-:S03]  /*8c20*/  IMAD.X R5, R5, 0x1, R28, P1 ;  /* 0x0000000105057824 */ /* 0x000fc600008e061c */
[----:B------:R0:W-:Y:S04]  /*8c30*/  STL [R1+0xf88], R18 ;  /* 0x000f881201007387 */ /* 0x0001e80000100800 */
[----:B0-----:R-:W2:Y:S04]  /*8c40*/  LDL.LU R18, [R1+0x1528] ;  /* 0x0015280001127983 */ /* 0x001ea80000300800 */
[----:B------:R0:W-:Y:S04]  /*8c50*/  STL [R1+0xf80], R25 ;  /* 0x000f801901007387 */ /* 0x0001e80000100800 */
[----:B0-----:R-:W3:Y:S04]  /*8c60*/  LDL.LU R25, [R1+0x19c] ;  /* 0x00019c0001197983 */ /* 0x001ee80000300800 */
[----:B------:R4:W-:Y:S02]  /*8c70*/  STL [R1+0xf74], R5 ;  /* 0x000f740501007387 */ /* 0x0009e40000100800 */
[----:B----4-:R-:W-:-:S05]  /*8c80*/  IADD3 R5, P1, R23, R7, RZ ;  /* 0x0000000717057210 */ /* 0x010fca0007f3e0ff */
[----:B------:R5:W-:Y:S02]  /*8c90*/  STL [R1+0xf7c], R5 ;  /* 0x000f7c0501007387 */ /* 0x000be40000100800 */
[C---:B-----5:R-:W-:Y:S01]  /*8ca0*/  IMAD.X R5, R0.reuse, 0x1, R19, P4 ;  /* 0x0000000100057824 */ /* 0x060fe200020e0613 */
[----:B------:R-:W-:Y:S01]  /*8cb0*/  IADD3 R23, P4, R23, R2, RZ ;  /* 0x0000000217177210 */ /* 0x000fe20007f9e0ff */
[----:B------:R-:W-:-:S03]  /*8cc0*/  IMAD.X R0, R0, 0x1, R28, P5 ;  /* 0x0000000100007824 */ /* 0x000fc600028e061c */
[----:B------:R0:W-:Y:S04]  /*8cd0*/  STL [R1+0xf78], R5 ;  /* 0x000f780501007387 */ /* 0x0001e80000100800 */
[----:B0-----:R-:W4:Y:S04]  /*8ce0*/  LDL.LU R5, [R1+0x1524] ;  /* 0x0015240001057983 */ /* 0x001f280000300800 */
        /* <DEDUP_REMOVED lines=9> */
[----:B0-----:R-:W2:Y:S04]  /*8d80*/  LDL.LU R0, [R1+0x151c] ;  /* 0x00151c0001007983 */ /* 0x001ea80000300800 */
[----:B------:R0:W-:Y:S04]  /*8d90*/  STL [R1+0xf60], R4 ;  /* 0x000f600401007387 */ /* 0x0001e80000100800 */
[----:B0-----:R-:W4:Y:S04]  /*8da0*/  LDL.LU R4, [R1+0x1518] ;  /* 0x0015180001047983 */ /* 0x001f280000300800 */
[----:B------:R0:W-:Y:S02]  /*8db0*/  STL [R1+0xf54], R29 ;  /* 0x000f541d01007387 */ /* 0x0001e40000100800 */
[----:B0-----:R-:W-:-:S05]  /*8dc0*/  IADD3 R29, P4, R17, R7, RZ ;  /* 0x00000007111d7210 */ /* 0x001fca0007f9e0ff */
[----:B------:R0:W-:Y:S02]  /*8dd0*/  STL [R1+0xf5c], R29 ;  /* 0x000f5c1d01007387 */ /* 0x0001e40000100800 */
[----:B0-----:R-:W-:-:S05]  /*8de0*/  IMAD.X R29, R12, 0x1, R19, P5 ;  /* 0x000000010c1d7824 */ /* 0x001fca00028e0613 */
[----:B------:R0:W-:Y:S04]  /*8df0*/  STL [R1+0xf58], R29 ;  /* 0x000f581d01007387 */ /* 0x0001e80000100800 */
[----:B0-----:R-:W3:Y:S01]  /*8e00*/  LDL.LU R29, [R1+0x1514] ;  /* 0x00151400011d7983 */ /* 0x001ee20000300800 */
[----:B------:R-:W-:Y:S01]  /*8e10*/  IADD3 R17, P5, R17, R2, RZ ;  /* 0x0000000211117210 */ /* 0x000fe20007fbe0ff */
[----:B------:R-:W-:-:S04]  /*8e20*/  IMAD.X R12, R12, 0x1, R28, P1 ;  /* 0x000000010c0c7824 */ /* 0x000fc800008e061c */
[----:B------:R0:W-:Y:S04]  /*8e30*/  STL [R1+0xf50], R17 ;  /* 0x000f501101007387 */ /* 0x0001e80000100800 */
[----:B0-----:R-:W5:Y:S04]  /*8e40*/  LDL.LU R17, [R1+0x190] ;  /* 0x0001900001117983 */ /* 0x001f680000300800 */
[----:B------:R3:W-:Y:S02]  /*8e50*/  STL [R1+0xf44], R12 ;  /* 0x000f440c01007387 */ /* 0x0007e40000100800 */
[----:B---3--:R-:W-:-:S05]  /*8e60*/  IADD3 R12, P1, R29, R7, RZ ;  /* 0x000000071d0c7210 */ /* 0x008fca0007f3e0ff */
[----:B------:R0:W-:Y:S02]  /*8e70*/  STL [R1+0xf4c], R12 ;  /* 0x000f4c0c01007387 */ /* 0x0001e40000100800 */
[----:B0-----:R-:W-:Y:S01]  /*8e80*/  IMAD.X R12, R13, 0x1, R19, P4 ;  /* 0x000000010d0c7824 */ /* 0x001fe200020e0613 */
[----:B------:R-:W-:Y:S01]  /*8e90*/  IADD3 R29, P4, R29, R2, RZ ;  /* 0x000000021d1d7210 */ /* 0x000fe20007f9e0ff */
[----:B------:R-:W-:-:S03]  /*8ea0*/  IMAD.X R13, R13, 0x1, R28, P5 ;  /* 0x000000010d0d7824 */ /* 0x000fc600028e061c */
[----:B------:R0:W-:Y:S04]  /*8eb0*/  STL [R1+0xf48], R12 ;  /* 0x000f480c01007387 */ /* 0x0001e80000100800 */
[----:B0-----:R-:W3:Y:S04]  /*8ec0*/  LDL.LU R12, [R1+0x1510] ;  /* 0x00151000010c7983 */ /* 0x001ee80000300800 */
[----:B------:R0:W-:Y:S04]  /*8ed0*/  STL [R1+0xf40], R29 ;  /* 0x000f401d01007387 */ /* 0x0001e80000100800 */
[----:B0-----:R-:W2:Y:S04]  /*8ee0*/  LDL.LU R29, [R1+0x198] ;  /* 0x00019800011d7983 */ /* 0x001ea80000300800 */
[----:B------:R-:W4:Y:S04]  /*8ef0*/  LDL.LU R28, [R1+0x150c] ;  /* 0x00150c00011c7983 */ /* 0x000f280000300800 */
[----:B------:R4:W-:Y:S02]  /*8f00*/  STL [R1+0xf34], R13 ;  /* 0x000f340d01007387 */ /* 0x0009e40000100800 */
[----:B----4-:R-:W-:-:S05]  /*8f10*/  IADD3 R13, P5, R28, R7, RZ ;  /* 0x000000071c0d7210 */ /* 0x010fca0007fbe0ff */
[----:B------:R0:W-:Y:S02]  /*8f20*/  STL [R1+0xf3c], R13 ;  /* 0x000f3c0d01007387 */ /* 0x0001e40000100800 */
[----:B0-----:R-:W-:Y:S01]  /*8f30*/  IMAD.X R13, R20, 0x1, R19, P1 ;  /* 0x00000001140d7824 */ /* 0x001fe200008e0613 */
[----:B------:R-:W-:-:S04]  /*8f40*/  IADD3 R28, P1, R28, R2, RZ ;  /* 0x000000021c1c7210 */ /* 0x000fc80007f3e0ff */
[----:B------:R0:W-:Y:S04]  /*8f50*/  STL [R1+0xf38], R13 ;  /* 0x000f380d01007387 */ /* 0x0001e80000100800 */
[----:B0-----:R-:W4:Y:S04]  /*8f60*/  LDL.LU R13, [R1+0x1508] ;  /* 0x00150800010d7983 */ /* 0x001f280000300800 */
[----:B------:R0:W-:Y:S04]  /*8f70*/  STL [R1+0xf30], R28 ;  /* 0x000f301c01007387 */ /* 0x0001e80000100800 */
[----:B0-----:R-:W5:Y:S01]  /*8f80*/  LDL R28, [R1+0x448] ;  /* 0x00044800011c7983 */ /* 0x001f620000100800 */
[----:B------:R-:W-:-:S02]  /*8f90*/  IMAD.X R19, R9, 0x1, R19, P5 ;  /* 0x0000000109137824 */ /* 0x000fc400028e0613 */
[----:B-----5:R-:W-:-:S05]  /*8fa0*/  IMAD.X R20, R20, 0x1, R28, P4 ;  /* 0x0000000114147824 */ /* 0x020fca00020e061c */
[----:B------:R4:W-:Y:S02]  /*8fb0*/  STL [R1+0xf24], R20 ;  /* 0x000f241401007387 */ /* 0x0009e40000100800 */
[C---:B----4-:R-:W-:Y:S02]  /*8fc0*/  IADD3 R20, P4, R13.reuse, R7, RZ ;  /* 0x000000070d147210 */ /* 0x050fe40007f9e0ff */
[----:B------:R-:W-:-:S03]  /*8fd0*/  IADD3 R13, P5, R13, R2, RZ ;  /* 0x000000020d0d7210 */ /* 0x000fc60007fbe0ff */
[----:B------:R0:W-:Y:S04]  /*8fe0*/  STL [R1+0xf2c], R20 ;  /* 0x000f2c1401007387 */ /* 0x0001e80000100800 */
[----:B0-----:R-:W4:Y:S04]  /*8ff0*/  LDL.LU R20, [R1+0x1504] ;  /* 0x0015040001147983 */ /* 0x001f280000300800 */
[----:B------:R0:W-:Y:S04]  /*9000*/  STL [R1+0xf28], R19 ;  /* 0x000f281301007387 */ /* 0x0001e80000100800 */
[----:B0-----:R-:W5:Y:S04]  /*9010*/  LDL.LU R19, [R1+0x1500] ;  /* 0x0015000001137983 */ /* 0x001f680000300800 */
[----:B------:R0:W-:Y:S04]  /*9020*/  STL [R1+0xf20], R13 ;  /* 0x000f200d01007387 */ /* 0x0001e80000100800 */
[----:B0-----:R-:W3:Y:S01]  /*9030*/  LDL R13, [R1+0x444] ;  /* 0x00044400010d7983 */ /* 0x001ee20000100800 */
[----:B------:R-:W-:-:S05]  /*9040*/  IMAD.X R9, R9, 0x1, R28, P1 ;  /* 0x0000000109097824 */ /* 0x000fca00008e061c */
[----:B------:R5:W-:Y:S02]  /*9050*/  STL [R1+0xf14], R9 ;  /* 0x000f140901007387 */ /* 0x000be40000100800 */
[----:B-----5:R-:W-:-:S05]  /*9060*/  IADD3 R9, P1, R19, R7, RZ ;  /* 0x0000000713097210 */ /* 0x020fca0007f3e0ff */
[----:B------:R3:W-:Y:S02]  /*9070*/  STL [R1+0xf1c], R9 ;  /* 0x000f1c0901007387 */ /* 0x0007e40000100800 */
[----:B---3--:R-:W-:-:S05]  /*9080*/  IMAD.X R9, R25, 0x1, R13, P4 ;  /* 0x0000000119097824 */ /* 0x008fca00020e060d */
        /* <DEDUP_REMOVED lines=9> */
[----:B--2---:R-:W-:-:S05]  /*9120*/  IMAD.X R25, R29, 0x1, R13, P1 ;  /* 0x000000011d197824 */ /* 0x004fca00008e060d */
[----:B------:R0:W-:Y:S04]  /*9130*/  STL [R1+0xf08], R25 ;  /* 0x000f081901007387 */ /* 0x0001e80000100800 */
[----:B0-----:R-:W2:Y:S01]  /*9140*/  LDL.LU R25, [R1+0x14f8] ;  /* 0x0014f80001197983 */ /* 0x001ea20000300800 */
[----:B------:R-:W-:Y:S01]  /*9150*/  IADD3 R9, P1, R9, R2, RZ ;  /* 0x0000000209097210 */ /* 0x000fe20007f3e0ff */
[----:B------:R-:W-:-:S04]  /*9160*/  IMAD.X R29, R29, 0x1, R28, P4 ;  /* 0x000000011d1d7824 */ /* 0x000fc800020e061c */
[----:B------:R0:W-:Y:S04]  /*9170*/  STL [R1+0xf00], R9 ;  /* 0x000f000901007387 */ /* 0x0001e80000100800 */
[----:B0-----:R-:W3:Y:S04]  /*9180*/  LDL.LU R9, [R1+0x180] ;  /* 0x0001800001097983 */ /* 0x001ee80000300800 */
[----:B------:R2:W-:Y:S02]  /*9190*/  STL [R1+0xef4], R29 ;  /* 0x000ef41d01007387 */ /* 0x0005e40000100800 */
[----:B--2---:R-:W-:-:S05]  /*91a0*/  IADD3 R29, P4, R25, R7, RZ ;  /* 0x00000007191d7210 */ /* 0x004fca0007f9e0ff */
[----:B------:R5:W-:Y:S02]  /*91b0*/  STL [R1+0xefc], R29 ;  /* 0x000efc1d01007387 */ /* 0x000be40000100800 */
[----:B-----5:R-:W-:Y:S01]  /*91c0*/  IMAD.X R29, R19, 0x1, R13, P5 ;  /* 0x00000001131d7824 */ /* 0x020fe200028e060d */
[----:B------:R-:W-:Y:S01]  /*91d0*/  IADD3 R25, P5, R25, R2, RZ ;  /* 0x0000000219197210 */ /* 0x000fe20007fbe0ff */
[----:B------:R-:W-:-:S03]  /*91e0*/  IMAD.X R19, R19, 0x1, R28, P1 ;  /* 0x0000000113137824 */ /* 0x000fc600008e061c */
[----:B------:R0:W-:Y:S04]  /*91f0*/  STL [R1+0xef8], R29 ;  /* 0x000ef81d01007387 */ /* 0x0001e80000100800 */
[----:B0-----:R-:W2:Y:S04]  /*9200*/  LDL.LU R29, [R1+0x178] ;  /* 0x00017800011d7983 */ /* 0x001ea80000300800 */
[----:B------:R0:W-:Y:S04]  /*9210*/  STL [R1+0xef0], R25 ;  /* 0x000ef01901007387 */ /* 0x0001e80000100800 */
[----:B0-----:R-:W5:Y:S04]  /*9220*/  LDL.LU R25, [R1+0x188] ;  /* 0x0001880001197983 */ /* 0x001f680000300800 */
[----:B------:R4:W-:Y:S02]  /*9230*/  STL [R1+0xee4], R19 ;  /* 0x000ee41301007387 */ /* 0x0009e40000100800 */
[----:B----4-:R-:W-:-:S05]  /*9240*/  IADD3 R19, P1, R20, R7, RZ ;  /* 0x0000000714137210 */ /* 0x010fca0007f3e0ff */
[----:B------:R0:W-:Y:S02]  /*9250*/  STL [R1+0xeec], R19 ;  /* 0x000eec1301007387 */ /* 0x0001e40000100800 */
[----:B0-----:R-:W-:-:S05]  /*9260*/  IMAD.X R19, R17, 0x1, R13, P4 ;  /* 0x0000000111137824 */ /* 0x001fca00020e060d */
[----:B------:R0:W-:Y:S02]  /*9270*/  STL [R1+0xee8], R19 ;  /* 0x000ee81301007387 */ /* 0x0001e40000100800 */
[----:B0-----:R-:W-:Y:S02]  /*9280*/  SHF.R.S32.HI R19, RZ, 0x1f, R20 ;  /* 0x0000001fff137819 */ /* 0x001fe40000011414 */
[----:B------:R-:W-:-:S05]  /*9290*/  IADD3 R20, P4, R20, R2, RZ ;  /* 0x0000000214147210 */ /* 0x000fca0007f9e0ff */
[----:B------:R0:W-:Y:S02]  /*92a0*/  STL [R1+0xee0], R20 ;  /* 0x000ee01401007387 */ /* 0x0001e40000100800 */
[----:B0-----:R-:W-:Y:S02]  /*92b0*/  IMAD.X R20, R17, 0x1, R28, P5 ;  /* 0x0000000111147824 */ /* 0x001fe400028e061c */
[----:B------:R-:W4:Y:S04]  /*92c0*/  LDL.LU R17, [R1+0x14f4] ;  /* 0x0014f40001117983 */ /* 0x000f280000300800 */
[----:B------:R0:W-:Y:S02]  /*92d0*/  STL [R1+0xed4], R20 ;  /* 0x000ed41401007387 */ /* 0x0001e40000100800 */
[----:B0-----:R-:W-:-:S05]  /*92e0*/  IADD3 R20, P5, R12, R7, RZ ;  /* 0x000000070c147210 */ /* 0x001fca0007fbe0ff */
[----:B------:R0:W-:Y:S02]  /*92f0*/  STL [R1+0xedc], R20 ;  /* 0x000edc1401007387 */ /* 0x0001e40000100800 */
[----:B0-----:R-:W-:-:S05]  /*9300*/  IMAD.X R20, R19, 0x1, R13, P1 ;  /* 0x0000000113147824 */ /* 0x001fca00008e060d */
[----:B------:R0:W-:Y:S02]  /*9310*/  STL [R1+0xed8], R20 ;  /* 0x000ed81401007387 */ /* 0x0001e40000100800 */
[----:B0-----:R-:W-:Y:S02]  /*9320*/  IADD3 R20, P1, R12, R2, RZ ;  /* 0x000000020c147210 */ /* 0x001fe40007f3e0ff */
[----:B------:R-:W3:Y:S04]  /*9330*/  LDL.LU R2, [R1+0x14f0] ;  /* 0x0014f00001027983 */ /* 0x000ee80000300800 */
[----:B------:R-:W2:Y:S04]  /*9340*/  LDL R12, [R1+0x328] ;  /* 0x00032800010c7983 */ /* 0x000ea80000100800 */
[----:B------:R0:W-:Y:S02]  /*9350*/  STL [R1+0xed0], R20 ;  /* 0x000ed01401007387 */ /* 0x0001e40000100800 */
[----:B0-----:R-:W-:-:S05]  /*9360*/  IMAD.X R20, R19, 0x1, R28, P4 ;  /* 0x0000000113147824 */ /* 0x001fca00020e061c */
[----:B------:R5:W-:Y:S02]  /*9370*/  STL [R1+0xec4], R20 ;  /* 0x000ec41401007387 */ /* 0x000be40000100800 */
[----:B-----5:R-:W-:Y:S01]  /*9380*/  IMAD.X R20, R25, 0x1, R13, P5 ;  /* 0x0000000119147824 */ /* 0x020fe200028e060d */
[----:B----4-:R-:W-:-:S05]  /*9390*/  IADD3 R19, P4, R17, R7, RZ ;  /* 0x0000000711137210 */ /* 0x010fca0007f9e0ff */
[----:B------:R0:W-:Y:S04]  /*93a0*/  STL [R1+0xecc], R19 ;  /* 0x000ecc1301007387 */ /* 0x0001e80000100800 */
[----:B------:R2:W-:Y:S01]  /*93b0*/  STL [R1+0xec8], R20 ;  /* 0x000ec81401007387 */ /* 0x0005e20000100800 */
[----:B0-----:R-:W-:Y:S02]  /*93c0*/  SHF.R.S32.HI R19, RZ, 0x1f, R17 ;  /* 0x0000001fff137819 */ /* 0x001fe40000011411 */
[----:B--2---:R-:W-:Y:S01]  /*93d0*/  IADD3 R20, P5, R17, R12, RZ ;  /* 0x0000000c11147210 */ /* 0x004fe20007fbe0ff */
[----:B------:R-:W-:Y:S01]  /*93e0*/  IMAD.X R17, R25, 0x1, R28, P1 ;  /* 0x0000000119117824 */ /* 0x000fe200008e061c */
[----:B---3--:R-:W-:-:S03]  /*93f0*/  IADD3 R25, P1, R2, R7, RZ ;  /* 0x0000000702197210 */ /* 0x008fc60007f3e0ff */
[----:B------:R0:W-:Y:S04]  /*9400*/  STL [R1+0xec0], R20 ;  /* 0x000ec01401007387 */ /* 0x0001e80000100800 */
[----:B------:R-:W2:Y:S04]  /*9410*/  LDL.LU R7, [R1+0x14ec] ;  /* 0x0014ec0001077983 */ /* 0x000ea80000300800 */
[----:B------:R1:W-:Y:S01]  /*9420*/  STL [R1+0xeb4], R17 ;  /* 0x000eb41101007387 */ /* 0x0003e20000100800 */
[----:B0-----:R-:W-:-:S03]  /*9430*/  IMAD.X R20, R19, 0x1, R13, P4 ;  /* 0x0000000113147824 */ /* 0x001fc600020e060d */
[----:B------:R-:W-:Y:S01]  /*9440*/  STL [R1+0xebc], R25 ;  /* 0x000ebc1901007387 */ /* 0x000fe20000100800 */
[----:B-1----:R-:W-:-:S03]  /*9450*/  IADD3 R17, P4, R2, R12, RZ ;  /* 0x0000000c02117210 */ /* 0x002fc60007f9e0ff */
[----:B------:R-:W3:Y:S01]  /*9460*/  LDL R2, [R1+0x324] ;  /* 0x0003240001027983 */ /* 0x000ee20000100800 */
[----:B------:R-:W-:-:S03]  /*9470*/  IMAD.X R19, R19, 0x1, R28, P5 ;  /* 0x0000000113137824 */ /* 0x000fc600028e061c */
[----:B------:R-:W-:Y:S04]  /*9480*/  STL [R1+0xeb8], R20 ;  /* 0x000eb81401007387 */ /* 0x000fe80000100800 */
[----:B------:R0:W-:Y:S04]  /*9490*/  STL [R1+0xeb0], R17 ;  /* 0x000eb01101007387 */ /* 0x0001e80000100800 */
[----:B------:R1:W-:Y:S01]  /*94a0*/  STL [R1+0xea4], R19 ;  /* 0x000ea41301007387 */ /* 0x0003e20000100800 */
[----:B0-----:R-:W-:Y:S01]  /*94b0*/  IMAD.X R17, R9, 0x1, R13, P1 ;  /* 0x0000000109117824 */ /* 0x001fe200008e060d */
[----:B-1----:R-:W-:-:S02]  /*94c0*/  SHF.R.S32.HI R19, RZ, 0x1f, R4 ;  /* 0x0000001fff137819 */ /* 0x002fc40000011404 */
[----:B---3--:R-:W-:-:S05]  /*94d0*/  IADD3 R20, P5, R4, R2, RZ ;  /* 0x0000000204147210 */ /* 0x008fca0007fbe0ff */
[----:B------:R0:W-:Y:S04]  /*94e0*/  STL [R1+0xeac], R20 ;  /* 0x000eac1401007387 */ /* 0x0001e80000100800 */
[----:B------:R2:W-:Y:S01]  /*94f0*/  STL [R1+0xea8], R17 ;  /* 0x000ea81101007387 */ /* 0x0005e20000100800 */
[----:B0-----:R-:W-:Y:S01]  /*9500*/  IADD3 R20, P1, R4, R12, RZ ;  /* 0x0000000c04147210 */ /* 0x001fe20007f3e0ff */
[--C-:B------:R-:W-:Y:S02]  /*9510*/  IMAD.X R4, R9, 0x1, R28.reuse, P4 ;  /* 0x0000000109047824 */ /* 0x100fe400020e061c */
[----:B------:R-:W-:Y:S01]  /*9520*/  IMAD.X R9, R19, 0x1, R13, P5 ;  /* 0x0000000113097824 */ /* 0x000fe200028e060d */
[C---:B--2---:R-:W-:Y:S01]  /*9530*/  IADD3 R17, P4, R7.reuse, R2, RZ ;  /* 0x0000000207117210 */ /* 0x044fe20007f9e0ff */
[----:B------:R-:W-:Y:S04]  /*9540*/  STL [R1+0xea0], R20 ;  /* 0x000ea01401007387 */ /* 0x000fe80000100800 */
[----:B------:R0:W-:Y:S04]  /*9550*/  STL [R1+0xe94], R4 ;  /* 0x000e940401007387 */ /* 0x0001e80000100800 */
[----:B------:R-:W-:Y:S04]  /*9560*/  STL [R1+0xe9c], R17 ;  /* 0x000e9c1101007387 */ /* 0x000fe80000100800 */
[----:B------:R-:W-:Y:S01]  /*9570*/  STL [R1+0xe98], R9 ;  /* 0x000e980901007387 */ /* 0x000fe20000100800 */
[----:B0-----:R-:W-:Y:S01]  /*9580*/  IADD3 R4, P5, R7, R12, RZ ;  /* 0x0000000c07047210 */ /* 0x001fe20007fbe0ff */
[----:B------:R-:W-:-:S02]  /*9590*/  IMAD.X R7, R19, 0x1, R28, P1 ;  /* 0x0000000113077824 */ /* 0x000fc400008e061c */
[----:B------:R-:W2:Y:S04]  /*95a0*/  LDL.LU R19, [R1+0x15c] ;  /* 0x00015c0001137983 */ /* 0x000ea80000300800 */
[----:B------:R0:W-:Y:S04]  /*95b0*/  STL [R1+0xe90], R4 ;  /* 0x000e900401007387 */ /* 0x0001e80000100800 */
[----:B------:R1:W-:Y:S01]  /*95c0*/  STL [R1+0xe84], R7 ;  /* 0x000e840701007387 */ /* 0x0003e20000100800 */
[----:B0-----:R-:W-:Y:S01]  /*95d0*/  IADD3 R4, P1, R0, R2, RZ ;  /* 0x0000000200047210 */ /* 0x001fe20007f3e0ff */
[----:B-1----:R-:W-:-:S04]  /*95e0*/  IMAD.X R7, R29, 0x1, R13, P4 ;  /* 0x000000011d077824 */ /* 0x002fc800020e060d */
[----:B------:R0:W-:Y:S01]  /*95f0*/  STL [R1+0xe8c], R4 ;  /* 0x000e8c0401007387 */ /* 0x0001e20000100800 */
[----:B------:R-:W-:-:S03]  /*9600*/  SHF.R.S32.HI R9, RZ, 0x1f, R0 ;  /* 0x0000001fff097819 */ /* 0x000fc60000011400 */
[----:B------:R1:W-:Y:S01]  /*9610*/  STL [R1+0xe88], R7 ;  /* 0x000e880701007387 */ /* 0x0003e20000100800 */
[----:B0-----:R-:W-:Y:S01]  /*9620*/  IADD3 R4, P4, R0, R12, RZ ;  /* 0x0000000c00047210 */ /* 0x001fe20007f9e0ff */
[----:B-1----:R-:W-:Y:S01]  /*9630*/  IMAD.X R7, R29, 0x1, R28, P5 ;  /* 0x000000011d077824 */ /* 0x002fe200028e061c */
[----:B------:R-:W-:-:S03]  /*9640*/  IADD3 R0, P5, R23, R2, RZ ;  /* 0x0000000217007210 */ /* 0x000fc60007fbe0ff */
[----:B------:R0:W-:Y:S01]  /*9650*/  STL [R1+0xe80], R4 ;  /* 0x000e800401007387 */ /* 0x0001e20000100800 */
[----:B------:R-:W-:-:S03]  /*9660*/  SHF.R.S32.HI R29, RZ, 0x1f, R23 ;  /* 0x0000001fff1d7819 */ /* 0x000fc60000011417 */
[----:B------:R1:W-:Y:S04]  /*9670*/  STL [R1+0xe74], R7 ;  /* 0x000e740701007387 */ /* 0x0003e80000100800 */
[----:B------:R3:W-:Y:S01]  /*9680*/  STL [R1+0xe7c], R0 ;  /* 0x000e7c0001007387 */ /* 0x0007e20000100800 */
[C---:B0-----:R-:W-:Y:S02]  /*9690*/  IMAD.X R4, R9.reuse, 0x1, R13, P1 ;  /* 0x0000000109047824 */ /* 0x041fe400008e060d */
[----:B-1----:R-:W-:-:S03]  /*96a0*/  IMAD.X R7, R9, 0x1, R28, P4 ;  /* 0x0000000109077824 */ /* 0x002fc600020e061c */
[----:B------:R0:W-:Y:S01]  /*96b0*/  STL [R1+0xe78], R4 ;  /* 0x000e780401007387 */ /* 0x0001e20000100800 */
[----:B---3--:R-:W-:-:S05]  /*96c0*/  IADD3 R0, P1, R23, R12, RZ ;  /* 0x0000000c17007210 */ /* 0x008fca0007f3e0ff */
[----:B------:R1:W-:Y:S01]  /*96d0*/  STL [R1+0xe70], R0 ;  /* 0x000e700001007387 */ /* 0x0003e20000100800 */
[----:B0-----:R-:W-:-:S03]  /*96e0*/  IADD3 R4, P4, R5, R2, RZ ;  /* 0x0000000205047210 */ /* 0x001fc60007f9e0ff */
[----:B------:R-:W-:Y:S01]  /*96f0*/  STL [R1+0xe64], R7 ;  /* 0x000e640701007387 */ /* 0x000fe20000100800 */
[----:B------:R-:W-:Y:S01]  /*9700*/  SHF.R.S32.HI R9, RZ, 0x1f, R5 ;  /* 0x0000001fff097819 */ /* 0x000fe20000011405 */
[----:B-1----:R-:W-:Y:S02]  /*9710*/  IMAD.X R0, R29, 0x1, R13, P5 ;  /* 0x000000011d007824 */ /* 0x002fe400028e060d */
[----:B------:R0:W-:Y:S04]  /*9720*/  STL [R1+0xe6c], R4 ;  /* 0x000e6c0401007387 */ /* 0x0001e80000100800 */
[----:B------:R1:W-:Y:S01]  /*9730*/  STL [R1+0xe68], R0 ;  /* 0x000e680001007387 */ /* 0x0003e20000100800 */
[----:B0-----:R-:W-:Y:S01]  /*9740*/  IADD3 R4, P5, R5, R12, RZ ;  /* 0x0000000c05047210 */ /* 0x001fe20007fbe0ff */
[----:B------:R-:W-:Y:S01]  /*9750*/  IMAD.X R5, R29, 0x1, R28, P1 ;  /* 0x000000011d057824 */ /* 0x000fe200008e061c */
[----:B-1----:R-:W-:-:S03]  /*9760*/  IADD3 R0, P1, R18, R2, RZ ;  /* 0x0000000212007210 */ /* 0x002fc60007f3e0ff */
        /* <DEDUP_REMOVED lines=10> */
[----:B------:R0:W-:Y:S01]  /*9810*/  STL [R1+0xe44], R5 ;  /* 0x000e440501007387 */ /* 0x0001e20000100800 */
[----:B-1----:R-:W-:-:S03]  /*9820*/  IMAD.X R0, R29, 0x1, R13, P1 ;  /* 0x000000011d007824 */ /* 0x002fc600008e060d */
[----:B------:R1:W-:Y:S01]  /*9830*/  STL [R1+0xe4c], R4 ;  /* 0x000e4c0401007387 */ /* 0x0003e20000100800 */
[----:B------:R-:W-:Y:S01]  /*9840*/  SHF.R.S32.HI R9, RZ, 0x1f, R15 ;  /* 0x0000001fff097819 */ /* 0x000fe2000001140f */
[----:B0-----:R-:W-:Y:S02]  /*9850*/  IMAD.X R5, R29, 0x1, R28, P4 ;  /* 0x000000011d057824 */ /* 0x001fe400020e061c */
[----:B------:R0:W-:Y:S01]  /*9860*/  STL [R1+0xe48], R0 ;  /* 0x000e480001007387 */ /* 0x0001e20000100800 */
[----:B-1----:R-:W-:Y:S02]  /*9870*/  IADD3 R4, P1, R15, R12, RZ ;  /* 0x0000000c0f047210 */ /* 0x002fe40007f3e0ff */
[----:B0-----:R-:W-:-:S03]  /*9880*/  IADD3 R0, P4, R6, R2, RZ ;  /* 0x0000000206007210 */ /* 0x001fc60007f9e0ff */
[----:B------:R0:W-:Y:S01]  /*9890*/  STL [R1+0xe40], R4 ;  /* 0x000e400401007387 */ /* 0x0001e20000100800 */
[----:B------:R-:W-:-:S03]  /*98a0*/  SHF.R.S32.HI R29, RZ, 0x1f, R6 ;  /* 0x0000001fff1d7819 */ /* 0x000fc60000011406 */
[----:B------:R1:W-:Y:S04]  /*98b0*/  STL [R1+0xe34], R5 ;  /* 0x000e340501007387 */ /* 0x0003e80000100800 */
[----:B------:R3:W-:Y:S01]  /*98c0*/  STL [R1+0xe3c], R0 ;  /* 0x000e3c0001007387 */ /* 0x0007e20000100800 */
[C-C-:B0-----:R-:W-:Y:S02]  /*98d0*/  IMAD.X R4, R9.reuse, 0x1, R13.reuse, P5 ;  /* 0x0000000109047824 */ /* 0x141fe400028e060d */
[----:B-1----:R-:W-:Y:S01]  /*98e0*/  IMAD.X R5, R9, 0x1, R28, P1 ;  /* 0x0000000109057824 */ /* 0x002fe200008e061c */
[----:B---3--:R-:W-:Y:S02]  /*98f0*/  IADD3 R0, P5, R6, R12, RZ ;  /* 0x0000000c06007210 */ /* 0x008fe40007fbe0ff */
[----:B------:R0:W-:Y:S04]  /*9900*/  STL [R1+0xe38], R4 ;  /* 0x000e380401007387 */ /* 0x0001e80000100800 */
[----:B------:R1:W-:Y:S04]  /*9910*/  STL [R1+0xe30], R0 ;  /* 0x000e300001007387 */ /* 0x0003e80000100800 */
[----:B------:R3:W-:Y:S01]  /*9920*/  STL [R1+0xe24], R5 ;  /* 0x000e240501007387 */ /* 0x0007e20000100800 */
[----:B0-----:R-:W-:Y:S01]  /*9930*/  IADD3 R4, P1, R8, R2, RZ ;  /* 0x0000000208047210 */ /* 0x001fe20007f3e0ff */
[----:B-1----:R-:W-:-:S04]  /*9940*/  IMAD.X R0, R29, 0x1, R13, P4 ;  /* 0x000000011d007824 */ /* 0x002fc800020e060d */
[----:B------:R0:W-:Y:S01]  /*9950*/  STL [R1+0xe2c], R4 ;  /* 0x000e2c0401007387 */ /* 0x0001e20000100800 */
[----:B---3--:R-:W-:-:S03]  /*9960*/  IADD3 R5, P4, R8, R12, RZ ;  /* 0x0000000c08057210 */ /* 0x008fc60007f9e0ff */
[----:B------:R1:W-:Y:S04]  /*9970*/  STL [R1+0xe28], R0 ;  /* 0x000e280001007387 */ /* 0x0003e80000100800 */
[----:B------:R-:W-:Y:S01]  /*9980*/  STL [R1+0xe20], R5 ;  /* 0x000e200501007387 */ /* 0x000fe20000100800 */
[----:B0-----:R-:W-:-:S03]  /*9990*/  IMAD.X R4, R29, 0x1, R28, P5 ;  /* 0x000000011d047824 */ /* 0x001fc600028e061c */
[----:B------:R-:W3:Y:S01]  /*99a0*/  LDL.LU R29, [R1+0x140] ;  /* 0x00014000011d7983 */ /* 0x000ee20000300800 */
[----:B-1----:R-:W-:-:S03]  /*99b0*/  IADD3 R0, P5, R14, R2, RZ ;  /* 0x000000020e007210 */ /* 0x002fc60007fbe0ff */
[----:B------:R2:W-:Y:S04]  /*99c0*/  STL [R1+0xe14], R4 ;  /* 0x000e140401007387 */ /* 0x0005e80000100800 */
[----:B------:R0:W-:Y:S01]  /*99d0*/  STL [R1+0xe1c], R0 ;  /* 0x000e1c0001007387 */ /* 0x0001e20000100800 */
[C---:B--2---:R-:W-:Y:S01]  /*99e0*/  IMAD.X R4, R19.reuse, 0x1, R13, P1 ;  /* 0x0000000113047824 */ /* 0x044fe200008e060d */
[----:B0-----:R-:W-:Y:S01]  /*99f0*/  IADD3 R0, P1, R14, R12, RZ ;  /* 0x0000000c0e007210 */ /* 0x001fe20007f3e0ff */
[----:B------:R-:W-:-:S03]  /*9a00*/  IMAD.X R5, R19, 0x1, R28, P4 ;  /* 0x0000000113057824 */ /* 0x000fc600020e061c */
[----:B------:R0:W-:Y:S04]  /*9a10*/  STL [R1+0xe18], R4 ;  /* 0x000e180401007387 */ /* 0x0001e80000100800 */
[----:B------:R1:W-:Y:S04]  /*9a20*/  STL [R1+0xe10], R0 ;  /* 0x000e100001007387 */ /* 0x0003e80000100800 */
[----:B------:R2:W-:Y:S04]  /*9a30*/  STL [R1+0xe04], R5 ;  /* 0x000e040501007387 */ /* 0x0005e80000100800 */
[----:B------:R-:W4:Y:S01]  /*9a40*/  LDL R20, [R1+0x340] ;  /* 0x0003400001147983 */ /* 0x000f220000100800 */
[----:B------:R-:W-:-:S02]  /*9a50*/  SHF.R.S32.HI R9, RZ, 0x1f, R14 ;  /* 0x0000001fff097819 */ /* 0x000fc4000001140e */
[----:B0-----:R-:W-:-:S03]  /*9a60*/  IADD3 R4, P4, R22, R2, RZ ;  /* 0x0000000216047210 */ /* 0x001fc60007f9e0ff */
[C---:B-1----:R-:W-:Y:S02]  /*9a70*/  IMAD.X R0, R9.reuse, 0x1, R13, P5 ;  /* 0x0000000109007824 */ /* 0x042fe400028e060d */
[----:B------:R0:W-:Y:S01]  /*9a80*/  STL [R1+0xe0c], R4 ;  /* 0x000e0c0401007387 */ /* 0x0001e20000100800 */
[----:B------:R-:W-:Y:S01]  /*9a90*/  SHF.R.S32.HI R19, RZ, 0x1f, R22 ;  /* 0x0000001fff137819 */ /* 0x000fe20000011416 */
[----:B--2---:R-:W-:Y:S02]  /*9aa0*/  IMAD.X R5, R9, 0x1, R28, P1 ;  /* 0x0000000109057824 */ /* 0x004fe400008e061c */
[----:B------:R1:W-:Y:S01]  /*9ab0*/  STL [R1+0xe08], R0 ;  /* 0x000e080001007387 */ /* 0x0003e20000100800 */
[----:B0-----:R-:W-:Y:S02]  /*9ac0*/  IADD3 R4, P5, R22, R12, RZ ;  /* 0x0000000c16047210 */ /* 0x001fe40007fbe0ff */
[----:B-1----:R-:W-:-:S03]  /*9ad0*/  IADD3 R0, P1, R16, R2, RZ ;  /* 0x0000000210007210 */ /* 0x002fc60007f3e0ff */
[----:B------:R0:W-:Y:S01]  /*9ae0*/  STL [R1+0xe00], R4 ;  /* 0x000e000401007387 */ /* 0x0001e20000100800 */
[----:B------:R-:W-:-:S03]  /*9af0*/  SHF.R.S32.HI R9, RZ, 0x1f, R16 ;  /* 0x0000001fff097819 */ /* 0x000fc60000011410 */
[----:B------:R1:W-:Y:S01]  /*9b00*/  STL [R1+0xdf4], R5 ;  /* 0x000df40501007387 */ /* 0x0003e20000100800 */
[----:B0-----:R-:W-:-:S03]  /*9b10*/  IMAD.X R4, R19, 0x1, R13, P4 ;  /* 0x0000000113047824 */ /* 0x001fc600020e060d */
[----:B------:R0:W-:Y:S01]  /*9b20*/  STL [R1+0xdfc], R0 ;  /* 0x000dfc0001007387 */ /* 0x0001e20000100800 */
[----:B-1----:R-:W-:-:S03]  /*9b30*/  IMAD.X R5, R19, 0x1, R28, P5 ;  /* 0x0000000113057824 */ /* 0x002fc600028e061c */
[----:B------:R1:W-:Y:S01]  /*9b40*/  STL [R1+0xdf8], R4 ;  /* 0x000df80401007387 */ /* 0x0003e20000100800 */
[----:B0-----:R-:W-:Y:S02]  /*9b50*/  IADD3 R0, P4, R16, R12, RZ ;  /* 0x0000000c10007210 */ /* 0x001fe40007f9e0ff */
        /* <DEDUP_REMOVED lines=8> */
[----:B--2---:R-:W-:-:S05]  /*9be0*/  IADD3 R4, P1, R21, R12, RZ ;  /* 0x0000000c15047210 */ /* 0x004fca0007f3e0ff */
[----:B------:R1:W-:Y:S01]  /*9bf0*/  STL [R1+0xde0], R4 ;  /* 0x000de00401007387 */ /* 0x0003e20000100800 */
[----:B0-----:R-:W-:-:S03]  /*9c00*/  IADD3 R0, P4, R24, R2, RZ ;  /* 0x0000000218007210 */ /* 0x001fc60007f9e0ff */
[----:B------:R0:W-:Y:S01]  /*9c10*/  STL [R1+0xdd4], R5 ;  /* 0x000dd40501007387 */ /* 0x0001e20000100800 */
[----:B------:R-:W-:Y:S01]  /*9c20*/  SHF.R.S32.HI R9, RZ, 0x1f, R24 ;  /* 0x0000001fff097819 */ /* 0x000fe20000011418 */
[C---:B-1----:R-:W-:Y:S02]  /*9c30*/  IMAD.X R4, R19.reuse, 0x1, R13, P5 ;  /* 0x0000000113047824 */ /* 0x042fe400028e060d */
[----:B------:R1:W-:Y:S01]  /*9c40*/  STL [R1+0xddc], R0 ;  /* 0x000ddc0001007387 */ /* 0x0003e20000100800 */
[----:B0-----:R-:W-:-:S03]  /*9c50*/  IMAD.X R5, R19, 0x1, R28, P1 ;  /* 0x0000000113057824 */ /* 0x001fc600008e061c */
[----:B------:R0:W-:Y:S01]  /*9c60*/  STL [R1+0xdd8], R4 ;  /* 0x000dd80401007387 */ /* 0x0001e20000100800 */
[----:B-1----:R-:W-:Y:S02]  /*9c70*/  IADD3 R0, P5, R24, R12, RZ ;  /* 0x0000000c18007210 */ /* 0x002fe40007fbe0ff */
[----:B0-----:R-:W-:-:S03]  /*9c80*/  IADD3 R4, P1, R26, R2, RZ ;  /* 0x000000021a047210 */ /* 0x001fc60007f3e0ff */
[----:B------:R0:W-:Y:S01]  /*9c90*/  STL [R1+0xdd0], R0 ;  /* 0x000dd00001007387 */ /* 0x0001e20000100800 */
[----:B------:R-:W-:-:S03]  /*9ca0*/  SHF.R.S32.HI R19, RZ, 0x1f, R26 ;  /* 0x0000001fff137819 */ /* 0x000fc6000001141a */
[----:B------:R-:W-:Y:S04]  /*9cb0*/  STL [R1+0xdc4], R5 ;  /* 0x000dc40501007387 */ /* 0x000fe80000100800 */
[----:B------:R1:W-:Y:S01]  /*9cc0*/  STL [R1+0xdcc], R4 ;  /* 0x000dcc0401007387 */ /* 0x0003e20000100800 */
[----:B0-----:R-:W-:-:S05]  /*9cd0*/  IMAD.X R0, R9, 0x1, R13, P4 ;  /* 0x0000000109007824 */ /* 0x001fca00020e060d */
[----:B------:R0:W-:Y:S01]  /*9ce0*/  STL [R1+0xdc8], R0 ;  /* 0x000dc80001007387 */ /* 0x0001e20000100800 */
[----:B-1----:R-:W-:-:S05]  /*9cf0*/  IADD3 R4, P4, R26, R12, RZ ;  /* 0x0000000c1a047210 */ /* 0x002fca0007f9e0ff */
[----:B------:R1:W-:Y:S01]  /*9d00*/  STL [R1+0xdc0], R4 ;  /* 0x000dc00401007387 */ /* 0x0003e20000100800 */
[----:B0-----:R-:W-:Y:S01]  /*9d10*/  IMAD.X R0, R9, 0x1, R28, P5 ;  /* 0x0000000109007824 */ /* 0x001fe200028e061c */
[----:B------:R-:W-:Y:S01]  /*9d20*/  IADD3 R5, P5, R27, R2, RZ ;  /* 0x000000021b057210 */ /* 0x000fe20007fbe0ff */
[----:B------:R-:W0:Y:S03]  /*9d30*/  LDC R9, c[0x0][0x268] ;  /* 0x00009a00ff097b82 */ /* 0x000e260000000800 */
[----:B------:R2:W-:Y:S01]  /*9d40*/  STL [R1+0xdb4], R0 ;  /* 0x000db40001007387 */ /* 0x0005e20000100800 */
[----:B-1----:R-:W-:-:S03]  /*9d50*/  IMAD.X R4, R19, 0x1, R13, P1 ;  /* 0x0000000113047824 */ /* 0x002fc600008e060d */
[----:B------:R-:W-:Y:S04]  /*9d60*/  STL [R1+0xdbc], R5 ;  /* 0x000dbc0501007387 */ /* 0x000fe80000100800 */
[----:B------:R1:W-:Y:S01]  /*9d70*/  STL [R1+0xdb8], R4 ;  /* 0x000db80401007387 */ /* 0x0003e20000100800 */
[----:B--2---:R-:W-:Y:S01]  /*9d80*/  IADD3 R0, P1, R27, R12, RZ ;  /* 0x0000000c1b007210 */ /* 0x004fe20007f3e0ff */
[----:B-1----:R-:W-:Y:S02]  /*9d90*/  IMAD.X R4, R19, 0x1, R28, P4 ;  /* 0x0000000113047824 */ /* 0x002fe400020e061c */
[----:B------:R-:W1:Y:S02]  /*9da0*/  LDC R19, c[0x0][0x268] ;  /* 0x00009a00ff137b82 */ /* 0x000e640000000800 */
[----:B------:R2:W-:Y:S01]  /*9db0*/  STL [R1+0xdb0], R0 ;  /* 0x000db00001007387 */ /* 0x0005e20000100800 */
[----:B0-----:R-:W-:-:S03]  /*9dc0*/  IMAD.SHL.U32 R7, R9, 0x4, RZ ;  /* 0x0000000409077824 */ /* 0x001fc600078e00ff */
[----:B------:R-:W-:Y:S01]  /*9dd0*/  STL [R1+0xda0], R4 ;  /* 0x000da00401007387 */ /* 0x000fe20000100800 */
[----:B--2---:R-:W-:-:S05]  /*9de0*/  IADD3 R0, P4, R10, R2, RZ ;  /* 0x000000020a007210 */ /* 0x004fca0007f9e0ff */
[----:B------:R3:W-:Y:S01]  /*9df0*/  STL [R1+0xda8], R0 ;  /* 0x000da80001007387 */ /* 0x0007e20000100800 */
[----:B------:R-:W-:Y:S01]  /*9e00*/  SHF.R.S32.HI R9, RZ, 0x1f, R10 ;  /* 0x0000001fff097819 */ /* 0x000fe2000001140a */
[----:B---3--:R-:W-:Y:S01]  /*9e10*/  IMAD.X R0, R29, 0x1, R13, P5 ;  /* 0x000000011d007824 */ /* 0x008fe200028e060d */
[----:B------:R-:W-:Y:S01]  /*9e20*/  IADD3 R4, P5, R7, R3, RZ ;  /* 0x0000000307047210 */ /* 0x000fe20007fbe0ff */
[----:B-1----:R-:W-:Y:S02]  /*9e30*/  IMAD R25, R19, 0x5, RZ ;  /* 0x0000000513197824 */ /* 0x002fe400078e02ff */
[----:B------:R-:W0:Y:S01]  /*9e40*/  LDC R19, c[0x0][0x268] ;  /* 0x00009a00ff137b82 */ /* 0x000e220000000800 */
[----:B------:R1:W-:Y:S04]  /*9e50*/  STL [R1+0xda4], R0 ;  /* 0x000da40001007387 */ /* 0x0003e80000100800 */
[----:B------:R2:W-:Y:S01]  /*9e60*/  STL [R1+0xdac], R4 ;  /* 0x000dac0401007387 */ /* 0x0005e20000100800 */
[----:B-1----:R-:W-:-:S02]  /*9e70*/  IMAD.X R0, R29, 0x1, R28, P1 ;  /* 0x000000011d007824 */ /* 0x002fc400008e061c */
[----:B------:R-:W1:Y:S03]  /*9e80*/  LDC R29, c[0x0][0x268] ;  /* 0x00009a00ff1d7b82 */ /* 0x000e660000000800 */
[----:B------:R3:W-:Y:S01]  /*9e90*/  STL [R1+0x5c4], R0 ;  /* 0x0005c40001007387 */ /* 0x0007e20000100800 */
[----:B--2---:R-:W-:Y:S01]  /*9ea0*/  IMAD.X R4, R9, 0x1, R13, P4 ;  /* 0x0000000109047824 */ /* 0x004fe200020e060d */
[----:B---3--:R-:W-:-:S05]  /*9eb0*/  IADD3 R0, P1, R25, R3, RZ ;  /* 0x0000000319007210 */ /* 0x008fca0007f3e0ff */
[----:B------:R2:W-:Y:S04]  /*9ec0*/  STL [R1+0x5e0], R0 ;  /* 0x0005e00001007387 */ /* 0x0005e80000100800 */
[----:B------:R3:W-:Y:S01]  /*9ed0*/  STL [R1+0x5c8], R4 ;  /* 0x0005c80401007387 */ /* 0x0007e20000100800 */
[----:B--2---:R-:W4:Y:S08]  /*9ee0*/  LDC R0, c[0x0][0x268] ;  /* 0x00009a00ff007b82 */ /* 0x004f300000000800 */
[----:B---3--:R-:W2:Y:S01]  /*9ef0*/  LDC R4, c[0x0][0x268] ;  /* 0x00009a00ff047b82 */ /* 0x008ea20000000800 */
[----:B0-----:R-:W-:-:S02]  /*9f00*/  IMAD R17, R19, 0x6, RZ ;  /* 0x0000000613117824 */ /* 0x001fc400078e02ff */
[----:B-1----:R-:W-:-:S05]  /*9f10*/  IMAD R19, R29, 0x7, RZ ;  /* 0x000000071d137824 */ /* 0x002fca00078e02ff */
[----:B------:R-:W0:Y:S01]  /*9f20*/  LDC R29, c[0x0][0x268] ;  /* 0x00009a00ff1d7b82 */ /* 0x000e220000000800 */
[----:B------:R-:W-:Y:S02]  /*9f30*/  IADD3 RZ, P3, R3, UR9, RZ ;  /* 0x0000000903ff7c10 */ /* 0x000fe4000ff7e0ff */
[----:B------:R-:W-:-:S05]  /*9f40*/  IADD3 R6, P4, R17, R3, RZ ;  /* 0x0000000311067210 */ /* 0x000fca0007f9e0ff */
[----:B------:R1:W-:Y:S01]  /*9f50*/  STL [R1+0x5e8], R6 ;  /* 0x0005e80601007387 */ /* 0x0003e20000100800 */
[----:B0-----:R-:W-:Y:S02]  /*9f60*/  IMAD.SHL.U32 R23, R29, 0x2, RZ ;  /* 0x000000021d177824 */ /* 0x001fe400078e00ff */
[----:B------:R-:W0:Y:S01]  /*9f70*/  LDC R29, c[0x0][0x268] ;  /* 0x00009a00ff1d7b82 */ /* 0x000e220000000800 */
[----:B----4-:R-:W-:Y:S01]  /*9f80*/  LEA.HI.X.SX32 R5, R0, R20, 0x1, P3 ;  /* 0x0000001400057211 */ /* 0x010fe200018f0eff */
[----:B--2---:R-:W-:-:S06]  /*9f90*/  IMAD.SHL.U32 R0, R4, 0x8, RZ ;  /* 0x0000000804007824 */ /* 0x004fcc00078e00ff */
[----:B------:R-:W2:Y:S01]  /*9fa0*/  LDC R4, c[0x0][0x268] ;  /* 0x00009a00ff047b82 */ /* 0x000ea20000000800 */
[----:B------:R3:W-:Y:S01]  /*9fb0*/  STL [R1+0x5cc], R5 ;  /* 0x0005cc0501007387 */ /* 0x0007e20000100800 */
[----:B-1----:R-:W-:Y:S02]  /*9fc0*/  IADD3 R6, P3, R19, R3, RZ ;  /* 0x0000000313067210 */ /* 0x002fe40007f7e0ff */
[----:B---3--:R-:W-:-:S04]  /*9fd0*/  LEA.HI.X.SX32 R5, R23, R20, 0x1, P2 ;  /* 0x0000001417057211 */ /* 0x008fc800010f0eff */
[----:B------:R-:W1:Y:S01]  /*9fe0*/  LDC R23, c[0x0][0x268] ;  /* 0x00009a00ff177b82 */ /* 0x000e620000000800 */
[----:B------:R-:W-:Y:S04]  /*9ff0*/  STL [R1+0x5f0], R6 ;  /* 0x0005f00601007387 */ /* 0x000fe80000100800 */
[----:B------:R3:W-:Y:S01]  /*a000*/  STL [R1+0x5d0], R5 ;  /* 0x0005d00501007387 */ /* 0x0007e20000100800 */
[----:B--2---:R-:W-:-:S05]  /*a010*/  IMAD R4, R4, 0x3, RZ ;  /* 0x0000000304047824 */ /* 0x004fca00078e02ff */
[----:B---3--:R-:W-:Y:S02]  /*a020*/  LEA.HI.X.SX32 R5, R4, R20, 0x1, P6 ;  /* 0x0000001404057211 */ /* 0x008fe400030f0eff */
[----:B------:R-:W2:Y:S01]  /*a030*/  LDC R4, c[0x0][0x268] ;  /* 0x00009a00ff047b82 */ /* 0x000ea20000000800 */
[----:B------:R-:W-:Y:S01]  /*a040*/  IADD3 R6, P2, R0, R3, RZ ;  /* 0x0000000300067210 */ /* 0x000fe20007f5e0ff */
[----:B0-----:R-:W-:-:S04]  /*a050*/  IMAD R29, R29, 0x9, RZ ;  /* 0x000000091d1d7824 */ /* 0x001fc800078e02ff */
[----:B------:R0:W-:Y:S01]  /*a060*/  STL [R1+0x5f8], R6 ;  /* 0x0005f80601007387 */ /* 0x0001e20000100800 */
[----:B-1----:R-:W-:-:S03]  /*a070*/  IMAD R23, R23, 0xa, RZ ;  /* 0x0000000a17177824 */ /* 0x002fc600078e02ff */
[----:B------:R1:W-:Y:S01]  /*a080*/  STL [R1+0x5d4], R5 ;  /* 0x0005d40501007387 */ /* 0x0003e20000100800 */
[-C--:B0-----:R-:W-:Y:S02]  /*a090*/  IADD3 R6, P6, R29, R3.reuse, RZ ;  /* 0x000000031d067210 */ /* 0x081fe40007fde0ff */
[----:B-1----:R-:W-:Y:S02]  /*a0a0*/  LEA.HI.X.SX32 R5, R7, R20, 0x1, P5 ;  /* 0x0000001407057211 */ /* 0x002fe400028f0eff */
[----:B------:R-:W0:Y:S01]  /*a0b0*/  LDC R7, c[0x0][0x268] ;  /* 0x00009a00ff077b82 */ /* 0x000e220000000800 */
[----:B------:R1:W-:Y:S04]  /*a0c0*/  STL [R1+0x600], R6 ;  /* 0x0006000601007387 */ /* 0x0003e80000100800 */
[----:B------:R3:W-:Y:S01]  /*a0d0*/  STL [R1+0x5d8], R5 ;  /* 0x0005d80501007387 */ /* 0x0007e20000100800 */
[----:B--2---:R-:W-:Y:S01]  /*a0e0*/  IMAD R4, R4, 0xb, RZ ;  /* 0x0000000b04047824 */ /* 0x004fe200078e02ff */
[----:B-1----:R-:W-:-:S02]  /*a0f0*/  IADD3 R6, P5, R23, R3, RZ ;  /* 0x0000000317067210 */ /* 0x002fc40007fbe0ff */
[-C--:B---3--:R-:W-:Y:S02]  /*a100*/  LEA.HI.X.SX32 R5, R25, R20.reuse, 0x1, P1 ;  /* 0x0000001419057211 */ /* 0x088fe400008f0eff */
[----:B------:R-:W1:Y:S01]  /*a110*/  LDC R25, c[0x0][0x268] ;  /* 0x00009a00ff197b82 */ /* 0x000e620000000800 */
[----:B------:R2:W-:Y:S04]  /*a120*/  STL [R1+0x608], R6 ;  /* 0x0006080601007387 */ /* 0x0005e80000100800 */
[----:B------:R3:W-:Y:S01]  /*a130*/  STL [R1+0x5dc], R5 ;  /* 0x0005dc0501007387 */ /* 0x0007e20000100800 */
[----:B--2---:R-:W-:Y:S02]  /*a140*/  IADD3 R6, P1, R4, R3, RZ ;  /* 0x0000000304067210 */ /* 0x004fe40007f3e0ff */
[----:B---3--:R-:W-:-:S02]  /*a150*/  LEA.HI.X.SX32 R5, R17, R20, 0x1, P4 ;  /* 0x0000001411057211 */ /* 0x008fc400020f0eff */
[----:B------:R-:W2:Y:S01]  /*a160*/  LDC R17, c[0x0][0x268] ;  /* 0x00009a00ff117b82 */ /* 0x000ea20000000800 */
[----:B------:R-:W-:Y:S01]  /*a170*/  STL [R1+0x610], R6 ;  /* 0x0006100601007387 */ /* 0x000fe20000100800 */
[----:B0-----:R-:W-:-:S03]  /*a180*/  IMAD R7, R7, 0xc, RZ ;  /* 0x0000000c07077824 */ /* 0x001fc600078e02ff */
[----:B------:R0:W-:Y:S02]  /*a190*/  STL [R1+0x5e4], R5 ;  /* 0x0005e40501007387 */ /* 0x0001e40000100800 */
[----:B0-----:R-:W-:Y:S02]  /*a1a0*/  LEA.HI.X.SX32 R5, R19, R20, 0x1, P3 ;  /* 0x0000001413057211 */ /* 0x001fe400018f0eff */
[----:B------:R-:W0:Y:S01]  /*a1b0*/  LDC R19, c[0x0][0x268] ;  /* 0x00009a00ff137b82 */ /* 0x000e220000000800 */
[----:B------:R-:W-:Y:S01]  /*a1c0*/  IADD3 R6, P4, R7, R3, RZ ;  /* 0x0000000307067210 */ /* 0x000fe20007f9e0ff */
[----:B-1----:R-:W-:-:S04]  /*a1d0*/  IMAD R25, R25, 0xd, RZ ;  /* 0x0000000d19197824 */ /* 0x002fc800078e02ff */
[----:B------:R1:W-:Y:S01]  /*a1e0*/  STL [R1+0x618], R6 ;  /* 0x0006180601007387 */ /* 0x0003e20000100800 */
[----:B--2---:R-:W-:-:S03]  /*a1f0*/  IMAD R17, R17, 0xe, RZ ;  /* 0x0000000e11117824 */ /* 0x004fc600078e02ff */
[----:B------:R2:W-:Y:S01]  /*a200*/  STL [R1+0x5ec], R5 ;  /* 0x0005ec0501007387 */ /* 0x0005e20000100800 */
[-C--:B-1----:R-:W-:Y:S02]  /*a210*/  IADD3 R6, P3, R25, R3.reuse, RZ ;  /* 0x0000000319067210 */ /* 0x082fe40007f7e0ff */
[----:B--2---:R-:W-:Y:S02]  /*a220*/  LEA.HI.X.SX32 R5, R0, R20, 0x1, P2 ;  /* 0x0000001400057211 */ /* 0x004fe400010f0eff */
[----:B------:R-:W1:Y:S01]  /*a230*/  LDC R0, c[0x0][0x268] ;  /* 0x00009a00ff007b82 */ /* 0x000e620000000800 */
[----:B------:R2:W-:Y:S04]  /*a240*/  STL [R1+0x620], R6 ;  /* 0x0006200601007387 */ /* 0x0005e80000100800 */
[----:B------:R3:W-:Y:S01]  /*a250*/  STL [R1+0x5f4], R5 ;  /* 0x0005f40501007387 */ /* 0x0007e20000100800 */
[----:B0-----:R-:W-:Y:S01]  /*a260*/  IMAD R19, R19, 0xf, RZ ;  /* 0x0000000f13137824 */ /* 0x001fe200078e02ff */
[----:B--2---:R-:W-:-:S02]  /*a270*/  IADD3 R6, P2, R17, R3, RZ ;  /* 0x0000000311067210 */ /* 0x004fc40007f5e0ff */
[-C--:B---3--:R-:W-:Y:S02]  /*a280*/  LEA.HI.X.SX32 R5, R29, R20.reuse, 0x1, P6 ;  /* 0x000000141d057211 */ /* 0x088fe400030f0eff */
[----:B------:R-:W0:Y:S01]  /*a290*/  LDC R29, c[0x0][0x268] ;  /* 0x00009a00ff1d7b82 */ /* 0x000e220000000800 */
[----:B------:R2:W-:Y:S04]  /*a2a0*/  STL [R1+0x628], R6 ;  /* 0x0006280601007387 */ /* 0x0005e80000100800 */
[----:B------:R3:W-:Y:S01]  /*a2b0*/  STL [R1+0x5fc], R5 ;  /* 0x0005fc0501007387 */ /* 0x0007e20000100800 */
[----:B--2---:R-:W-:Y:S02]  /*a2c0*/  IADD3 R6, P6, R19, R3, RZ ;  /* 0x0000000313067210 */ /* 0x004fe40007fde0ff */
[----:B---3--:R-:W-:-:S02]  /*a2d0*/  LEA.HI.X.SX32 R5, R23, R20, 0x1, P5 ;  /* 0x0000001417057211 */ /* 0x008fc400028f0eff */
[----:B------:R-:W2:Y:S01]  /*a2e0*/  LDC R23, c[0x0][0x268] ;  /* 0x00009a00ff177b82 */ /* 0x000ea20000000800 */
[----:B------:R-:W-:Y:S01]  /*a2f0*/  STL [R1+0x630], R6 ;  /* 0x0006300601007387 */ /* 0x000fe20000100800 */
[----:B-1----:R-:W-:-:S03]  /*a300*/  IMAD.SHL.U32 R0, R0, 0x10, RZ ;  /* 0x0000001000007824 */ /* 0x002fc600078e00ff */
[----:B------:R1:W-:Y:S02]  /*a310*/  STL [R1+0x604], R5 ;  /* 0x0006040501007387 */ /* 0x0003e40000100800 */
[----:B-1----:R-:W-:Y:S02]  /*a320*/  LEA.HI.X.SX32 R5, R4, R20, 0x1, P1 ;  /* 0x0000001404057211 */ /* 0x002fe400008f0eff */
[----:B------:R-:W1:Y:S01]  /*a330*/  LDC R4, c[0x0][0x268] ;  /* 0x00009a00ff047b82 */ /* 0x000e620000000800 */
[----:B------:R-:W-:Y:S01]  /*a340*/  IADD3 R6, P5, R0, R3, RZ ;  /* 0x0000000300067210 */ /* 0x000fe20007fbe0ff */
[----:B0-----:R-:W-:-:S04]  /*a350*/  IMAD R29, R29, 0x11, RZ ;  /* 0x000000111d1d7824 */ /* 0x001fc800078e02ff */
[----:B------:R0:W-:Y:S01]  /*a360*/  STL [R1+0x638], R6 ;  /* 0x0006380601007387 */ /* 0x0001e20000100800 */
[----:B--2---:R-:W-:-:S03]  /*a370*/  IMAD R23, R23, 0x12, RZ ;  /* 0x0000001217177824 */ /* 0x004fc600078e02ff */
[----:B------:R2:W-:Y:S01]  /*a380*/  STL [R1+0x60c], R5 ;  /* 0x00060c0501007387 */ /* 0x0005e20000100800 */
[-C--:B0-----:R-:W-:Y:S02]  /*a390*/  IADD3 R6, P1, R29, R3.reuse, RZ ;  /* 0x000000031d067210 */ /* 0x081fe40007f3e0ff */
[----:B--2---:R-:W-:Y:S02]  /*a3a0*/  LEA.HI.X.SX32 R5, R7, R20, 0x1, P4 ;  /* 0x0000001407057211 */ /* 0x004fe400020f0eff */
[----:B------:R-:W0:Y:S01]  /*a3b0*/  LDC R7, c[0x0][0x268] ;  /* 0x00009a00ff077b82 */ /* 0x000e220000000800 */
[----:B------:R2:W-:Y:S04]  /*a3c0*/  STL [R1+0x640], R6 ;  /* 0x0006400601007387 */ /* 0x0005e80000100800 */
[----:B------:R3:W-:Y:S01]  /*a3d0*/  STL [R1+0x614], R5 ;  /* 0x0006140501007387 */ /* 0x0007e20000100800 */
[----:B-1----:R-:W-:Y:S01]  /*a3e0*/  IMAD R4, R4, 0x13, RZ ;  /* 0x0000001304047824 */ /* 0x002fe200078e02ff */
[----:B--2---:R-:W-:-:S02]  /*a3f0*/  IADD3 R6, P4, R23, R3, RZ ;  /* 0x0000000317067210 */ /* 0x004fc40007f9e0ff */
        /* <DEDUP_REMOVED lines=32> */
[----:B-1----:R-:W-:-:S03]  /*a600*/  IMAD R0, R0, 0x18, RZ ;  /* 0x0000001800007824 */ /* 0x002fc600078e02ff */
        /* <DEDUP_REMOVED lines=1325> */
[----:B------:R-:W-:Y:S01]  /*f8e0*/  STL [R1+0xd58], R6 ;  /* 0x000d580601007387 */ /* 0x000fe20000100800 */
[----:B--2---:R-:W-:-:S03]  /*f8f0*/  IMAD R17, R17, 0xf6, RZ ;  /* 0x000000f611117824 */ /* 0x004fc600078e02ff */
[----:B------:R1:W-:Y:S01]  /*f900*/  STL [R1+0xd2c], R5 ;  /* 0x000d2c0501007387 */ /* 0x0003e20000100800 */
[----:B------:R-:W-:Y:S02]  /*f910*/  LEA.HI.X.SX32 R0, R0, R20, 0x1, P4 ;  /* 0x0000001400007211 */ /* 0x000fe400020f0eff */
[----:B-1----:R-:W-:-:S05]  /*f920*/  IADD3 R5, P1, R25, R3, RZ ;  /* 0x0000000319057210 */ /* 0x002fca0007f3e0ff */
[----:B------:R1:W-:Y:S04]  /*f930*/  STL [R1+0xd60], R5 ;  /* 0x000d600501007387 */ /* 0x0003e80000100800 */
[----:B------:R2:W-:Y:S01]  /*f940*/  STL [R1+0xd34], R0 ;  /* 0x000d340001007387 */ /* 0x0005e20000100800 */
[----:B0-----:R-:W-:Y:S01]  /*f950*/  IMAD R15, R19, 0xf7, RZ ;  /* 0x000000f7130f7824 */ /* 0x001fe200078e02ff */
[----:B-1----:R-:W-:Y:S02]  /*f960*/  IADD3 R5, P4, R17, R3, RZ ;  /* 0x0000000311057210 */ /* 0x002fe40007f9e0ff */
[----:B--2---:R-:W-:-:S03]  /*f970*/  LEA.HI.X.SX32 R0, R29, R20, 0x1, P3 ;  /* 0x000000141d007211 */ /* 0x004fc600018f0eff */
[----:B------:R-:W-:Y:S01]  /*f980*/  STL [R1+0xd68], R5 ;  /* 0x000d680501007387 */ /* 0x000fe20000100800 */
[----:B------:R-:W0:Y:S03]  /*f990*/  LDC R29, c[0x0][0x268] ;  /* 0x00009a00ff1d7b82 */ /* 0x000e260000000800 */
[----:B------:R-:W2:Y:S04]  /*f9a0*/  LDL.LU R19, [R1+0x2f4] ;  /* 0x0002f40001137983 */ /* 0x000ea80000300800 */
[----:B------:R1:W-:Y:S02]  /*f9b0*/  STL [R1+0xd3c], R0 ;  /* 0x000d3c0001007387 */ /* 0x0003e40000100800 */
[----:B-1----:R-:W1:Y:S01]  /*f9c0*/  LDC R0, c[0x0][0x268] ;  /* 0x00009a00ff007b82 */ /* 0x002e620000000800 */
[----:B------:R-:W-:-:S02]  /*f9d0*/  IADD3 R5, P3, R15, R3, RZ ;  /* 0x000000030f057210 */ /* 0x000fc40007f7e0ff */
[----:B------:R-:W-:-:S03]  /*f9e0*/  LEA.HI.X.SX32 R6, R23, R20, 0x1, P2 ;  /* 0x0000001417067211 */ /* 0x000fc600010f0eff */
[----:B------:R1:W-:Y:S01]  /*f9f0*/  STL [R1+0xd70], R5 ;  /* 0x000d700501007387 */ /* 0x0003e20000100800 */
[----:B0-----:R-:W-:-:S03]  /*fa00*/  IMAD R18, R29, 0xf8, RZ ;  /* 0x000000f81d127824 */ /* 0x001fc600078e02ff */
[----:B------:R-:W3:Y:S04]  /*fa10*/  LDL.LU R29, [R1+0x2f8] ;  /* 0x0002f800011d7983 */ /* 0x000ee80000300800 */
[----:B------:R0:W-:Y:S01]  /*fa20*/  STL [R1+0xd44], R6 ;  /* 0x000d440601007387 */ /* 0x0001e20000100800 */
[----:B-1----:R-:W-:Y:S01]  /*fa30*/  IMAD R5, R0, 0xf9, RZ ;  /* 0x000000f900057824 */ /* 0x002fe200078e02ff */
[----:B0-----:R-:W-:Y:S01]  /*fa40*/  LEA.HI.X.SX32 R6, R4, R20, 0x1, P6 ;  /* 0x0000001404067211 */ /* 0x001fe200030f0eff */
[----:B------:R-:W0:Y:S08]  /*fa50*/  LDC R0, c[0x0][0x268] ;  /* 0x00009a00ff007b82 */ /* 0x000e300000000800 */
[----:B------:R-:W1:Y:S01]  /*fa60*/  LDC R4, c[0x0][0x268] ;  /* 0x00009a00ff047b82 */ /* 0x000e620000000800 */
[----:B------:R-:W-:-:S05]  /*fa70*/  IADD3 R8, P2, R18, R3, RZ ;  /* 0x0000000312087210 */ /* 0x000fca0007f5e0ff */
[----:B------:R4:W-:Y:S04]  /*fa80*/  STL [R1+0xd78], R8 ;  /* 0x000d780801007387 */ /* 0x0009e80000100800 */
[----:B------:R5:W-:Y:S01]  /*fa90*/  STL [R1+0xd4c], R6 ;  /* 0x000d4c0601007387 */ /* 0x000be20000100800 */
[----:B----4-:R-:W-:Y:S02]  /*faa0*/  IADD3 R8, P6, R5, R3, RZ ;  /* 0x0000000305087210 */ /* 0x010fe40007fde0ff */
[----:B-----5:R-:W-:Y:S01]  /*fab0*/  LEA.HI.X.SX32 R6, R7, R20, 0x1, P5 ;  /* 0x0000001407067211 */ /* 0x020fe200028f0eff */
[----:B0-----:R-:W-:Y:S02]  /*fac0*/  IMAD R23, R0, 0xfa, RZ ;  /* 0x000000fa00177824 */ /* 0x001fe400078e02ff */
[----:B------:R-:W-:Y:S01]  /*fad0*/  STL [R1+0xd80], R8 ;  /* 0x000d800801007387 */ /* 0x000fe20000100800 */
[----:B-1----:R-:W-:-:S03]  /*fae0*/  IMAD R0, R4, 0xfb, RZ ;  /* 0x000000fb04007824 */ /* 0x002fc600078e02ff */
[----:B------:R0:W-:Y:S01]  /*faf0*/  STL [R1+0xd54], R6 ;  /* 0x000d540601007387 */ /* 0x0001e20000100800 */
[----:B------:R-:W1:Y:S01]  /*fb00*/  LDC R4, c[0x0][0x268] ;  /* 0x00009a00ff047b82 */ /* 0x000e620000000800 */
[----:B0-----:R-:W-:-:S07]  /*fb10*/  LEA.HI.X.SX32 R6, R25, R20, 0x1, P1 ;  /* 0x0000001419067211 */ /* 0x001fce00008f0eff */
[----:B------:R-:W0:Y:S01]  /*fb20*/  LDC R25, c[0x0][0x268] ;  /* 0x00009a00ff197b82 */ /* 0x000e220000000800 */
[----:B------:R-:W-:-:S05]  /*fb30*/  IADD3 R7, P5, R23, R3, RZ ;  /* 0x0000000317077210 */ /* 0x000fca0007fbe0ff */
[----:B------:R1:W-:Y:S04]  /*fb40*/  STL [R1+0xd88], R7 ;  /* 0x000d880701007387 */ /* 0x0003e80000100800 */
[----:B------:R4:W-:Y:S01]  /*fb50*/  STL [R1+0xd5c], R6 ;  /* 0x000d5c0601007387 */ /* 0x0009e20000100800 */
[----:B-1----:R-:W-:Y:S01]  /*fb60*/  IMAD R7, R4, 0xfc, RZ ;  /* 0x000000fc04077824 */ /* 0x002fe200078e02ff */
[----:B----4-:R-:W-:Y:S02]  /*fb70*/  LEA.HI.X.SX32 R6, R17, R20, 0x1, P4 ;  /* 0x0000001411067211 */ /* 0x010fe400020f0eff */
[----:B------:R-:W1:Y:S01]  /*fb80*/  LDC R17, c[0x0][0x268] ;  /* 0x00009a00ff117b82 */ /* 0x000e620000000800 */
[----:B0-----:R-:W-:-:S07]  /*fb90*/  IMAD R4, R25, 0xfd, RZ ;  /* 0x000000fd19047824 */ /* 0x001fce00078e02ff */
[----:B------:R-:W0:Y:S01]  /*fba0*/  LDC R25, c[0x0][0x268] ;  /* 0x00009a00ff197b82 */ /* 0x000e220000000800 */
[----:B------:R-:W-:-:S05]  /*fbb0*/  IADD3 R8, P1, R0, R3, RZ ;  /* 0x0000000300087210 */ /* 0x000fca0007f3e0ff */
[----:B------:R4:W-:Y:S04]  /*fbc0*/  STL [R1+0xd8c], R8 ;  /* 0x000d8c0801007387 */ /* 0x0009e80000100800 */
[----:B------:R5:W-:Y:S01]  /*fbd0*/  STL [R1+0xd64], R6 ;  /* 0x000d640601007387 */ /* 0x000be20000100800 */
[-C--:B------:R-:W-:Y:S02]  /*fbe0*/  LEA.HI.X.SX32 R14, R18, R20.reuse, 0x1, P2 ;  /* 0x00000014120e7211 */ /* 0x080fe400010f0eff */
[----:B----4-:R-:W-:Y:S01]  /*fbf0*/  LEA.HI.X.SX32 R8, R15, R20, 0x1, P3 ;  /* 0x000000140f087211 */ /* 0x010fe200018f0eff */
[----:B-1----:R-:W-:Y:S01]  /*fc00*/  IMAD R17, R17, 0xfe, RZ ;  /* 0x000000fe11117824 */ /* 0x002fe200078e02ff */
[----:B-----5:R-:W-:-:S05]  /*fc10*/  IADD3 R6, P4, R7, R3, RZ ;  /* 0x0000000307067210 */ /* 0x020fca0007f9e0ff */
[----:B------:R1:W-:Y:S01]  /*fc20*/  STL [R1+0xd90], R6 ;  /* 0x000d900601007387 */ /* 0x0003e20000100800 */
[----:B0-----:R-:W-:-:S03]  /*fc30*/  IMAD R25, R25, 0xff, RZ ;  /* 0x000000ff19197824 */ /* 0x001fc600078e02ff */
[----:B------:R0:W-:Y:S01]  /*fc40*/  STL [R1+0xd6c], R8 ;  /* 0x000d6c0801007387 */ /* 0x0001e20000100800 */
[-C--:B-1----:R-:W-:Y:S02]  /*fc50*/  IADD3 R6, P3, R4, R3.reuse, RZ ;  /* 0x0000000304067210 */ /* 0x082fe40007f7e0ff */
[----:B0-----:R-:W-:-:S03]  /*fc60*/  IADD3 R8, P2, R17, R3, RZ ;  /* 0x0000000311087210 */ /* 0x001fc60007f5e0ff */
[----:B------:R0:W-:Y:S04]  /*fc70*/  STL [R1+0xd94], R6 ;  /* 0x000d940601007387 */ /* 0x0001e80000100800 */
[----:B------:R-:W-:Y:S04]  /*fc80*/  STL [R1+0xd74], R14 ;  /* 0x000d740e01007387 */ /* 0x000fe80000100800 */
[----:B------:R1:W-:Y:S01]  /*fc90*/  STL [R1+0xd98], R8 ;  /* 0x000d980801007387 */ /* 0x0003e20000100800 */
[----:B0-----:R-:W-:Y:S02]  /*fca0*/  LEA.HI.X.SX32 R6, R5, R20, 0x1, P6 ;  /* 0x0000001405067211 */ /* 0x001fe400030f0eff */
[----:B------:R-:W-:-:S02]  /*fcb0*/  IADD3 R5, P6, R25, R3, RZ ;  /* 0x0000000319057210 */ /* 0x000fc40007fde0ff */
[----:B------:R-:W4:Y:S04]  /*fcc0*/  LDL.LU R3, [R1+0x14e8] ;  /* 0x0014e80001037983 */ /* 0x000f280000300800 */
[----:B------:R0:W-:Y:S01]  /*fcd0*/  STL [R1+0xd7c], R6 ;  /* 0x000d7c0601007387 */ /* 0x0001e20000100800 */
[----:B-1----:R-:W-:-:S03]  /*fce0*/  LEA.HI.X.SX32 R8, R23, R20, 0x1, P5 ;  /* 0x0000001417087211 */ /* 0x002fc600028f0eff */
[----:B------:R1:W-:Y:S01]  /*fcf0*/  STL [R1+0xd9c], R5 ;  /* 0x000d9c0501007387 */ /* 0x0003e20000100800 */
[----:B0-----:R-:W-:-:S03]  /*fd00*/  IADD3 R6, P5, R10, R12, RZ ;  /* 0x0000000c0a067210 */ /* 0x001fc60007fbe0ff */
[----:B------:R-:W-:Y:S01]  /*fd10*/  STL [R1+0xd84], R8 ;  /* 0x000d840801007387 */ /* 0x000fe20000100800 */
[----:B-1----:R-:W-:Y:S02]  /*fd20*/  LEA.HI.X.SX32 R5, R0, R20, 0x1, P1 ;  /* 0x0000001400057211 */ /* 0x002fe400008f0eff */
[----:B------:R-:W-:Y:S01]  /*fd30*/  IADD3 R0, P1, R11, R2, RZ ;  /* 0x000000020b007210 */ /* 0x000fe20007f3e0ff */
[----:B------:R0:W-:Y:S04]  /*fd40*/  STL [R1+0x5b4], R6 ;  /* 0x0005b40601007387 */ /* 0x0001e80000100800 */
[----:B------:R1:W-:Y:S04]  /*fd50*/  STL [R1+0x5bc], R5 ;  /* 0x0005bc0501007387 */ /* 0x0003e80000100800 */
[----:B------:R5:W-:Y:S01]  /*fd60*/  STL [R1+0x5b8], R0 ;  /* 0x0005b80001007387 */ /* 0x000be20000100800 */
[----:B0-----:R-:W-:-:S02]  /*fd70*/  LEA.HI.X.SX32 R6, R7, R20, 0x1, P4 ;  /* 0x0000001407067211 */ /* 0x001fc400020f0eff */
[----:B-1----:R-:W-:-:S03]  /*fd80*/  IADD3 R5, P4, R11, R12, RZ ;  /* 0x0000000c0b057210 */ /* 0x002fc60007f9e0ff */
[----:B------:R-:W-:Y:S01]  /*fd90*/  STL [R1+0x5c0], R6 ;  /* 0x0005c00601007387 */ /* 0x000fe20000100800 */
[----:B-----5:R-:W-:-:S03]  /*fda0*/  LEA.HI.X.SX32 R0, R4, R20, 0x1, P3 ;  /* 0x0000001404007211 */ /* 0x020fc600018f0eff */
[----:B------:R-:W-:Y:S04]  /*fdb0*/  STL [R1+0x5a4], R5 ;  /* 0x0005a40501007387 */ /* 0x000fe80000100800 */
[----:B------:R0:W-:Y:S01]  /*fdc0*/  STL [R1+0x5ac], R0 ;  /* 0x0005ac0001007387 */ /* 0x0001e20000100800 */
[----:B----4-:R-:W-:Y:S02]  /*fdd0*/  IADD3 R4, P3, R3, R2, RZ ;  /* 0x0000000203047210 */ /* 0x010fe40007f7e0ff */
[----:B------:R-:W-:Y:S02]  /*fde0*/  LEA.HI.X.SX32 R2, R17, R20, 0x1, P2 ;  /* 0x0000001411027211 */ /* 0x000fe400010f0eff */
[----:B0-----:R-:W-:Y:S01]  /*fdf0*/  IADD3 R0, P2, R3, R12, RZ ;  /* 0x0000000c03007210 */ /* 0x001fe20007f5e0ff */
[----:B------:R-:W-:Y:S01]  /*fe00*/  STL [R1+0x5a8], R4 ;  /* 0x0005a80401007387 */ /* 0x000fe20000100800 */
[----:B------:R-:W-:-:S03]  /*fe10*/  LEA.HI.X.SX32 R3, R25, R20, 0x1, P6 ;  /* 0x0000001419037211 */ /* 0x000fc600030f0eff */
[----:B------:R0:W-:Y:S04]  /*fe20*/  STL [R1+0x5b0], R2 ;  /* 0x0005b00201007387 */ /* 0x0001e80000100800 */
[----:B------:R2:W-:Y:S01]  /*fe30*/  STL [R1+0x59c], R0 ;  /* 0x00059c0001007387 */ /* 0x0005e20000100800 */
[----:B0-----:R-:W-:-:S03]  /*fe40*/  IMAD.X R2, R9, 0x1, R28, P5 ;  /* 0x0000000109027824 */ /* 0x001fc600028e061c */
[----:B------:R0:W-:Y:S01]  /*fe50*/  STL [R1+0x5a0], R3 ;  /* 0x0005a00301007387 */ /* 0x0001e20000100800 */
[----:B--2---:R-:W-:-:S03]  /*fe60*/  IMAD.X R0, R19, 0x1, R13, P1 ;  /* 0x0000000113007824 */ /* 0x004fc600008e060d */
[----:B------:R3:W-:Y:S04]  /*fe70*/  STL [R1+0x588], R2 ;  /* 0x0005880201007387 */ /* 0x0007e80000100800 */
[----:B------:R1:W-:Y:S01]  /*fe80*/  STL [R1+0x58c], R0 ;  /* 0x00058c0001007387 */ /* 0x0003e20000100800 */
[----:B0-----:R-:W-:Y:S02]  /*fe90*/  IMAD.X R3, R19, 0x1, R28, P4 ;  /* 0x0000000113037824 */ /* 0x001fe400020e061c */
[----:B---3--:R-:W-:-:S03]  /*fea0*/  IMAD.X R2, R29, 0x1, R13, P3 ;  /* 0x000000011d027824 */ /* 0x008fc600018e060d */
[----:B------:R0:W-:Y:S01]  /*feb0*/  STL [R1+0x590], R3 ;  /* 0x0005900301007387 */ /* 0x0001e20000100800 */
[----:B-1----:R-:W-:-:S03]  /*fec0*/  IMAD.X R0, R29, 0x1, R28, P2 ;  /* 0x000000011d007824 */ /* 0x002fc600010e061c */
[----:B------:R0:W-:Y:S04]  /*fed0*/  STL [R1+0x594], R2 ;  /* 0x0005940201007387 */ /* 0x0001e80000100800 */
[----:B------:R0:W-:Y:S04]  /*fee0*/  STL [R1+0x54c], RZ ;  /* 0x00054cff01007387 */ /* 0x0001e80000100800 */
[----:B------:R0:W-:Y:S04]  /*fef0*/  STL [R1+0x598], R0 ;  /* 0x0005980001007387 */ /* 0x0001e80000100800 */
[----:B------:R0:W-:Y:S04]  /*ff00*/  STL [R1+0x4d0], RZ ;  /* 0x0004d0ff01007387 */ /* 0x0001e80000100800 */
        /* <DEDUP_REMOVED lines=58> */
[----:B------:R0:W-:Y:S02]  /*102b0*/  STL [R1+0x4cc], RZ ;  /* 0x0004ccff01007387 */ /* 0x0001e40000100800 */
.L_x_1:
[----:B01----:R-:W2:Y:S04]  /*102c0*/  LDL R2, [R1+0x144c] ;  /* 0x00144c0001027983 */ /* 0x003ea80000100800 */
[----:B------:R-:W3:Y:S04]  /*102d0*/  LDL R0, [R1+0x1440] ;  /* 0x0014400001007983 */ /* 0x000ee80000100800 */
[----:B------:R-:W4:Y:S04]  /*102e0*/  LDL R7, [R1+0x1438] ;  /* 0x0014380001077983 */ /* 0x000f280000100800 */
        /* <DEDUP_REMOVED lines=8> */
[----:B------:R-:W-:-:S03]  /*10370*/  USHF.R.S32.HI UR18, URZ, 0x1f, UR4 ;  /* 0x0000001f3f127899 */ /* 0x000fc60008011404 */
[----:B------:R-:W5:Y:S04]  /*10380*/  LDL R9, [R1+0x141c] ;  /* 0x00141c0001097983 */ /* 0x000f680000100800 */
[----:B------:R-:W5:Y:S01]  /*10390*/  LDL R16, [R1+0x1410] ;  /* 0x0014100001107983 */ /* 0x000f620000100800 */
[----:B--2---:R-:W-:Y:S02]  /*103a0*/  IADD3 R4, P1, R2, UR4, RZ ;  /* 0x0000000402047c10 */ /* 0x004fe4000ff3e0ff */
[----:B---3--:R-:W-:Y:S02]  /*103b0*/  IADD3 R2, P2, R0, UR4, RZ ;  /* 0x0000000400027c10 */ /* 0x008fe4000ff5e0ff */
[----:B------:R-:W2:Y:S01]  /*103c0*/  LDL R0, [R1+0x1404] ;  /* 0x0014040001007983 */ /* 0x000ea20000100800 */
[----:B----4-:R-:W-:-:S02]  /*103d0*/  IADD3.X R5, R7, UR18, RZ, P1, !PT ;  /* 0x0000001207057c10 */ /* 0x010fc40008ffe4ff */
[----:B-----5:R-:W-:-:S03]  /*103e0*/  IADD3 R6, P1, R6, UR4, RZ ;  /* 0x0000000406067c10 */ /* 0x020fc6000ff3e0ff */
[----:B------:R0:W3:Y:S01]  /*103f0*/  LDG.E.U8 R21, desc[UR10][R4.64] ;  /* 0x0000000a04157981 */ /* 0x0000e2000c1e1100 */
[----:B------:R-:W-:-:S03]  /*10400*/  IADD3.X R3, R8, UR18, RZ, P2, !PT ;  /* 0x0000001208037c10 */ /* 0x000fc600097fe4ff */
[----:B------:R-:W4:Y:S04]  /*10410*/  LDL R8, [R1+0x1408] ;  /* 0x0014080001087983 */ /* 0x000f280000100800 */
[----:B------:R1:W5:Y:S01]  /*10420*/  LDG.E.U8 R19, desc[UR10][R2.64] ;  /* 0x0000000a02137981 */ /* 0x000362000c1e1100 */
[----:B0-----:R-:W-:Y:S02]  /*10430*/  IADD3 R4, P2, R15, UR4, RZ ;  /* 0x000000040f047c10 */ /* 0x001fe4000ff5e0ff */
[----:B------:R-:W-:Y:S01]  /*10440*/  IADD3.X R7, R14, UR18, RZ, P1, !PT ;  /* 0x000000120e077c10 */ /* 0x000fe20008ffe4ff */
[----:B------:R-:W3:Y:S04]  /*10450*/  LDL R15, [R1+0x140c] ;  /* 0x00140c00010f7983 */ /* 0x000ee80000100800 */
[----:B------:R-:W5:Y:S01]  /*10460*/  LDL R14, [R1+0x13f4] ;  /* 0x0013f400010e7983 */ /* 0x000f620000100800 */
[----:B-1----:R-:W-:-:S03]  /*10470*/  IADD3 R2, P1, R13, UR4, RZ ;  /* 0x000000040d027c10 */ /* 0x002fc6000ff3e0ff */
[----:B------:R-:W5:Y:S01]  /*10480*/  LDL R13, [R1+0x1400] ;  /* 0x00140000010d7983 */ /* 0x000f620000100800 */
[----:B------:R-:W-:Y:S02]  /*10490*/  IADD3.X R5, R11, UR18, RZ, P2, !PT ;  /* 0x000000120b057c10 */ /* 0x000fe400097fe4ff */
[----:B------:R-:W-:Y:S01]  /*104a0*/  IADD3.X R3, R10, UR18, RZ, P1, !PT ;  /* 0x000000120a037c10 */ /* 0x000fe20008ffe4ff */
[----:B------:R-:W5:Y:S04]  /*104b0*/  LDL R11, [R1+0x13f8] ;  /* 0x0013f800010b7983 */ /* 0x000f680000100800 */
[----:B------:R0:W5:Y:S04]  /*104c0*/  LDG.E.U8 R18, desc[UR10][R6.64] ;  /* 0x0000000a06127981 */ /* 0x000168000c1e1100 */
[----:B------:R-:W5:Y:S04]  /*104d0*/  LDL R10, [R1+0x13e4] ;  /* 0x0013e400010a7983 */ /* 0x000f680000100800 */
[----:B------:R1:W5:Y:S01]  /*104e0*/  LDG.E.U8 R23, desc[UR10][R4.64] ;  /* 0x0000000a04177981 */ /* 0x000362000c1e1100 */
[----:B0-----:R-:W-:-:S03]  /*104f0*/  IADD3 R6, P2, R12, UR4, RZ ;  /* 0x000000040c067c10 */ /* 0x001fc6000ff5e0ff */
[----:B------:R-:W5:Y:S04]  /*10500*/  LDL R12, [R1+0x13fc] ;  /* 0x0013fc00010c7983 */ /* 0x000f680000100800 */
[----:B------:R0:W5:Y:S01]  /*10510*/  LDG.E.U8 R17, desc[UR10][R2.64] ;  /* 0x0000000a02117981 */ /* 0x000162000c1e1100 */
[----:B-1----:R-:W-:-:S03]  /*10520*/  IADD3 R4, P1, R9, UR4, RZ ;  /* 0x0000000409047c10 */ /* 0x002fc6000ff3e0ff */
[----:B------:R-:W5:Y:S01]  /*10530*/  LDL R9, [R1+0x13f0] ;  /* 0x0013f00001097983 */ /* 0x000f620000100800 */
[----:B--2---:R-:W-:-:S03]  /*10540*/  IADD3.X R7, R0, UR18, RZ, P2, !PT ;  /* 0x0000001200077c10 */ /* 0x004fc600097fe4ff */
[----:B------:R-:W2:Y:S01]  /*10550*/  LDL R0, [R1+0x13e8] ;  /* 0x0013e80001007983 */ /* 0x000ea20000100800 */
[----:B0-----:R-:W-:-:S03]  /*10560*/  IADD3 R2, P2, R16, UR4, RZ ;  /* 0x0000000410027c10 */ /* 0x001fc6000ff5e0ff */
[----:B------:R-:W2:Y:S04]  /*10570*/  LDL R16, [R1+0x13ec] ;  /* 0x0013ec0001107983 */ /* 0x000ea80000100800 */
[----:B------:R3:W2:Y:S01]  /*10580*/  LDG.E.U8 R22, desc[UR10][R6.64] ;  /* 0x0000000a06167981 */ /* 0x0006a2000c1e1100 */
[----:B----4-:R-:W-:-:S03]  /*10590*/  IADD3.X R5, R8, UR18, RZ, P1, !PT ;  /* 0x0000001208057c10 */ /* 0x010fc60008ffe4ff */
[----:B------:R-:W4:Y:S04]  /*105a0*/  LDL R8, [R1+0x13d4] ;  /* 0x0013d40001087983 */ /* 0x000f280000100800 */
[----:B------:R0:W4:Y:S01]  /*105b0*/  LDG.E.U8 R20, desc[UR10][R4.64] ;  /* 0x0000000a04147981 */ /* 0x000122000c1e1100 */
[----:B---3--:R-:W-:-:S03]  /*105c0*/  IADD3 R6, P1, R15, UR4, RZ ;  /* 0x000000040f067c10 */ /* 0x008fc6000ff3e0ff */
[----:B------:R-:W3:Y:S01]  /*105d0*/  LDL R15, [R1+0x13e0] ;  /* 0x0013e000010f7983 */ /* 0x000ee20000100800 */
[----:B-----5:R-:W-:-:S03]  /*105e0*/  IADD3.X R3, R14, UR18, RZ, P2, !PT ;  /* 0x000000120e037c10 */ /* 0x020fc600097fe4ff */
[----:B------:R-:W5:Y:S01]  /*105f0*/  LDL R14, [R1+0x13d8] ;  /* 0x0013d800010e7983 */ /* 0x000f620000100800 */
[----:B0-----:R-:W-:-:S03]  /*10600*/  IADD3 R4, P2, R13, UR4, RZ ;  /* 0x000000040d047c10 */ /* 0x001fc6000ff5e0ff */
[----:B------:R0:W-:Y:S01]  /*10610*/  STL [R1+0x390], R21 ;  /* 0x0003901501007387 */ /* 0x0001e20000100800 */
[----:B------:R-:W-:-:S03]  /*10620*/  IADD3.X R7, R11, UR18, RZ, P1, !PT ;  /* 0x000000120b077c10 */ /* 0x000fc60008ffe4ff */
[----:B------:R-:W3:Y:S04]  /*10630*/  LDL R13, [R1+0x13dc] ;  /* 0x0013dc00010d7983 */ /* 0x000ee80000100800 */
[----:B------:R-:W3:Y:S01]  /*10640*/  LDL R11, [R1+0x13c4] ;  /* 0x0013c400010b7983 */ /* 0x000ee20000100800 */
[----:B------:R-:W-:-:S03]  /*10650*/  IADD3.X R5, R10, UR18, RZ, P2, !PT ;  /* 0x000000120a057c10 */ /* 0x000fc600097fe4ff */
[----:B------:R1:W-:Y:S04]  /*10660*/  STL [R1+0x38c], R19 ;  /* 0x00038c1301007387 */ /* 0x0003e80000100800 */
[----:B0-----:R0:W3:Y:S04]  /*10670*/  LDG.E.U8 R21, desc[UR10][R2.64] ;  /* 0x0000000a02157981 */ /* 0x0010e8000c1e1100 */
[----:B------:R-:W3:Y:S04]  /*10680*/  LDL R10, [R1+0x13c8] ;  /* 0x0013c800010a7983 */ /* 0x000ee80000100800 */
[----:B-1----:R1:W3:Y:S01]  /*10690*/  LDG.E.U8 R19, desc[UR10][R6.64] ;  /* 0x0000000a06137981 */ /* 0x0022e2000c1e1100 */
[----:B0-----:R-:W-:-:S03]  /*106a0*/  IADD3 R2, P1, R12, UR4, RZ ;  /* 0x000000040c027c10 */ /* 0x001fc6000ff3e0ff */
[----:B------:R-:W3:Y:S04]  /*106b0*/  LDL R12, [R1+0x13d0] ;  /* 0x0013d000010c7983 */ /* 0x000ee80000100800 */
[----:B------:R0:W-:Y:S01]  /*106c0*/  STL [R1+0x398], R18 ;  /* 0x0003981201007387 */ /* 0x0001e20000100800 */
[----:B-1----:R-:W-:-:S03]  /*106d0*/  IADD3 R6, P2, R9, UR4, RZ ;  /* 0x0000000409067c10 */ /* 0x002fc6000ff5e0ff */
[----:B------:R-:W3:Y:S04]  /*106e0*/  LDL R9, [R1+0x13cc] ;  /* 0x0013cc0001097983 */ /* 0x000ee80000100800 */
[----:B0-----:R0:W3:Y:S01]  /*106f0*/  LDG.E.U8 R18, desc[UR10][R4.64] ;  /* 0x0000000a04127981 */ /* 0x0010e2000c1e1100 */
[----:B--2---:R-:W-:-:S03]  /*10700*/  IADD3.X R3, R0, UR18, RZ, P1, !PT ;  /* 0x0000001200037c10 */ /* 0x004fc60008ffe4ff */
[----:B------:R-:W2:Y:S01]  /*10710*/  LDL R0, [R1+0x13b4] ;  /* 0x0013b40001007983 */ /* 0x000ea20000100800 */
[----:B0-----:R-:W-:-:S03]  /*10720*/  IADD3 R4, P1, R16, UR4, RZ ;  /* 0x0000000410047c10 */ /* 0x001fc6000ff3e0ff */
[----:B------:R0:W-:Y:S04]  /*10730*/  STL [R1+0x394], R23 ;  /* 0x0003941701007387 */ /* 0x0001e80000100800 */
[----:B------:R-:W2:Y:S01]  /*10740*/  LDL R16, [R1+0x13c0] ;  /* 0x0013c00001107983 */ /* 0x000ea20000100800 */
[----:B----4-:R-:W-:-:S03]  /*10750*/  IADD3.X R7, R8, UR18, RZ, P2, !PT ;  /* 0x0000001208077c10 */ /* 0x010fc600097fe4ff */
[----:B------:R-:W4:Y:S04]  /*10760*/  LDL R8, [R1+0x13b8] ;  /* 0x0013b80001087983 */ /* 0x000f280000100800 */
[----:B0-----:R3:W4:Y:S04]  /*10770*/  LDG.E.U8 R23, desc[UR10][R2.64] ;  /* 0x0000000a02177981 */ /* 0x001728000c1e1100 */
[----:B------:R0:W-:Y:S01]  /*10780*/  STL [R1+0x3a0], R17 ;  /* 0x0003a01101007387 */ /* 0x0001e20000100800 */
[----:B-----5:R-:W-:-:S03]  /*10790*/  IADD3.X R5, R14, UR18, RZ, P1, !PT ;  /* 0x000000120e057c10 */ /* 0x020fc60008ffe4ff */
[----:B------:R-:W5:Y:S01]  /*107a0*/  LDL R14, [R1+0x13a4] ;  /* 0x0013a400010e7983 */ /* 0x000f620000100800 */
[----:B---3--:R-:W-:-:S03]  /*107b0*/  IADD3 R2, P2, R15, UR4, RZ ;  /* 0x000000040f027c10 */ /* 0x008fc6000ff5e0ff */
[----:B------:R-:W3:Y:S04]  /*107c0*/  LDL R15, [R1+0x13bc] ;  /* 0x0013bc00010f7983 */ /* 0x000ee80000100800 */
[----:B0-----:R0:W3:Y:S01]  /*107d0*/  LDG.E.U8 R17, desc[UR10][R6.64] ;  /* 0x0000000a06117981 */ /* 0x0010e2000c1e1100 */
[----:B------:R-:W-:-:S03]  /*107e0*/  IADD3.X R3, R11, UR18, RZ, P2, !PT ;  /* 0x000000120b037c10 */ /* 0x000fc600097fe4ff */
[----:B------:R1:W-:Y:S04]  /*107f0*/  STL [R1+0x39c], R22 ;  /* 0x00039c1601007387 */ /* 0x0003e80000100800 */
[----:B------:R-:W3:Y:S01]  /*10800*/  LDL R11, [R1+0x13a8] ;  /* 0x0013a800010b7983 */ /* 0x000ee20000100800 */
[----:B0-----:R-:W-:-:S03]  /*10810*/  IADD3 R6, P1, R13, UR4, RZ ;  /* 0x000000040d067c10 */ /* 0x001fc6000ff3e0ff */
[----:B------:R-:W3:Y:S01]  /*10820*/  LDL R13, [R1+0x13b0] ;  /* 0x0013b000010d7983 */ /* 0x000ee20000100800 */
[----:B------:R-:W-:-:S03]  /*10830*/  IADD3.X R7, R10, UR18, RZ, P1, !PT ;  /* 0x000000120a077c10 */ /* 0x000fc60008ffe4ff */
[----:B------:R0:W-:Y:S04]  /*10840*/  STL [R1+0x3b0], R20 ;  /* 0x0003b01401007387 */ /* 0x0001e80000100800 */
[----:B-1----:R1:W3:Y:S04]  /*10850*/  LDG.E.U8 R22, desc[UR10][R4.64] ;  /* 0x0000000a04167981 */ /* 0x0022e8000c1e1100 */
[----:B------:R-:W3:Y:S04]  /*10860*/  LDL R10, [R1+0x1394] ;  /* 0x00139400010a7983 */ /* 0x000ee80000100800 */
[----:B0-----:R0:W3:Y:S01]  /*10870*/  LDG.E.U8 R20, desc[UR10][R2.64] ;  /* 0x0000000a02147981 */ /* 0x0010e2000c1e1100 */
[----:B-1----:R-:W-:-:S03]  /*10880*/  IADD3 R4, P2, R12, UR4, RZ ;  /* 0x000000040c047c10 */ /* 0x002fc6000ff5e0ff */
[----:B------:R-:W3:Y:S04]  /*10890*/  LDL R12, [R1+0x13ac] ;  /* 0x0013ac00010c7983 */ /* 0x000ee80000100800 */
[----:B------:R1:W-:Y:S01]  /*108a0*/  STL [R1+0x3a4], R21 ;  /* 0x0003a41501007387 */ /* 0x0003e20000100800 */
[----:B0-----:R-:W-:-:S03]  /*108b0*/  IADD3 R2, P1, R9, UR4, RZ ;  /* 0x0000000409027c10 */ /* 0x001fc6000ff3e0ff */
[----:B------:R-:W3:Y:S04]  /*108c0*/  LDL R9, [R1+0x13a0] ;  /* 0x0013a00001097983 */ /* 0x000ee80000100800 */
[----:B-1----:R0:W3:Y:S01]  /*108d0*/  LDG.E.U8 R21, desc[UR10][R6.64] ;  /* 0x0000000a06157981 */ /* 0x0020e2000c1e1100 */
[----:B--2---:R-:W-:-:S03]  /*108e0*/  IADD3.X R5, R0, UR18, RZ, P2, !PT ;  /* 0x0000001200057c10 */ /* 0x004fc600097fe4ff */
[----:B------:R-:W2:Y:S04]  /*108f0*/  LDL R0, [R1+0x1398] ;  /* 0x0013980001007983 */ /* 0x000ea80000100800 */
[----:B------:R1:W-:Y:S01]  /*10900*/  STL [R1+0x3ac], R19 ;  /* 0x0003ac1301007387 */ /* 0x0003e20000100800 */
[----:B0-----:R-:W-:-:S03]  /*10910*/  IADD3 R6, P2, R16, UR4, RZ ;  /* 0x0000000410067c10 */ /* 0x001fc6000ff5e0ff */
[----:B------:R-:W2:Y:S01]  /*10920*/  LDL R16, [R1+0x139c] ;  /* 0x00139c0001107983 */ /* 0x000ea20000100800 */
[----:B----4-:R-:W-:-:S03]  /*10930*/  IADD3.X R3, R8, UR18, RZ, P1, !PT ;  /* 0x0000001208037c10 */ /* 0x010fc60008ffe4ff */
[----:B------:R-:W4:Y:S04]  /*10940*/  LDL R8, [R1+0x1384] ;  /* 0x0013840001087983 */ /* 0x000f280000100800 */
[----:B-1----:R3:W4:Y:S04]  /*10950*/  LDG.E.U8 R19, desc[UR10][R4.64] ;  /* 0x0000000a04137981 */ /* 0x002728000c1e1100 */
[----:B------:R0:W-:Y:S01]  /*10960*/  STL [R1+0x3a8], R18 ;  /* 0x0003a81201007387 */ /* 0x0001e20000100800 */
[----:B-----5:R-:W-:-:S03]  /*10970*/  IADD3.X R7, R14, UR18, RZ, P2, !PT ;  /* 0x000000120e077c10 */ /* 0x020fc600097fe4ff */
[----:B------:R-:W5:Y:S01]  /*10980*/  LDL R14, [R1+0x1388] ;  /* 0x00138800010e7983 */ /* 0x000f620000100800 */
[----:B---3--:R-:W-:-:S03]  /*10990*/  IADD3 R4, P1, R15, UR4, RZ ;  /* 0x000000040f047c10 */ /* 0x008fc6000ff3e0ff */
[----:B------:R-:W3:Y:S04]  /*109a0*/  LDL R15, [R1+0x1390] ;  /* 0x00139000010f7983 */ /* 0x000ee80000100800 */
[----:B0-----:R0:W3:Y:S04]  /*109b0*/  LDG.E.U8 R18, desc[UR10][R2.64] ;  /* 0x0000000a02127981 */ /* 0x0010e8000c1e1100 */
[----:B------:R1:W-:Y:S01]  /*109c0*/  STL [R1+0x2d0], R23 ;  /* 0x0002d01701007387 */ /* 0x0003e20000100800 */
[----:B------:R-:W-:-:S03]  /*109d0*/  IADD3.X R5, R11, UR18, RZ, P1, !PT ;  /* 0x000000120b057c10 */ /* 0x000fc60008ffe4ff */
[----:B------:R-:W3:Y:S01]  /*109e0*/  LDL R11, [R1+0x1374] ;  /* 0x00137400010b7983 */ /* 0x000ee20000100800 */
[----:B0-----:R-:W-:-:S03]  /*109f0*/  IADD3 R2, P2, R13, UR4, RZ ;  /* 0x000000040d027c10 */ /* 0x001fc6000ff5e0ff */
[----:B------:R-:W3:Y:S04]  /*10a00*/  LDL R13, [R1+0x138c] ;  /* 0x00138c00010d7983 */ /* 0x000ee80000100800 */
[----:B------:R0:W-:Y:S04]  /*10a10*/  STL [R1+0x294], R17 ;  /* 0x0002941101007387 */ /* 0x0001e80000100800 */
[----:B-1----:R1:W3:Y:S01]  /*10a20*/  LDG.E.U8 R23, desc[UR10][R6.64] ;  /* 0x0000000a06177981 */ /* 0x0022e2000c1e1100 */
[----:B------:R-:W-:-:S03]  /*10a30*/  IADD3.X R3, R10, UR18, RZ, P2, !PT ;  /* 0x000000120a037c10 */ /* 0x000fc600097fe4ff */
        /* <DEDUP_REMOVED lines=580> */
[----:B------:R-:W-:Y:S01]  /*12e80*/  STL [R1+0x20c], R23 ;  /* 0x00020c1701007387 */ /* 0x000fe20000100800 */
[----:B0-----:R-:W-:-:S03]  /*12e90*/  IADD3 R4, P2, R16, UR4, RZ ;  /* 0x0000000410047c10 */ /* 0x001fc6000ff5e0ff */
[----:B------:R-:W2:Y:S01]  /*12ea0*/  LDL R16, [R1+0x107c] ;  /* 0x00107c0001107983 */ /* 0x000ea20000100800 */
[----:B----4-:R-:W-:-:S03]  /*12eb0*/  IADD3.X R7, R8, UR18, RZ, P1, !PT ;  /* 0x0000001208077c10 */ /* 0x010fc60008ffe4ff */
[----:B------:R-:W4:Y:S04]  /*12ec0*/  LDL R8, [R1+0x1064] ;  /* 0x0010640001087983 */ /* 0x000f280000100800 */
[----:B------:R0:W-:Y:S04]  /*12ed0*/  STL [R1+0x208], R17 ;  /* 0x0002081101007387 */ /* 0x0001e80000100800 */
[----:B------:R-:W4:Y:S01]  /*12ee0*/  LDG.E.U8 R24, desc[UR10][R6.64] ;  /* 0x0000000a06187981 */ /* 0x000f22000c1e1100 */
[----:B-----5:R-:W-:-:S03]  /*12ef0*/  IADD3.X R5, R14, UR18, RZ, P2, !PT ;  /* 0x000000120e057c10 */ /* 0x020fc600097fe4ff */
[----:B------:R-:W5:Y:S04]  /*12f00*/  LDL R14, [R1+0x1068] ;  /* 0x00106800010e7983 */ /* 0x000f680000100800 */
[----:B0-----:R3:W5:Y:S04]  /*12f10*/  LDG.E.U8 R17, desc[UR10][R2.64] ;  /* 0x0000000a02117981 */ /* 0x001768000c1e1100 */
[----:B------:R0:W5:Y:S01]  /*12f20*/  LDG.E.U8 R23, desc[UR10][R4.64] ;  /* 0x0000000a04177981 */ /* 0x000162000c1e1100 */
[----:B---3--:R-:W-:-:S03]  /*12f30*/  IADD3 R2, P1, R15, UR4, RZ ;  /* 0x000000040f027c10 */ /* 0x008fc6000ff3e0ff */
[----:B------:R-:W3:Y:S01]  /*12f40*/  LDL R15, [R1+0x1070] ;  /* 0x00107000010f7983 */ /* 0x000ee20000100800 */
[----:B------:R-:W-:-:S03]  /*12f50*/  IADD3 R6, P2, R13, UR4, RZ ;  /* 0x000000040d067c10 */ /* 0x000fc6000ff5e0ff */
[----:B------:R-:W-:Y:S01]  /*12f60*/  STL [R1+0x204], R22 ;  /* 0x0002041601007387 */ /* 0x000fe20000100800 */
[----:B------:R-:W-:-:S03]  /*12f70*/  IADD3.X R3, R11, UR18, RZ, P1, !PT ;  /* 0x000000120b037c10 */ /* 0x000fc60008ffe4ff */
[----:B------:R-:W3:Y:S04]  /*12f80*/  LDL R13, [R1+0x106c] ;  /* 0x00106c00010d7983 */ /* 0x000ee80000100800 */
[----:B------:R-:W3:Y:S01]  /*12f90*/  LDL R11, [R1+0x1054] ;  /* 0x00105400010b7983 */ /* 0x000ee20000100800 */
[----:B------:R-:W-:-:S03]  /*12fa0*/  IADD3.X R7, R10, UR18, RZ, P2, !PT ;  /* 0x000000120a077c10 */ /* 0x000fc600097fe4ff */
[----:B------:R1:W-:Y:S04]  /*12fb0*/  STL [R1+0x200], R20 ;  /* 0x0002001401007387 */ /* 0x0003e80000100800 */
[----:B------:R-:W3:Y:S01]  /*12fc0*/  LDL R10, [R1+0x1060] ;  /* 0x00106000010a7983 */ /* 0x000ee20000100800 */
[----:B0-----:R-:W-:-:S03]  /*12fd0*/  IADD3 R4, P1, R12, UR4, RZ ;  /* 0x000000040c047c10 */ /* 0x001fc6000ff3e0ff */
[----:B------:R0:W-:Y:S04]  /*12fe0*/  STL [R1+0x1fc], R21 ;  /* 0x0001fc1501007387 */ /* 0x0001e80000100800 */
[----:B------:R-:W3:Y:S04]  /*12ff0*/  LDL R12, [R1+0x1058] ;  /* 0x00105800010c7983 */ /* 0x000ee80000100800 */
[----:B-1----:R1:W3:Y:S04]  /*13000*/  LDG.E.U8 R20, desc[UR10][R2.64] ;  /* 0x0000000a02147981 */ /* 0x0022e8000c1e1100 */
[----:B------:R0:W3:Y:S01]  /*13010*/  LDG.E.U8 R22, desc[UR10][R6.64] ;  /* 0x0000000a06167981 */ /* 0x0000e2000c1e1100 */
[----:B-1----:R-:W-:-:S03]  /*13020*/  IADD3 R2, P2, R9, UR4, RZ ;  /* 0x0000000409027c10 */ /* 0x002fc6000ff5e0ff */
[----:B------:R-:W3:Y:S01]  /*13030*/  LDL R9, [R1+0x105c] ;  /* 0x00105c0001097983 */ /* 0x000ee20000100800 */
[----:B--2---:R-:W-:-:S03]  /*13040*/  IADD3.X R5, R0, UR18, RZ, P1, !PT ;  /* 0x0000001200057c10 */ /* 0x004fc60008ffe4ff */
[----:B------:R-:W2:Y:S04]  /*13050*/  LDL R0, [R1+0x1044] ;  /* 0x0010440001007983 */ /* 0x000ea80000100800 */
[----:B0-----:R3:W2:Y:S01]  /*13060*/  LDG.E.U8 R21, desc[UR10][R4.64] ;  /* 0x0000000a04157981 */ /* 0x0016a2000c1e1100 */
[----:B------:R-:W-:Y:S02]  /*13070*/  IADD3 R6, P1, R16, UR4, RZ ;  /* 0x0000000410067c10 */ /* 0x000fe4000ff3e0ff */
[----:B----4-:R-:W-:Y:S01]  /*13080*/  IADD3.X R3, R8, UR18, RZ, P2, !PT ;  /* 0x0000001208037c10 */ /* 0x010fe200097fe4ff */
[----:B------:R0:W-:Y:S04]  /*13090*/  STL [R1+0x1f8], R19 ;  /* 0x0001f81301007387 */ /* 0x0001e80000100800 */
[----:B------:R-:W4:Y:S04]  /*130a0*/  LDL R16, [R1+0x1050] ;  /* 0x0010500001107983 */ /* 0x000f280000100800 */
[----:B------:R-:W4:Y:S01]  /*130b0*/  LDL R8, [R1+0x1048] ;  /* 0x0010480001087983 */ /* 0x000f220000100800 */
[----:B-----5:R-:W-:-:S03]  /*130c0*/  IADD3.X R7, R14, UR18, RZ, P1, !PT ;  /* 0x000000120e077c10 */ /* 0x020fc60008ffe4ff */
[----:B0-----:R0:W5:Y:S01]  /*130d0*/  LDG.E.U8 R19, desc[UR10][R2.64] ;  /* 0x0000000a02137981 */ /* 0x001162000c1e1100 */
[----:B---3--:R-:W-:Y:S02]  /*130e0*/  IADD3 R4, P2, R15, UR4, RZ ;  /* 0x000000040f047c10 */ /* 0x008fe4000ff5e0ff */
[----:B0-----:R-:W-:Y:S02]  /*130f0*/  IADD3 R2, P1, R13, UR4, RZ ;  /* 0x000000040d027c10 */ /* 0x001fe4000ff3e0ff */
[----:B------:R-:W-:Y:S01]  /*13100*/  IADD3.X R5, R11, UR18, RZ, P2, !PT ;  /* 0x000000120b057c10 */ /* 0x000fe200097fe4ff */
[----:B------:R0:W-:Y:S04]  /*13110*/  STL [R1+0x1f4], R18 ;  /* 0x0001f41201007387 */ /* 0x0001e80000100800 */
[----:B------:R-:W3:Y:S04]  /*13120*/  LDL R15, [R1+0x104c] ;  /* 0x00104c00010f7983 */ /* 0x000ee80000100800 */
[----:B------:R-:W5:Y:S01]  /*13130*/  LDL R14, [R1+0x1034] ;  /* 0x00103400010e7983 */ /* 0x000f620000100800 */
[----:B------:R-:W-:-:S03]  /*13140*/  IADD3.X R3, R12, UR18, RZ, P1, !PT ;  /* 0x000000120c037c10 */ /* 0x000fc60008ffe4ff */
[----:B0-----:R0:W3:Y:S04]  /*13150*/  LDG.E.U8 R18, desc[UR10][R6.64] ;  /* 0x0000000a06127981 */ /* 0x0010e8000c1e1100 */
[----:B------:R1:W5:Y:S04]  /*13160*/  LDG.E.U8 R12, desc[UR10][R4.64] ;  /* 0x0000000a040c7981 */ /* 0x000368000c1e1100 */
[----:B------:R1:W-:Y:S04]  /*13170*/  STL [R1+0x1f0], R17 ;  /* 0x0001f01101007387 */ /* 0x0003e80000100800 */
[----:B------:R-:W3:Y:S01]  /*13180*/  LDL R13, [R1+0x1038] ;  /* 0x00103800010d7983 */ /* 0x000ee20000100800 */
[----:B0-----:R-:W-:-:S03]  /*13190*/  IADD3 R6, P2, R10, UR4, RZ ;  /* 0x000000040a067c10 */ /* 0x001fc6000ff5e0ff */
[----:B-1----:R-:W3:Y:S04]  /*131a0*/  LDL R17, [R1+0x1040] ;  /* 0x0010400001117983 */ /* 0x002ee80000100800 */
[----:B------:R-:W-:Y:S04]  /*131b0*/  STL [R1+0x1ec], R24 ;  /* 0x0001ec1801007387 */ /* 0x000fe80000100800 */
[----:B------:R-:W3:Y:S04]  /*131c0*/  LDL R11, [R1+0x103c] ;  /* 0x00103c00010b7983 */ /* 0x000ee80000100800 */
[----:B------:R-:W3:Y:S01]  /*131d0*/  LDL R10, [R1+0x1024] ;  /* 0x00102400010a7983 */ /* 0x000ee20000100800 */
[----:B------:R-:W-:-:S03]  /*131e0*/  IADD3 R4, P1, R9, UR4, RZ ;  /* 0x0000000409047c10 */ /* 0x000fc6000ff3e0ff */
[----:B------:R-:W-:Y:S01]  /*131f0*/  STL [R1+0x1d8], R23 ;  /* 0x0001d81701007387 */ /* 0x000fe20000100800 */
[----:B--2---:R-:W-:Y:S02]  /*13200*/  IADD3.X R7, R0, UR18, RZ, P2, !PT ;  /* 0x0000001200077c10 */ /* 0x004fe400097fe4ff */
[----:B----4-:R-:W-:Y:S01]  /*13210*/  IADD3.X R5, R8, UR18, RZ, P1, !PT ;  /* 0x0000001208057c10 */ /* 0x010fe20008ffe4ff */
[----:B-----5:R-:W-:Y:S04]  /*13220*/  STL [R1+0x1bc0], R12 ;  /* 0x001bc00c01007387 */ /* 0x020fe80000100800 */
[----:B------:R-:W2:Y:S04]  /*13230*/  LDL R9, [R1+0x1030] ;  /* 0x0010300001097983 */ /* 0x000ea80000100800 */
[----:B------:R0:W-:Y:S04]  /*13240*/  STL [R1+0x1e8], R20 ;  /* 0x0001e81401007387 */ /* 0x0001e80000100800 */
[----:B------:R-:W4:Y:S04]  /*13250*/  LDL R0, [R1+0x1028] ;  /* 0x0010280001007983 */ /* 0x000f280000100800 */
[----:B------:R-:W5:Y:S04]  /*13260*/  LDL R8, [R1+0x1014] ;  /* 0x0010140001087983 */ /* 0x000f680000100800 */
[----:B0-----:R0:W5:Y:S02]  /*13270*/  LDG.E.U8 R20, desc[UR10][R2.64] ;  /* 0x0000000a02147981 */ /* 0x001164000c1e1100 */
[----:B0-----:R-:W-:-:S02]  /*13280*/  IADD3 R2, P2, R16, UR4, RZ ;  /* 0x0000000410027c10 */ /* 0x001fc4000ff5e0ff */
[----:B------:R-:W5:Y:S04]  /*13290*/  LDL R16, [R1+0x102c] ;  /* 0x00102c0001107983 */ /* 0x000f680000100800 */
[----:B------:R0:W-:Y:S01]  /*132a0*/  STL [R1+0x1e4], R22 ;  /* 0x0001e41601007387 */ /* 0x0001e20000100800 */
[----:B------:R-:W-:-:S03]  /*132b0*/  IADD3.X R3, R14, UR18, RZ, P2, !PT ;  /* 0x000000120e037c10 */ /* 0x000fc600097fe4ff */
[----:B------:R-:W5:Y:S04]  /*132c0*/  LDL R14, [R1+0x1018] ;  /* 0x00101800010e7983 */ /* 0x000f680000100800 */
[----:B0-----:R3:W5:Y:S02]  /*132d0*/  LDG.E.U8 R22, desc[UR10][R6.64] ;  /* 0x0000000a06167981 */ /* 0x001764000c1e1100 */
[----:B---3--:R-:W-:Y:S02]  /*132e0*/  IADD3 R6, P1, R15, UR4, RZ ;  /* 0x000000040f067c10 */ /* 0x008fe4000ff3e0ff */
[----:B------:R-:W3:Y:S02]  /*132f0*/  LDL R15, [R1+0x1020] ;  /* 0x00102000010f7983 */ /* 0x000ee40000100800 */
[----:B------:R-:W-:-:S02]  /*13300*/  IADD3.X R7, R13, UR18, RZ, P1, !PT ;  /* 0x000000120d077c10 */ /* 0x000fc40008ffe4ff */
[----:B------:R0:W-:Y:S04]  /*13310*/  STL [R1+0x1e0], R21 ;  /* 0x0001e01501007387 */ /* 0x0001e80000100800 */
[----:B------:R-:W3:Y:S04]  /*13320*/  LDL R13, [R1+0x101c] ;  /* 0x00101c00010d7983 */ /* 0x000ee80000100800 */
[----:B------:R-:W3:Y:S04]  /*13330*/  LDL R12, [R1+0x1004] ;  /* 0x00100400010c7983 */ /* 0x000ee80000100800 */
[----:B0-----:R0:W3:Y:S04]  /*13340*/  LDG.E.U8 R21, desc[UR10][R4.64] ;  /* 0x0000000a04157981 */ /* 0x0010e8000c1e1100 */
[----:B------:R1:W-:Y:S01]  /*13350*/  STL [R1+0x1dc], R19 ;  /* 0x0001dc1301007387 */ /* 0x0003e20000100800 */
[----:B0-----:R-:W-:-:S03]  /*13360*/  IADD3 R4, P2, R17, UR4, RZ ;  /* 0x0000000411047c10 */ /* 0x001fc6000ff5e0ff */
[----:B------:R-:W3:Y:S04]  /*13370*/  LDG.E.U8 R17, desc[UR10][R6.64] ;  /* 0x0000000a06117981 */ /* 0x000ee8000c1e1100 */
[----:B-1----:R0:W3:Y:S01]  /*13380*/  LDG.E.U8 R19, desc[UR10][R2.64] ;  /* 0x0000000a02137981 */ /* 0x0020e2000c1e1100 */
[----:B------:R-:W-:-:S03]  /*13390*/  IADD3.X R5, R10, UR18, RZ, P2, !PT ;  /* 0x000000120a057c10 */ /* 0x000fc600097fe4ff */
[----:B------:R-:W3:Y:S01]  /*133a0*/  LDL R10, [R1+0x1008] ;  /* 0x00100800010a7983 */ /* 0x000ee20000100800 */
[----:B0-----:R-:W-:-:S03]  /*133b0*/  IADD3 R2, P1, R11, UR4, RZ ;  /* 0x000000040b027c10 */ /* 0x001fc6000ff3e0ff */
[----:B------:R-:W3:Y:S04]  /*133c0*/  LDL R11, [R1+0x1010] ;  /* 0x00101000010b7983 */ /* 0x000ee80000100800 */
[----:B------:R0:W-:Y:S04]  /*133d0*/  STL [R1+0xd0], R18 ;  /* 0x0000d01201007387 */ /* 0x0001e80000100800 */
[----:B0-----:R0:W3:Y:S01]  /*133e0*/  LDG.E.U8 R18, desc[UR10][R4.64] ;  /* 0x0000000a04127981 */ /* 0x0010e2000c1e1100 */
[----:B--2---:R-:W-:-:S03]  /*133f0*/  IADD3 R6, P2, R9, UR4, RZ ;  /* 0x0000000409067c10 */ /* 0x004fc6000ff5e0ff */
[----:B------:R-:W2:Y:S01]  /*13400*/  LDL R9, [R1+0x100c] ;  /* 0x00100c0001097983 */ /* 0x000ea20000100800 */
[----:B----4-:R-:W-:-:S03]  /*13410*/  IADD3.X R3, R0, UR18, RZ, P1, !PT ;  /* 0x0000001200037c10 */ /* 0x010fc60008ffe4ff */
[----:B------:R-:W4:Y:S01]  /*13420*/  LDL R0, [R1+0xff4] ;  /* 0x000ff40001007983 */ /* 0x000f220000100800 */
[----:B-----5:R-:W-:-:S03]  /*13430*/  IADD3.X R7, R8, UR18, RZ, P2, !PT ;  /* 0x0000001208077c10 */ /* 0x020fc600097fe4ff */
[----:B------:R-:W5:Y:S04]  /*13440*/  LDL R8, [R1+0xff8] ;  /* 0x000ff80001087983 */ /* 0x000f680000100800 */
[----:B------:R-:W5:Y:S01]  /*13450*/  LDG.E.U8 R25, desc[UR10][R6.64] ;  /* 0x0000000a06197981 */ /* 0x000f62000c1e1100 */
[----:B0-----:R-:W-:-:S03]  /*13460*/  IADD3 R4, P1, R16, UR4, RZ ;  /* 0x0000000410047c10 */ /* 0x001fc6000ff3e0ff */
[----:B------:R-:W5:Y:S04]  /*13470*/  LDL R16, [R1+0x1000] ;  /* 0x0010000001107983 */ /* 0x000f680000100800 */
[----:B------:R0:W-:Y:S01]  /*13480*/  STL [R1+0x1d0], R20 ;  /* 0x0001d01401007387 */ /* 0x0001e20000100800 */
[----:B------:R-:W-:-:S03]  /*13490*/  IADD3.X R5, R14, UR18, RZ, P1, !PT ;  /* 0x000000120e057c10 */ /* 0x000fc60008ffe4ff */
[----:B------:R-:W5:Y:S04]  /*134a0*/  LDL R14, [R1+0xfe4] ;  /* 0x000fe400010e7983 */ /* 0x000f680000100800 */
[----:B------:R-:W5:Y:S04]  /*134b0*/  LDG.E.U8 R24, desc[UR10][R4.64] ;  /* 0x0000000a04187981 */ /* 0x000f68000c1e1100 */
[----:B0-----:R3:W5:Y:S02]  /*134c0*/  LDG.E.U8 R20, desc[UR10][R2.64] ;  /* 0x0000000a02147981 */ /* 0x001764000c1e1100 */
[----:B---3--:R-:W-:-:S02]  /*134d0*/  IADD3 R2, P2, R15, UR4, RZ ;  /* 0x000000040f027c10 */ /* 0x008fc4000ff5e0ff */
[----:B------:R-:W3:Y:S04]  /*134e0*/  LDL R15, [R1+0xffc] ;  /* 0x000ffc00010f7983 */ /* 0x000ee80000100800 */
[----:B------:R-:W-:Y:S01]  /*134f0*/  STL [R1+0x1cc], R22 ;  /* 0x0001cc1601007387 */ /* 0x000fe20000100800 */
[----:B------:R-:W-:Y:S02]  /*13500*/  IADD3 R6, P1, R13, UR4, RZ ;  /* 0x000000040d067c10 */ /* 0x000fe4000ff3e0ff */
[----:B------:R-:W-:Y:S01]  /*13510*/  IADD3.X R3, R12, UR18, RZ, P2, !PT ;  /* 0x000000120c037c10 */ /* 0x000fe200097fe4ff */
[----:B------:R-:W3:Y:S04]  /*13520*/  LDL R13, [R1+0xff0] ;  /* 0x000ff000010d7983 */ /* 0x000ee80000100800 */
[----:B------:R-:W3:Y:S04]  /*13530*/  LDL R12, [R1+0xfe8] ;  /* 0x000fe800010c7983 */ /* 0x000ee80000100800 */
[----:B------:R-:W-:Y:S04]  /*13540*/  STL [R1+0x1c8], R21 ;  /* 0x0001c81501007387 */ /* 0x000fe80000100800 */
[----:B------:R2:W3:Y:S01]  /*13550*/  LDG.E.U8 R23, desc[UR10][R2.64] ;  /* 0x0000000a02177981 */ /* 0x0004e2000c1e1100 */
[----:B------:R-:W-:-:S02]  /*13560*/  IADD3.X R7, R10, UR18, RZ, P1, !PT ;  /* 0x000000120a077c10 */ /* 0x000fc40008ffe4ff */
[----:B------:R-:W-:Y:S02]  /*13570*/  IADD3 R4, P2, R11, UR4, RZ ;  /* 0x000000040b047c10 */ /* 0x000fe4000ff5e0ff */
[----:B------:R-:W3:Y:S04]  /*13580*/  LDL R11, [R1+0xfec] ;  /* 0x000fec00010b7983 */ /* 0x000ee80000100800 */
[----:B------:R0:W-:Y:S04]  /*13590*/  STL [R1+0x1c4], R19 ;  /* 0x0001c41301007387 */ /* 0x0001e80000100800 */
[----:B------:R-:W3:Y:S04]  /*135a0*/  LDL R10, [R1+0xfd4] ;  /* 0x000fd400010a7983 */ /* 0x000ee80000100800 */
[----:B0-----:R0:W3:Y:S01]  /*135b0*/  LDG.E.U8 R19, desc[UR10][R6.64] ;  /* 0x0000000a06137981 */ /* 0x0010e2000c1e1100 */
[----:B--2---:R-:W-:-:S03]  /*135c0*/  IADD3 R2, P1, R9, UR4, RZ ;  /* 0x0000000409027c10 */ /* 0x004fc6000ff3e0ff */
[----:B------:R-:W2:Y:S01]  /*135d0*/  LDL R9, [R1+0xfd8] ;  /* 0x000fd80001097983 */ /* 0x000ea20000100800 */
[----:B----4-:R-:W-:-:S03]  /*135e0*/  IADD3.X R5, R0, UR18, RZ, P2, !PT ;  /* 0x0000001200057c10 */ /* 0x010fc600097fe4ff */
[----:B------:R-:W4:Y:S01]  /*135f0*/  LDL R0, [R1+0xfe0] ;  /* 0x000fe00001007983 */ /* 0x000f220000100800 */
[----:B-----5:R-:W-:-:S03]  /*13600*/  IADD3.X R3, R8, UR18, RZ, P1, !PT ;  /* 0x0000001208037c10 */ /* 0x020fc60008ffe4ff */
[----:B------:R3:W5:Y:S04]  /*13610*/  LDG.E.U8 R22, desc[UR10][R4.64] ;  /* 0x0000000a04167981 */ /* 0x000768000c1e1100 */
[----:B------:R1:W-:Y:S04]  /*13620*/  STL [R1+0x1c0], R17 ;  /* 0x0001c01101007387 */ /* 0x0003e80000100800 */
[----:B------:R-:W5:Y:S04]  /*13630*/  LDL R8, [R1+0xfc4] ;  /* 0x000fc40001087983 */ /* 0x000f680000100800 */
[----:B------:R3:W5:Y:S01]  /*13640*/  LDG.E.U8 R21, desc[UR10][R2.64] ;  /* 0x0000000a02157981 */ /* 0x000762000c1e1100 */
[----:B0-----:R-:W-:-:S03]  /*13650*/  IADD3 R6, P2, R16, UR4, RZ ;  /* 0x0000000410067c10 */ /* 0x001fc6000ff5e0ff */
[----:B-1----:R-:W5:Y:S04]  /*13660*/  LDL R17, [R1+0xfdc] ;  /* 0x000fdc0001117983 */ /* 0x002f680000100800 */
[----:B------:R0:W-:Y:S01]  /*13670*/  STL [R1+0x1bc], R18 ;  /* 0x0001bc1201007387 */ /* 0x0001e20000100800 */
[----:B------:R-:W-:-:S03]  /*13680*/  IADD3.X R7, R14, UR18, RZ, P2, !PT ;  /* 0x000000120e077c10 */ /* 0x000fc600097fe4ff */
[----:B------:R-:W5:Y:S04]  /*13690*/  LDL R16, [R1+0xfc8] ;  /* 0x000fc80001107983 */ /* 0x000f680000100800 */
[----:B0-----:R-:W5:Y:S04]  /*136a0*/  LDL R18, [R1+0xfd0] ;  /* 0x000fd00001127983 */ /* 0x001f680000100800 */
[----:B------:R0:W-:Y:S01]  /*136b0*/  STL [R1+0x1b8], R20 ;  /* 0x0001b81401007387 */ /* 0x0001e20000100800 */
[----:B---3--:R-:W-:-:S03]  /*136c0*/  IADD3 R4, P1, R15, UR4, RZ ;  /* 0x000000040f047c10 */ /* 0x008fc6000ff3e0ff */
[----:B0-----:R0:W3:Y:S04]  /*136d0*/  LDG.E.U8 R20, desc[UR10][R6.64] ;  /* 0x0000000a06147981 */ /* 0x0010e8000c1e1100 */
[----:B------:R-:W3:Y:S01]  /*136e0*/  LDL R15, [R1+0xfb4] ;  /* 0x000fb400010f7983 */ /* 0x000ee20000100800 */
[----:B------:R-:W-:-:S03]  /*136f0*/  IADD3 R2, P2, R13, UR4, RZ ;  /* 0x000000040d027c10 */ /* 0x000fc6000ff5e0ff */
[----:B------:R-:W3:Y:S01]  /*13700*/  LDL R13, [R1+0xfcc] ;  /* 0x000fcc00010d7983 */ /* 0x000ee20000100800 */
[----:B------:R-:W-:Y:S02]  /*13710*/  IADD3.X R5, R12, UR18, RZ, P1, !PT ;  /* 0x000000120c057c10 */ /* 0x000fe40008ffe4ff */
[----:B0-----:R-:W-:-:S03]  /*13720*/  IADD3 R6, P1, R11, UR4, RZ ;  /* 0x000000040b067c10 */ /* 0x001fc6000ff3e0ff */
[----:B------:R4:W3:Y:S01]  /*13730*/  LDG.E.U8 R11, desc[UR10][R4.64] ;  /* 0x0000000a040b7981 */ /* 0x0008e2000c1e1100 */
[----:B------:R-:W-:-:S05]  /*13740*/  IADD3.X R3, R10, UR18, RZ, P2, !PT ;  /* 0x000000120a037c10 */ /* 0x000fca00097fe4ff */
[----:B------:R-:W3:Y:S04]  /*13750*/  LDG.E.U8 R10, desc[UR10][R2.64] ;  /* 0x0000000a020a7981 */ /* 0x000ee8000c1e1100 */
[----:B------:R-:W-:Y:S04]  /*13760*/  STL [R1+0x1b4], R25 ;  /* 0x0001b41901007387 */ /* 0x000fe80000100800 */
[----:B------:R-:W3:Y:S04]  /*13770*/  LDL R14, [R1+0xfc0] ;  /* 0x000fc000010e7983 */ /* 0x000ee80000100800 */
[----:B------:R-:W3:Y:S04]  /*13780*/  LDL R12, [R1+0xfb8] ;  /* 0x000fb800010c7983 */ /* 0x000ee80000100800 */
[----:B------:R-:W-:Y:S01]  /*13790*/  STL [R1+0x1b0], R24 ;  /* 0x0001b01801007387 */ /* 0x000fe20000100800 */
[----:B--2---:R-:W-:-:S02]  /*137a0*/  IADD3.X R7, R9, UR18, RZ, P1, !PT ;  /* 0x0000001209077c10 */ /* 0x004fc40008ffe4ff */
[----:B----4-:R-:W-:-:S04]  /*137b0*/  IADD3 R4, P2, R0, UR4, RZ ;  /* 0x0000000400047c10 */ /* 0x010fc8000ff5e0ff */
[----:B-----5:R-:W-:Y:S01]  /*137c0*/  IADD3.X R5, R8, UR18, RZ, P2, !PT ;  /* 0x0000001208057c10 */ /* 0x020fe200097fe4ff */
[----:B---3--:R-:W-:Y:S04]  /*137d0*/  STL [R1+0x1bc4], R11 ;  /* 0x001bc40b01007387 */ /* 0x008fe80000100800 */
[----:B------:R-:W2:Y:S04]  /*137e0*/  LDL R0, [R1+0xfbc] ;  /* 0x000fbc0001007983 */ /* 0x000ea80000100800 */
[----:B------:R-:W-:Y:S04]  /*137f0*/  STL [R1+0x1ac], R23 ;  /* 0x0001ac1701007387 */ /* 0x000fe80000100800 */
[----:B------:R-:W3:Y:S04]  /*13800*/  LDL R9, [R1+0xfa4] ;  /* 0x000fa40001097983 */ /* 0x000ee80000100800 */
[----:B------:R-:W-:Y:S04]  /*13810*/  STL [R1+0x1bc8], R10 ;  /* 0x001bc80a01007387 */ /* 0x000fe80000100800 */
[----:B------:R0:W-:Y:S04]  /*13820*/  STL [R1+0x1a8], R19 ;  /* 0x0001a81301007387 */ /* 0x0001e80000100800 */
[----:B------:R-:W4:Y:S01]  /*13830*/  LDL R8, [R1+0xfa8] ;  /* 0x000fa80001087983 */ /* 0x000f220000100800 */
[----:B------:R-:W-:-:S03]  /*13840*/  IADD3 R2, P1, R17, UR4, RZ ;  /* 0x0000000411027c10 */ /* 0x000fc6000ff3e0ff */
[----:B------:R-:W5:Y:S01]  /*13850*/  LDL R17, [R1+0xfb0] ;  /* 0x000fb00001117983 */ /* 0x000f620000100800 */
[----:B------:R-:W-:-:S03]  /*13860*/  IADD3.X R3, R16, UR18, RZ, P1, !PT ;  /* 0x0000001210037c10 */ /* 0x000fc60008ffe4ff */
[----:B0-----:R0:W5:Y:S04]  /*13870*/  LDG.E.U8 R19, desc[UR10][R6.64] ;  /* 0x0000000a06137981 */ /* 0x001168000c1e1100 */
[----:B------:R-:W5:Y:S04]  /*13880*/  LDL R16, [R1+0xfac] ;  /* 0x000fac0001107983 */ /* 0x000f680000100800 */
[----:B------:R1:W5:Y:S01]  /*13890*/  LDG.E.U8 R23, desc[UR10][R4.64] ;  /* 0x0000000a04177981 */ /* 0x000362000c1e1100 */
[----:B0-----:R-:W-:-:S03]  /*138a0*/  IADD3 R6, P2, R18, UR4, RZ ;  /* 0x0000000412067c10 */ /* 0x001fc6000ff5e0ff */
[----:B------:R0:W-:Y:S01]  /*138b0*/  STL [R1+0x1a4], R22 ;  /* 0x0001a41601007387 */ /* 0x0001e20000100800 */
[----:B------:R-:W-:-:S03]  /*138c0*/  IADD3.X R7, R15, UR18, RZ, P2, !PT ;  /* 0x000000120f077c10 */ /* 0x000fc600097fe4ff */
[----:B------:R-:W5:Y:S01]  /*138d0*/  LDL R10, [R1+0xf94] ;  /* 0x000f9400010a7983 */ /* 0x000f620000100800 */
[----:B-1----:R-:W-:-:S03]  /*138e0*/  IADD3 R4, P1, R13, UR4, RZ ;  /* 0x000000040d047c10 */ /* 0x002fc6000ff3e0ff */
[----:B------:R-:W5:Y:S04]  /*138f0*/  LDL R13, [R1+0xfa0] ;  /* 0x000fa000010d7983 */ /* 0x000f680000100800 */
[----:B------:R1:W-:Y:S04]  /*13900*/  STL [R1+0x1a0], R21 ;  /* 0x0001a01501007387 */ /* 0x0003e80000100800 */
[----:B------:R-:W5:Y:S01]  /*13910*/  LDL R11, [R1+0xf98] ;  /* 0x000f9800010b7983 */ /* 0x000f620000100800 */
[----:B------:R-:W-:-:S03]  /*13920*/  IADD3.X R5, R12, UR18, RZ, P1, !PT ;  /* 0x000000120c057c10 */ /* 0x000fc60008ffe4ff */
[----:B------:R0:W5:Y:S04]  /*13930*/  LDG.E.U8 R18, desc[UR10][R2.64] ;  /* 0x0000000a02127981 */ /* 0x000168000c1e1100 */
[----:B------:R-:W5:Y:S04]  /*13940*/  LDL R15, [R1+0xf9c] ;  /* 0x000f9c00010f7983 */ /* 0x000f680000100800 */
[----:B------:R3:W-:Y:S01]  /*13950*/  STL [R1+0x19c], R20 ;  /* 0x00019c1401007387 */ /* 0x0007e20000100800 */
[----:B0-----:R-:W-:-:S03]  /*13960*/  IADD3 R2, P2, R14, UR4, RZ ;  /* 0x000000040e027c10 */ /* 0x001fc6000ff5e0ff */
[----:B------:R-:W5:Y:S04]  /*13970*/  LDL R14, [R1+0xf84] ;  /* 0x000f8400010e7983 */ /* 0x000f680000100800 */
[----:B------:R2:W5:Y:S04]  /*13980*/  LDG.E.U8 R22, desc[UR10][R6.64] ;  /* 0x0000000a06167981 */ /* 0x000568000c1e1100 */
[----:B------:R-:W5:Y:S04]  /*13990*/  LDL R12, [R1+0xf88] ;  /* 0x000f8800010c7983 */ /* 0x000f680000100800 */
[----:B-1----:R5:W5:Y:S01]  /*139a0*/  LDG.E.U8 R21, desc[UR10][R4.64] ;  /* 0x0000000a04157981 */ /* 0x002b62000c1e1100 */
[----:B--2---:R-:W-:-:S03]  /*139b0*/  IADD3 R6, P1, R0, UR4, RZ ;  /* 0x0000000400067c10 */ /* 0x004fc6000ff3e0ff */
[----:B------:R-:W2:Y:S01]  /*139c0*/  LDL R0, [R1+0xf90] ;  /* 0x000f900001007983 */ /* 0x000ea20000100800 */
[----:B---3--:R-:W-:-:S03]  /*139d0*/  IADD3.X R3, R9, UR18, RZ, P2, !PT ;  /* 0x0000001209037c10 */ /* 0x008fc600097fe4ff */
[----:B------:R-:W3:Y:S04]  /*139e0*/  LDL R9, [R1+0xf8c] ;  /* 0x000f8c0001097983 */ /* 0x000ee80000100800 */
[----:B------:R0:W3:Y:S01]  /*139f0*/  LDG.E.U8 R20, desc[UR10][R2.64] ;  /* 0x0000000a02147981 */ /* 0x0000e2000c1e1100 */
[----:B----4-:R-:W-:-:S03]  /*13a00*/  IADD3.X R7, R8, UR18, RZ, P1, !PT ;  /* 0x0000001208077c10 */ /* 0x010fc60008ffe4ff */
[----:B------:R-:W4:Y:S01]  /*13a10*/  LDL R8, [R1+0xf74] ;  /* 0x000f740001087983 */ /* 0x000f220000100800 */
[----:B-----5:R-:W-:-:S03]  /*13a20*/  IADD3 R4, P2, R17, UR4, RZ ;  /* 0x0000000411047c10 */ /* 0x020fc6000ff5e0ff */
[----:B------:R1:W5:Y:S01]  /*13a30*/  LDG.E.U8 R17, desc[UR10][R6.64] ;  /* 0x0000000a06117981 */ /* 0x000362000c1e1100 */
[----:B0-----:R-:W-:Y:S02]  /*13a40*/  IADD3 R2, P1, R16, UR4, RZ ;  /* 0x0000000410027c10 */ /* 0x001fe4000ff3e0ff */
[----:B------:R-:W-:Y:S02]  /*13a50*/  IADD3.X R5, R10, UR18, RZ, P2, !PT ;  /* 0x000000120a057c10 */ /* 0x000fe400097fe4ff */
[----:B------:R-:W5:Y:S01]  /*13a60*/  LDL R10, [R1+0xf80] ;  /* 0x000f8000010a7983 */ /* 0x000f620000100800 */
[----:B-1----:R-:W-:-:S03]  /*13a70*/  IADD3 R6, P2, R13, UR4, RZ ;  /* 0x000000040d067c10 */ /* 0x002fc6000ff5e0ff */
[----:B------:R0:W-:Y:S04]  /*13a80*/  STL [R1+0x194], R19 ;  /* 0x0001941301007387 */ /* 0x0001e80000100800 */
[----:B------:R-:W5:Y:S01]  /*13a90*/  LDL R13, [R1+0xf78] ;  /* 0x000f7800010d7983 */ /* 0x000f620000100800 */
[----:B------:R-:W-:-:S03]  /*13aa0*/  IADD3.X R3, R11, UR18, RZ, P1, !PT ;  /* 0x000000120b037c10 */ /* 0x000fc60008ffe4ff */
[----:B------:R-:W5:Y:S04]  /*13ab0*/  LDL R11, [R1+0xf7c] ;  /* 0x000f7c00010b7983 */ /* 0x000f680000100800 */
[----:B0-----:R0:W5:Y:S04]  /*13ac0*/  LDG.E.U8 R19, desc[UR10][R4.64] ;  /* 0x0000000a04137981 */ /* 0x001168000c1e1100 */
[----:B------:R1:W-:Y:S04]  /*13ad0*/  STL [R1+0x190], R23 ;  /* 0x0001901701007387 */ /* 0x0003e80000100800 */
[----:B------:R-:W5:Y:S01]  /*13ae0*/  LDL R16, [R1+0xf64] ;  /* 0x000f640001107983 */ /* 0x000f620000100800 */
[----:B0-----:R-:W-:-:S02]  /*13af0*/  IADD3 R4, P1, R15, UR4, RZ ;  /* 0x000000040f047c10 */ /* 0x001fc4000ff3e0ff */
[----:B------:R-:W-:Y:S01]  /*13b00*/  IADD3.X R7, R14, UR18, RZ, P2, !PT ;  /* 0x000000120e077c10 */ /* 0x000fe200097fe4ff */
[----:B------:R-:W5:Y:S04]  /*13b10*/  LDL R15, [R1+0xf70] ;  /* 0x000f7000010f7983 */ /* 0x000f680000100800 */
[----:B------:R2:W5:Y:S01]  /*13b20*/  LDG.E.U8 R24, desc[UR10][R2.64] ;  /* 0x0000000a02187981 */ /* 0x000562000c1e1100 */
[----:B------:R-:W-:-:S03]  /*13b30*/  IADD3.X R5, R12, UR18, RZ, P1, !PT ;  /* 0x000000120c057c10 */ /* 0x000fc60008ffe4ff */
[----:B------:R0:W-:Y:S04]  /*13b40*/  STL [R1+0x18c], R18 ;  /* 0x00018c1201007387 */ /* 0x0001e80000100800 */
[----:B-1----:R3:W5:Y:S04]  /*13b50*/  LDG.E.U8 R23, desc[UR10][R6.64] ;  /* 0x0000000a06177981 */ /* 0x002768000c1e1100 */
[----:B0-----:R-:W5:Y:S01]  /*13b60*/  LDL R18, [R1+0xf6c] ;  /* 0x000f6c0001127983 */ /* 0x001f620000100800 */
[----:B--2---:R-:W-:-:S03]  /*13b70*/  IADD3 R2, P2, R0, UR4, RZ ;  /* 0x0000000400027c10 */ /* 0x004fc6000ff5e0ff */
[----:B------:R-:W2:Y:S04]  /*13b80*/  LDL R0, [R1+0xf68] ;  /* 0x000f680001007983 */ /* 0x000ea80000100800 */
[----:B------:R0:W-:Y:S01]  /*13b90*/  STL [R1+0x188], R22 ;  /* 0x0001881601007387 */ /* 0x0001e20000100800 */
[----:B---3--:R-:W-:-:S03]  /*13ba0*/  IADD3 R6, P1, R9, UR4, RZ ;  /* 0x0000000409067c10 */ /* 0x008fc6000ff3e0ff */
[----:B------:R-:W3:Y:S04]  /*13bb0*/  LDL R9, [R1+0xf54] ;  /* 0x000f540001097983 */ /* 0x000ee80000100800 */
[----:B------:R-:W3:Y:S04]  /*13bc0*/  LDL R14, [R1+0xf60] ;  /* 0x000f6000010e7983 */ /* 0x000ee80000100800 */
[----:B0-----:R5:W3:Y:S01]  /*13bd0*/  LDG.E.U8 R22, desc[UR10][R4.64] ;  /* 0x0000000a04167981 */ /* 0x001ae2000c1e1100 */
[----:B----4-:R-:W-:-:S03]  /*13be0*/  IADD3.X R3, R8, UR18, RZ, P2, !PT ;  /* 0x0000001208037c10 */ /* 0x010fc600097fe4ff */
[----:B------:R-:W4:Y:S04]  /*13bf0*/  LDL R8, [R1+0xf58] ;  /* 0x000f580001087983 */ /* 0x000f280000100800 */
[----:B------:R0:W-:Y:S04]  /*13c00*/  STL [R1+0x184], R21 ;  /* 0x0001841501007387 */ /* 0x0001e80000100800 */
[----:B------:R-:W4:Y:S04]  /*13c10*/  LDL R12, [R1+0xf5c] ;  /* 0x000f5c00010c7983 */ /* 0x000f280000100800 */
[----:B0-----:R0:W4:Y:S01]  /*13c20*/  LDG.E.U8 R21, desc[UR10][R2.64] ;  /* 0x0000000a02157981 */ /* 0x001122000c1e1100 */
[----:B-----5:R-:W-:-:S03]  /*13c30*/  IADD3 R4, P2, R10, UR4, RZ ;  /* 0x000000040a047c10 */ /* 0x020fc6000ff5e0ff */
[----:B------:R-:W5:Y:S01]  /*13c40*/  LDL R10, [R1+0xf44] ;  /* 0x000f4400010a7983 */ /* 0x000f620000100800 */
[----:B------:R-:W-:-:S03]  /*13c50*/  IADD3.X R7, R13, UR18, RZ, P1, !PT ;  /* 0x000000120d077c10 */ /* 0x000fc60008ffe4ff */
[----:B------:R1:W-:Y:S01]  /*13c60*/  STL [R1+0x180], R20 ;  /* 0x0001801401007387 */ /* 0x0003e20000100800 */
[----:B0-----:R-:W-:-:S03]  /*13c70*/  IADD3 R2, P1, R11, UR4, RZ ;  /* 0x000000040b027c10 */ /* 0x001fc6000ff3e0ff */
[----:B------:R-:W5:Y:S04]  /*13c80*/  LDL R13, [R1+0xf50] ;  /* 0x000f5000010d7983 */ /* 0x000f680000100800 */
[----:B------:R-:W5:Y:S04]  /*13c90*/  LDL R11, [R1+0xf48] ;  /* 0x000f4800010b7983 */ /* 0x000f680000100800 */
[----:B-1----:R0:W5:Y:S01]  /*13ca0*/  LDG.E.U8 R20, desc[UR10][R6.64] ;  /* 0x0000000a06147981 */ /* 0x002162000c1e1100 */
[----:B------:R-:W-:-:S03]  /*13cb0*/  IADD3.X R5, R16, UR18, RZ, P2, !PT ;  /* 0x0000001210057c10 */ /* 0x000fc600097fe4ff */
[----:B------:R1:W-:Y:S04]  /*13cc0*/  STL [R1+0x17c], R17 ;  /* 0x00017c1101007387 */ /* 0x0003e80000100800 */
[----:B------:R-:W5:Y:S01]  /*13cd0*/  LDL R16, [R1+0xf34] ;  /* 0x000f340001107983 */ /* 0x000f620000100800 */
[----:B0-----:R-:W-:-:S03]  /*13ce0*/  IADD3 R6, P2, R15, UR4, RZ ;  /* 0x000000040f067c10 */ /* 0x001fc6000ff5e0ff */
[----:B-1----:R-:W5:Y:S04]  /*13cf0*/  LDL R17, [R1+0xf4c] ;  /* 0x000f4c0001117983 */ /* 0x002f680000100800 */
[----:B------:R0:W-:Y:S04]  /*13d00*/  STL [R1+0x178], R19 ;  /* 0x0001781301007387 */ /* 0x0001e80000100800 */
[----:B------:R-:W5:Y:S04]  /*13d10*/  LDL R15, [R1+0xf40] ;  /* 0x000f4000010f7983 */ /* 0x000f680000100800 */
[----:B0-----:R0:W5:Y:S01]  /*13d20*/  LDG.E.U8 R19, desc[UR10][R4.64] ;  /* 0x0000000a04137981 */ /* 0x001162000c1e1100 */
[----:B--2---:R-:W-:-:S02]  /*13d30*/  IADD3.X R3, R0, UR18, RZ, P1, !PT ;  /* 0x0000001200037c10 */ /* 0x004fc40008ffe4ff */
[----:B0-----:R-:W-:Y:S01]  /*13d40*/  IADD3 R4, P1, R18, UR4, RZ ;  /* 0x0000000412047c10 */ /* 0x001fe2000ff3e0ff */
[----:B------:R-:W2:Y:S01]  /*13d50*/  LDL R0, [R1+0xf38] ;  /* 0x000f380001007983 */ /* 0x000ea20000100800 */
[----:B---3--:R-:W-:-:S03]  /*13d60*/  IADD3.X R7, R9, UR18, RZ, P2, !PT ;  /* 0x0000001209077c10 */ /* 0x008fc600097fe4ff */
[----:B------:R0:W3:Y:S01]  /*13d70*/  LDG.E.U8 R9, desc[UR10][R2.64] ;  /* 0x0000000a02097981 */ /* 0x0000e2000c1e1100 */
[----:B----4-:R-:W-:-:S03]  /*13d80*/  IADD3.X R5, R8, UR18, RZ, P1, !PT ;  /* 0x0000001208057c10 */ /* 0x010fc60008ffe4ff */
[----:B------:R1:W4:Y:S01]  /*13d90*/  LDG.E.U8 R8, desc[UR10][R6.64] ;  /* 0x0000000a06087981 */ /* 0x000322000c1e1100 */
[----:B0-----:R-:W-:-:S03]  /*13da0*/  IADD3 R2, P2, R14, UR4, RZ ;  /* 0x000000040e027c10 */ /* 0x001fc6000ff5e0ff */
[----:B------:R-:W-:Y:S01]  /*13db0*/  STL [R1+0x174], R24 ;  /* 0x0001741801007387 */ /* 0x000fe20000100800 */
[----:B-1----:R-:W-:Y:S02]  /*13dc0*/  IADD3 R6, P1, R12, UR4, RZ ;  /* 0x000000040c067c10 */ /* 0x002fe4000ff3e0ff */
[----:B-----5:R-:W-:Y:S02]  /*13dd0*/  IADD3.X R3, R10, UR18, RZ, P2, !PT ;  /* 0x000000120a037c10 */ /* 0x020fe400097fe4ff */
[----:B------:R-:W-:Y:S01]  /*13de0*/  IADD3.X R7, R11, UR18, RZ, P1, !PT ;  /* 0x000000120b077c10 */ /* 0x000fe20008ffe4ff */
[----:B---3--:R0:W-:Y:S04]  /*13df0*/  STL [R1+0x1bcc], R9 ;  /* 0x001bcc0901007387 */ /* 0x0081e80000100800 */
[----:B------:R-:W3:Y:S04]  /*13e00*/  LDL R14, [R1+0xf3c] ;  /* 0x000f3c00010e7983 */ /* 0x000ee80000100800 */
[----:B------:R1:W-:Y:S04]  /*13e10*/  STL [R1+0x170], R23 ;  /* 0x0001701701007387 */ /* 0x0003e80000100800 */
[----:B0-----:R-:W5:Y:S04]  /*13e20*/  LDL R9, [R1+0xf24] ;  /* 0x000f240001097983 */ /* 0x001f680000100800 */
[----:B----4-:R-:W-:Y:S04]  /*13e30*/  STL [R1+0x1bd0], R8 ;  /* 0x001bd00801007387 */ /* 0x010fe80000100800 */
[----:B-1----:R0:W4:Y:S04]  /*13e40*/  LDG.E.U8 R23, desc[UR10][R4.64] ;  /* 0x0000000a04177981 */ /* 0x002128000c1e1100 */
[----:B------:R1:W-:Y:S04]  /*13e50*/  STL [R1+0x16c], R22 ;  /* 0x00016c1601007387 */ /* 0x0003e80000100800 */
[----:B------:R-:W4:Y:S01]  /*13e60*/  LDL R10, [R1+0xf28] ;  /* 0x000f2800010a7983 */ /* 0x000f220000100800 */
[----:B0-----:R-:W-:-:S03]  /*13e70*/  IADD3 R4, P2, R13, UR4, RZ ;  /* 0x000000040d047c10 */ /* 0x001fc6000ff5e0ff */
[----:B------:R-:W4:Y:S01]  /*13e80*/  LDL R12, [R1+0xf30] ;  /* 0x000f3000010c7983 */ /* 0x000f220000100800 */
[----:B------:R-:W-:-:S03]  /*13e90*/  IADD3.X R5, R16, UR18, RZ, P2, !PT ;  /* 0x0000001210057c10 */ /* 0x000fc600097fe4ff */
[----:B------:R-:W4:Y:S04]  /*13ea0*/  LDL R13, [R1+0xf2c] ;  /* 0x000f2c00010d7983 */ /* 0x000f280000100800 */
[----:B------:R0:W-:Y:S04]  /*13eb0*/  STL [R1+0x168], R21 ;  /* 0x0001681501007387 */ /* 0x0001e80000100800 */
[----:B------:R-:W4:Y:S04]  /*13ec0*/  LDL R11, [R1+0xf14] ;  /* 0x000f1400010b7983 */ /* 0x000f280000100800 */
[----:B-1----:R1:W4:Y:S04]  /*13ed0*/  LDG.E.U8 R22, desc[UR10][R2.64] ;  /* 0x0000000a02167981 */ /* 0x002328000c1e1100 */
[----:B------:R-:W4:Y:S04]  /*13ee0*/  LDL R16, [R1+0xf20] ;  /* 0x000f200001107983 */ /* 0x000f280000100800 */
[----:B------:R0:W-:Y:S01]  /*13ef0*/  STL [R1+0x164], R20 ;  /* 0x0001641401007387 */ /* 0x0001e20000100800 */
[----:B-1----:R-:W-:-:S03]  /*13f00*/  IADD3 R2, P1, R17, UR4, RZ ;  /* 0x0000000411027c10 */ /* 0x002fc6000ff3e0ff */
[----:B------:R-:W4:Y:S01]  /*13f10*/  LDL R8, [R1+0xf18] ;  /* 0x000f180001087983 */ /* 0x000f220000100800 */
[----:B--2---:R-:W-:-:S03]  /*13f20*/  IADD3.X R3, R0, UR18, RZ, P1, !PT ;  /* 0x0000001200037c10 */ /* 0x004fc60008ffe4ff */
[----:B0-----:R-:W2:Y:S04]  /*13f30*/  LDG.E.U8 R21, desc[UR10][R4.64] ;  /* 0x0000000a04157981 */ /* 0x001ea8000c1e1100 */
[----:B------:R0:W2:Y:S02]  /*13f40*/  LDG.E.U8 R20, desc[UR10][R6.64] ;  /* 0x0000000a06147981 */ /* 0x0000a4000c1e1100 */
[----:B0-----:R-:W-:Y:S02]  /*13f50*/  IADD3 R6, P2, R15, UR4, RZ ;  /* 0x000000040f067c10 */ /* 0x001fe4000ff5e0ff */
[----:B------:R-:W2:Y:S04]  /*13f60*/  LDL R15, [R1+0xf1c] ;  /* 0x000f1c00010f7983 */ /* 0x000ea80000100800 */
[----:B------:R0:W-:Y:S04]  /*13f70*/  STL [R1+0x160], R19 ;  /* 0x0001601301007387 */ /* 0x0001e80000100800 */
[----:B------:R-:W2:Y:S04]  /*13f80*/  LDL R0, [R1+0xf04] ;  /* 0x000f040001007983 */ /* 0x000ea80000100800 */
[----:B0-----:R0:W2:Y:S01]  /*13f90*/  LDG.E.U8 R19, desc[UR10][R2.64] ;  /* 0x0000000a02137981 */ /* 0x0010a2000c1e1100 */
[----:B---3--:R-:W-:-:S03]  /*13fa0*/  IADD3 R4, P1, R14, UR4, RZ ;  /* 0x000000040e047c10 */ /* 0x008fc6000ff3e0ff */
[----:B------:R-:W3:Y:S01]  /*13fb0*/  LDL R14, [R1+0xf10] ;  /* 0x000f1000010e7983 */ /* 0x000ee20000100800 */
[----:B-----5:R-:W-:-:S03]  /*13fc0*/  IADD3.X R7, R9, UR18, RZ, P2, !PT ;  /* 0x0000001209077c10 */ /* 0x020fc600097fe4ff */
[----:B------:R-:W5:Y:S04]  /*13fd0*/  LDL R9, [R1+0xf08] ;  /* 0x000f080001097983 */ /* 0x000f680000100800 */
[----:B------:R1:W5:Y:S01]  /*13fe0*/  LDG.E.U8 R18, desc[UR10][R6.64] ;  /* 0x0000000a06127981 */ /* 0x000362000c1e1100 */
[----:B----4-:R-:W-:-:S03]  /*13ff0*/  IADD3.X R5, R10, UR18, RZ, P1, !PT ;  /* 0x000000120a057c10 */ /* 0x010fc60008ffe4ff */
[----:B------:R-:W4:Y:S01]  /*14000*/  LDL R10, [R1+0xef4] ;  /* 0x000ef400010a7983 */ /* 0x000f220000100800 */
[----:B0-----:R-:W-:-:S03]  /*14010*/  IADD3 R2, P2, R12, UR4, RZ ;  /* 0x000000040c027c10 */ /* 0x001fc6000ff5e0ff */
[----:B------:R-:W4:Y:S01]  /*14020*/  LDL R12, [R1+0xf0c] ;  /* 0x000f0c00010c7983 */ /* 0x000f220000100800 */
[----:B-1----:R-:W-:-:S03]  /*14030*/  IADD3 R6, P1, R13, UR4, RZ ;  /* 0x000000040d067c10 */ /* 0x002fc6000ff3e0ff */
[----:B------:R0:W4:Y:S04]  /*14040*/  LDG.E.U8 R17, desc[UR10][R4.64] ;  /* 0x0000000a04117981 */ /* 0x000128000c1e1100 */
[----:B------:R-:W4:Y:S01]  /*14050*/  LDL R13, [R1+0xf00] ;  /* 0x000f0000010d7983 */ /* 0x000f220000100800 */
[----:B------:R-:W-:-:S03]  /*14060*/  IADD3.X R3, R11, UR18, RZ, P2, !PT ;  /* 0x000000120b037c10 */ /* 0x000fc600097fe4ff */
[----:B------:R-:W4:Y:S04]  /*14070*/  LDL R11, [R1+0xef8] ;  /* 0x000ef800010b7983 */ /* 0x000f280000100800 */
[----:B------:R-:W-:Y:S01]  /*14080*/  STL [R1+0x154], R23 ;  /* 0x0001541701007387 */ /* 0x000fe20000100800 */
[----:B0-----:R-:W-:-:S03]  /*14090*/  IADD3 R4, P2, R16, UR4, RZ ;  /* 0x0000000410047c10 */ /* 0x001fc6000ff5e0ff */
[----:B------:R-:W4:Y:S04]  /*140a0*/  LDL R16, [R1+0xefc] ;  /* 0x000efc0001107983 */ /* 0x000f280000100800 */
[----:B------:R2:W4:Y:S01]  /*140b0*/  LDG.E.U8 R25, desc[UR10][R2.64] ;  /* 0x0000000a02197981 */ /* 0x000522000c1e1100 */
[----:B------:R-:W-:-:S03]  /*140c0*/  IADD3.X R7, R8, UR18, RZ, P1, !PT ;  /* 0x0000001208077c10 */ /* 0x000fc60008ffe4ff */
[----:B------:R-:W4:Y:S04]  /*140d0*/  LDL R8, [R1+0xee4] ;  /* 0x000ee40001087983 */ /* 0x000f280000100800 */
[----:B------:R-:W-:Y:S04]  /*140e0*/  STL [R1+0x150], R22 ;  /* 0x0001501601007387 */ /* 0x000fe80000100800 */
[----:B------:R3:W4:Y:S01]  /*140f0*/  LDG.E.U8 R24, desc[UR10][R6.64] ;  /* 0x0000000a06187981 */ /* 0x000722000c1e1100 */
[----:B--2---:R-:W-:Y:S02]  /*14100*/  IADD3 R2, P1, R15, UR4, RZ ;  /* 0x000000040f027c10 */ /* 0x004fe4000ff3e0ff */
[----:B------:R-:W-:-:S02]  /*14110*/  IADD3.X R5, R0, UR18, RZ, P2, !PT ;  /* 0x0000001200057c10 */ /* 0x000fc400097fe4ff */
[----:B------:R-:W2:Y:S04]  /*14120*/  LDL R0, [R1+0xef0] ;  /* 0x000ef00001007983 */ /* 0x000ea80000100800 */
[----:B------:R0:W-:Y:S04]  /*14130*/  STL [R1+0x14c], R20 ;  /* 0x00014c1401007387 */ /* 0x0001e80000100800 */
[----:B------:R-:W2:Y:S04]  /*14140*/  LDL R15, [R1+0xee8] ;  /* 0x000ee800010f7983 */ /* 0x000ea80000100800 */
[----:B0-----:R0:W2:Y:S01]  /*14150*/  LDG.E.U8 R20, desc[UR10][R4.64] ;  /* 0x0000000a04147981 */ /* 0x0010a2000c1e1100 */
[----:B---3--:R-:W-:-:S02]  /*14160*/  IADD3 R6, P2, R14, UR4, RZ ;  /* 0x000000040e067c10 */ /* 0x008fc4000ff5e0ff */
[----:B-----5:R-:W-:Y:S02]  /*14170*/  IADD3.X R3, R9, UR18, RZ, P1, !PT ;  /* 0x0000001209037c10 */ /* 0x020fe40008ffe4ff */
[----:B------:R-:W3:Y:S04]  /*14180*/  LDL R9, [R1+0xeec] ;  /* 0x000eec0001097983 */ /* 0x000ee80000100800 */
[----:B------:R1:W-:Y:S04]  /*14190*/  STL [R1+0x148], R21 ;  /* 0x0001481501007387 */ /* 0x0003e80000100800 */
[----:B------:R-:W5:Y:S04]  /*141a0*/  LDL R14, [R1+0xed4] ;  /* 0x000ed400010e7983 */ /* 0x000f680000100800 */
[----:B------:R1:W5:Y:S01]  /*141b0*/  LDG.E.U8 R22, desc[UR10][R2.64] ;  /* 0x0000000a02167981 */ /* 0x000362000c1e1100 */
[----:B----4-:R-:W-:-:S03]  /*141c0*/  IADD3.X R7, R10, UR18, RZ, P2, !PT ;  /* 0x000000120a077c10 */ /* 0x010fc600097fe4ff */
[----:B------:R-:W4:Y:S01]  /*141d0*/  LDL R10, [R1+0xed8] ;  /* 0x000ed800010a7983 */ /* 0x000f220000100800 */
[----:B0-----:R-:W-:-:S03]  /*141e0*/  IADD3 R4, P1, R12, UR4, RZ ;  /* 0x000000040c047c10 */ /* 0x001fc6000ff3e0ff */
[----:B-1----:R0:W4:Y:S04]  /*141f0*/  LDG.E.U8 R21, desc[UR10][R6.64] ;  /* 0x0000000a06157981 */ /* 0x002128000c1e1100 */
[----:B------:R-:W4:Y:S01]  /*14200*/  LDL R12, [R1+0xee0] ;  /* 0x000ee000010c7983 */ /* 0x000f220000100800 */
[----:B------:R-:W-:-:S03]  /*14210*/  IADD3.X R5, R11, UR18, RZ, P1, !PT ;  /* 0x000000120b057c10 */ /* 0x000fc60008ffe4ff */
[----:B------:R1:W-:Y:S01]  /*14220*/  STL [R1+0x144], R19 ;  /* 0x0001441301007387 */ /* 0x0003e20000100800 */
[----:B------:R-:W-:-:S03]  /*14230*/  IADD3 R2, P2, R13, UR4, RZ ;  /* 0x000000040d027c10 */ /* 0x000fc6000ff5e0ff */
[----:B------:R-:W4:Y:S01]  /*14240*/  LDL R13, [R1+0xedc] ;  /* 0x000edc00010d7983 */ /* 0x000f220000100800 */
[----:B0-----:R-:W-:-:S03]  /*14250*/  IADD3 R6, P1, R16, UR4, RZ ;  /* 0x0000000410067c10 */ /* 0x001fc6000ff3e0ff */
[----:B------:R-:W4:Y:S04]  /*14260*/  LDL R11, [R1+0xec4] ;  /* 0x000ec400010b7983 */ /* 0x000f280000100800 */
[----:B------:R0:W4:Y:S01]  /*14270*/  LDG.E.U8 R23, desc[UR10][R4.64] ;  /* 0x0000000a04177981 */ /* 0x000122000c1e1100 */
[----:B--2---:R-:W-:-:S06]  /*14280*/  IADD3.X R7, R15, UR18, RZ, P1, !PT ;  /* 0x000000120f077c10 */ /* 0x004fcc0008ffe4ff */
[----:B------:R-:W2:Y:S01]  /*14290*/  LDG.E.U8 R7, desc[UR10][R6.64] ;  /* 0x0000000a06077981 */ /* 0x000ea2000c1e1100 */
[----:B------:R-:W-:-:S03]  /*142a0*/  IADD3.X R3, R8, UR18, RZ, P2, !PT ;  /* 0x0000001208037c10 */ /* 0x000fc600097fe4ff */
[----:B------:R1:W-:Y:S04]  /*142b0*/  STL [R1+0x140], R18 ;  /* 0x0001401201007387 */ /* 0x0003e80000100800 */
[----:B------:R-:W2:Y:S01]  /*142c0*/  LDL R8, [R1+0xec8] ;  /* 0x000ec80001087983 */ /* 0x000ea20000100800 */
[----:B0-----:R-:W-:-:S03]  /*142d0*/  IADD3 R4, P2, R0, UR4, RZ ;  /* 0x0000000400047c10 */ /* 0x001fc6000ff5e0ff */
[----:B-1----:R3:W2:Y:S04]  /*142e0*/  LDG.E.U8 R19, desc[UR10][R2.64] ;  /* 0x0000000a02137981 */ /* 0x0026a8000c1e1100 */
[----:B------:R-:W2:Y:S04]  /*142f0*/  LDL R18, [R1+0xed0] ;  /* 0x000ed00001127983 */ /* 0x000ea80000100800 */
[----:B------:R0:W-:Y:S04]  /*14300*/  STL [R1+0x13c], R17 ;  /* 0x00013c1101007387 */ /* 0x0001e80000100800 */
[----:B------:R-:W2:Y:S04]  /*14310*/  LDL R0, [R1+0xeb4] ;  /* 0x000eb40001007983 */ /* 0x000ea80000100800 */
[----:B0-----:R-:W2:Y:S04]  /*14320*/  LDL R17, [R1+0xecc] ;  /* 0x000ecc0001117983 */ /* 0x001ea80000100800 */
[----:B------:R-:W-:Y:S04]  /*14330*/  STL [R1+0x138], R25 ;  /* 0x0001381901007387 */ /* 0x000fe80000100800 */
[----:B------:R-:W2:Y:S01]  /*14340*/  LDL R16, [R1+0xec0] ;  /* 0x000ec00001107983 */ /* 0x000ea20000100800 */
[----:B---3--:R-:W-:-:S03]  /*14350*/  IADD3 R2, P1, R9, UR4, RZ ;  /* 0x0000000409027c10 */ /* 0x008fc6000ff3e0ff */
[----:B------:R-:W3:Y:S04]  /*14360*/  LDL R9, [R1+0xeb8] ;  /* 0x000eb80001097983 */ /* 0x000ee80000100800 */
[----:B------:R-:W-:Y:S01]  /*14370*/  STL [R1+0x134], R24 ;  /* 0x0001341801007387 */ /* 0x000fe20000100800 */
[----:B-----5:R-:W-:-:S05]  /*14380*/  IADD3.X R5, R14, UR18, RZ, P2, !PT ;  /* 0x000000120e057c10 */ /* 0x020fca00097fe4ff */
[----:B------:R0:W5:Y:S01]  /*14390*/  LDG.E.U8 R6, desc[UR10][R4.64] ;  /* 0x0000000a04067981 */ /* 0x000162000c1e1100 */
[----:B----4-:R-:W-:Y:S02]  /*143a0*/  IADD3.X R3, R10, UR18, RZ, P1, !PT ;  /* 0x000000120a037c10 */ /* 0x010fe40008ffe4ff */
[----:B------:R-:W-:Y:S01]  /*143b0*/  IADD3 R14, P2, R12, UR4, RZ ;  /* 0x000000040c0e7c10 */ /* 0x000fe2000ff5e0ff */
[----:B--2---:R-:W-:Y:S04]  /*143c0*/  STL [R1+0x1bd4], R7 ;  /* 0x001bd40701007387 */ /* 0x004fe80000100800 */
[----:B------:R-:W2:Y:S04]  /*143d0*/  LDL R12, [R1+0xebc] ;  /* 0x000ebc00010c7983 */ /* 0x000ea80000100800 */
[----:B------:R1:W-:Y:S04]  /*143e0*/  STL [R1+0x130], R20 ;  /* 0x0001301401007387 */ /* 0x0003e80000100800 */
[----:B------:R-:W4:Y:S01]  /*143f0*/  LDL R10, [R1+0xea4] ;  /* 0x000ea400010a7983 */ /* 0x000f220000100800 */
[----:B0-----:R-:W-:-:S02]  /*14400*/  IADD3 R4, P1, R13, UR4, RZ ;  /* 0x000000040d047c10 */ /* 0x001fc4000ff3e0ff */
[----:B------:R-:W-:Y:S01]  /*14410*/  IADD3.X R15, R11, UR18, RZ, P2, !PT ;  /* 0x000000120b0f7c10 */ /* 0x000fe200097fe4ff */
[----:B------:R0:W-:Y:S01]  /*14420*/  STL [R1+0x12c], R22 ;  /* 0x00012c1601007387 */ /* 0x0001e20000100800 */
[----:B------:R-:W-:-:S03]  /*14430*/  IADD3.X R5, R8, UR18, RZ, P1, !PT ;  /* 0x0000001208057c10 */ /* 0x000fc60008ffe4ff */
[----:B------:R-:W5:Y:S04]  /*14440*/  LDL R11, [R1+0xea8] ;  /* 0x000ea800010b7983 */ /* 0x000f680000100800 */
[----:B------:R-:W5:Y:S04]  /*14450*/  LDL R8, [R1+0xeac] ;  /* 0x000eac0001087983 */ /* 0x000f680000100800 */
[----:B------:R-:W5:Y:S04]  /*14460*/  LDL R13, [R1+0xeb0] ;  /* 0x000eb000010d7983 */ /* 0x000f680000100800 */
[----:B------:R0:W-:Y:S04]  /*14470*/  STL [R1+0x128], R21 ;  /* 0x0001281501007387 */ /* 0x0001e80000100800 */
[----:B-1----:R1:W5:Y:S04]  /*14480*/  LDG.E.U8 R20, desc[UR10][R2.64] ;  /* 0x0000000a02147981 */ /* 0x002368000c1e1100 */
[----:B------:R-:W5:Y:S04]  /*14490*/  LDL R7, [R1+0xe94] ;  /* 0x000e940001077983 */ /* 0x000f680000100800 */
[----:B0-----:R0:W5:Y:S01]  /*144a0*/  LDG.E.U8 R22, desc[UR10][R14.64] ;  /* 0x0000000a0e167981 */ /* 0x001162000c1e1100 */
[----:B-1----:R-:W-:-:S03]  /*144b0*/  IADD3 R2, P2, R18, UR4, RZ ;  /* 0x0000000412027c10 */ /* 0x002fc6000ff5e0ff */
[----:B------:R1:W5:Y:S01]  /*144c0*/  LDG.E.U8 R21, desc[UR10][R4.64] ;  /* 0x0000000a04157981 */ /* 0x000362000c1e1100 */
[----:B------:R-:W-:Y:S02]  /*144d0*/  IADD3.X R3, R0, UR18, RZ, P2, !PT ;  /* 0x0000001200037c10 */ /* 0x000fe400097fe4ff */
[----:B0-----:R-:W-:Y:S02]  /*144e0*/  IADD3 R14, P1, R17, UR4, RZ ;  /* 0x00000004110e7c10 */ /* 0x001fe4000ff3e0ff */
[----:B------:R-:W5:Y:S04]  /*144f0*/  LDL R17, [R1+0xea0] ;  /* 0x000ea00001117983 */ /* 0x000f680000100800 */
[----:B------:R-:W-:Y:S04]  /*14500*/  STL [R1+0x124], R23 ;  /* 0x0001241701007387 */ /* 0x000fe80000100800 */
[----:B------:R-:W5:Y:S01]  /*14510*/  LDL R0, [R1+0xe98] ;  /* 0x000e980001007983 */ /* 0x000f620000100800 */
[----:B-1----:R-:W-:-:S03]  /*14520*/  IADD3 R4, P2, R16, UR4, RZ ;  /* 0x0000000410047c10 */ /* 0x002fc6000ff5e0ff */
[----:B------:R-:W5:Y:S01]  /*14530*/  LDL R16, [R1+0xe9c] ;  /* 0x000e9c0001107983 */ /* 0x000f620000100800 */
[----:B---3--:R-:W-:-:S03]  /*14540*/  IADD3.X R15, R9, UR18, RZ, P1, !PT ;  /* 0x00000012090f7c10 */ /* 0x008fc60008ffe4ff */
[----:B------:R-:W3:Y:S04]  /*14550*/  LDL R9, [R1+0xe84] ;  /* 0x000e840001097983 */ /* 0x000ee80000100800 */
[----:B------:R0:W-:Y:S04]  /*14560*/  STL [R1+0x11c], R19 ;  /* 0x00011c1301007387 */ /* 0x0001e80000100800 */
[----:B------:R-:W3:Y:S04]  /*14570*/  LDG.E.U8 R18, desc[UR10][R14.64] ;  /* 0x0000000a0e127981 */ /* 0x000ee8000c1e1100 */
[----:B0-----:R2:W3:Y:S01]  /*14580*/  LDG.E.U8 R19, desc[UR10][R2.64] ;  /* 0x0000000a02137981 */ /* 0x0014e2000c1e1100 */
[----:B----4-:R-:W-:-:S03]  /*14590*/  IADD3.X R5, R10, UR18, RZ, P2, !PT ;  /* 0x000000120a057c10 */ /* 0x010fc600097fe4ff */
[----:B------:R-:W4:Y:S01]  /*145a0*/  LDL R10, [R1+0xe90] ;  /* 0x000e9000010a7983 */ /* 0x000f220000100800 */
[----:B--2---:R-:W-:-:S03]  /*145b0*/  IADD3 R2, P1, R12, UR4, RZ ;  /* 0x000000040c027c10 */ /* 0x004fc6000ff3e0ff */
[----:B------:R-:W2:Y:S01]  /*145c0*/  LDL R12, [R1+0xe88] ;  /* 0x000e8800010c7983 */ /* 0x000ea20000100800 */
[----:B-----5:R-:W-:-:S03]  /*145d0*/  IADD3.X R3, R11, UR18, RZ, P1, !PT ;  /* 0x000000120b037c10 */ /* 0x020fc60008ffe4ff */
[----:B------:R-:W5:Y:S04]  /*145e0*/  LDL R11, [R1+0xe74] ;  /* 0x000e7400010b7983 */ /* 0x000f680000100800 */
[----:B------:R0:W5:Y:S02]  /*145f0*/  LDG.E.U8 R23, desc[UR10][R4.64] ;  /* 0x0000000a04177981 */ /* 0x000164000c1e1100 */
[----:B0-----:R-:W-:Y:S02]  /*14600*/  IADD3 R4, P1, R8, UR4, RZ ;  /* 0x0000000408047c10 */ /* 0x001fe4000ff3e0ff */
[----:B------:R-:W5:Y:S01]  /*14610*/  LDL R8, [R1+0xe80] ;  /* 0x000e800001087983 */ /* 0x000f620000100800 */
[----:B------:R-:W-:-:S03]  /*14620*/  IADD3 R14, P2, R13, UR4, RZ ;  /* 0x000000040d0e7c10 */ /* 0x000fc6000ff5e0ff */
[----:B------:R-:W5:Y:S01]  /*14630*/  LDL R13, [R1+0xe8c] ;  /* 0x000e8c00010d7983 */ /* 0x000f620000100800 */
[----:B------:R-:W-:-:S03]  /*14640*/  IADD3.X R15, R7, UR18, RZ, P2, !PT ;  /* 0x00000012070f7c10 */ /* 0x000fc600097fe4ff */
[----:B------:R0:W-:Y:S04]  /*14650*/  STL [R1+0x10c], R20 ;  /* 0x00010c1401007387 */ /* 0x0001e80000100800 */
[----:B------:R-:W5:Y:S04]  /*14660*/  LDL R7, [R1+0xe78] ;  /* 0x000e780001077983 */ /* 0x000f680000100800 */
[----:B------:R1:W-:Y:S04]  /*14670*/  STL [R1+0x108], R22 ;  /* 0x0001081601007387 */ /* 0x0003e80000100800 */
[----:B0-----:R0:W5:Y:S01]  /*14680*/  LDG.E.U8 R20, desc[UR10][R2.64] ;  /* 0x0000000a02147981 */ /* 0x001162000c1e1100 */
[----:B------:R-:W-:-:S03]  /*14690*/  IADD3.X R5, R0, UR18, RZ, P1, !PT ;  /* 0x0000001200057c10 */ /* 0x000fc60008ffe4ff */
[----:B------:R-:W5:Y:S01]  /*146a0*/  LDL R0, [R1+0xe7c] ;  /* 0x000e7c0001007983 */ /* 0x000f620000100800 */
[----:B0-----:R-:W-:-:S03]  /*146b0*/  IADD3 R2, P2, R17, UR4, RZ ;  /* 0x0000000411027c10 */ /* 0x001fc6000ff5e0ff */
[----:B------:R0:W5:Y:S04]  /*146c0*/  LDG.E.U8 R17, desc[UR10][R14.64] ;  /* 0x0000000a0e117981 */ /* 0x000168000c1e1100 */
[----:B------:R4:W5:Y:S01]  /*146d0*/  LDG.E.U8 R25, desc[UR10][R4.64] ;  /* 0x0000000a04197981 */ /* 0x000962000c1e1100 */
[----:B0-----:R-:W-:-:S03]  /*146e0*/  IADD3 R14, P1, R16, UR4, RZ ;  /* 0x00000004100e7c10 */ /* 0x001fc6000ff3e0ff */
[----:B------:R-:W5:Y:S04]  /*146f0*/  LDL R16, [R1+0xe64] ;  /* 0x000e640001107983 */ /* 0x000f680000100800 */
[----:B------:R-:W-:Y:S01]  /*14700*/  STL [R1+0x104], R21 ;  /* 0x0001041501007387 */ /* 0x000fe20000100800 */
[----:B---3--:R-:W-:-:S03]  /*14710*/  IADD3.X R3, R9, UR18, RZ, P2, !PT ;  /* 0x0000001209037c10 */ /* 0x008fc600097fe4ff */
[----:B------:R-:W3:Y:S04]  /*14720*/  LDL R9, [R1+0xe70] ;  /* 0x000e700001097983 */ /* 0x000ee80000100800 */
[----:B-1----:R-:W3:Y:S01]  /*14730*/  LDG.E.U8 R22, desc[UR10][R2.64] ;  /* 0x0000000a02167981 */ /* 0x002ee2000c1e1100 */
[----:B----4-:R-:W-:-:S03]  /*14740*/  IADD3 R4, P2, R10, UR4, RZ ;  /* 0x000000040a047c10 */ /* 0x010fc6000ff5e0ff */
[----:B------:R-:W4:Y:S01]  /*14750*/  LDL R10, [R1+0xe68] ;  /* 0x000e6800010a7983 */ /* 0x000f220000100800 */
[----:B--2---:R-:W-:-:S03]  /*14760*/  IADD3.X R15, R12, UR18, RZ, P1, !PT ;  /* 0x000000120c0f7c10 */ /* 0x004fc60008ffe4ff */
[----:B------:R-:W2:Y:S01]  /*14770*/  LDL R12, [R1+0xe6c] ;  /* 0x000e6c00010c7983 */ /* 0x000ea20000100800 */
[----:B-----5:R-:W-:-:S03]  /*14780*/  IADD3.X R5, R11, UR18, RZ, P2, !PT ;  /* 0x000000120b057c10 */ /* 0x020fc600097fe4ff */
[----:B------:R0:W-:Y:S04]  /*14790*/  STL [R1+0x100], R19 ;  /* 0x0001001301007387 */ /* 0x0001e80000100800 */
[----:B------:R-:W5:Y:S04]  /*147a0*/  LDL R11, [R1+0xe54] ;  /* 0x000e5400010b7983 */ /* 0x000f680000100800 */
[----:B------:R1:W5:Y:S04]  /*147b0*/  LDG.E.U8 R24, desc[UR10][R14.64] ;  /* 0x0000000a0e187981 */ /* 0x000368000c1e1100 */
[----:B------:R1:W-:Y:S04]  /*147c0*/  STL [R1+0xfc], R18 ;  /* 0x0000fc1201007387 */ /* 0x0003e80000100800 */
[----:B0-----:R-:W5:Y:S01]  /*147d0*/  LDL R19, [R1+0xe60] ;  /* 0x000e600001137983 */ /* 0x001f620000100800 */
[----:B-1----:R-:W-:-:S03]  /*147e0*/  IADD3 R14, P2, R8, UR4, RZ ;  /* 0x00000004080e7c10 */ /* 0x002fc6000ff5e0ff */
[----:B------:R-:W5:Y:S01]  /*147f0*/  LDL R8, [R1+0xe58] ;  /* 0x000e580001087983 */ /* 0x000f620000100800 */
[----:B------:R-:W-:-:S03]  /*14800*/  IADD3 R2, P1, R13, UR4, RZ ;  /* 0x000000040d027c10 */ /* 0x000fc6000ff3e0ff */
[----:B------:R-:W5:Y:S01]  /*14810*/  LDL R18, [R1+0xe5c] ;  /* 0x000e5c0001127983 */ /* 0x000f620000100800 */
[----:B------:R-:W-:-:S03]  /*14820*/  IADD3.X R3, R7, UR18, RZ, P1, !PT ;  /* 0x0000001207037c10 */ /* 0x000fc60008ffe4ff */
[----:B------:R-:W5:Y:S04]  /*14830*/  LDL R7, [R1+0xe44] ;  /* 0x000e440001077983 */ /* 0x000f680000100800 */
[----:B------:R0:W5:Y:S04]  /*14840*/  LDG.E.U8 R21, desc[UR10][R4.64] ;  /* 0x0000000a04157981 */ /* 0x000168000c1e1100 */
[----:B------:R1:W-:Y:S04]  /*14850*/  STL [R1+0xf8], R23 ;  /* 0x0000f81701007387 */ /* 0x0003e80000100800 */
[----:B------:R-:W5:Y:S01]  /*14860*/  LDL R13, [R1+0xe50] ;  /* 0x000e5000010d7983 */ /* 0x000f620000100800 */
[----:B0-----:R-:W-:-:S03]  /*14870*/  IADD3 R4, P1, R0, UR4, RZ ;  /* 0x0000000400047c10 */ /* 0x001fc6000ff3e0ff */
[----:B------:R-:W5:Y:S04]  /*14880*/  LDL R0, [R1+0xe48] ;  /* 0x000e480001007983 */ /* 0x000f680000100800 */
[----:B-1----:R3:W5:Y:S04]  /*14890*/  LDG.E.U8 R23, desc[UR10][R2.64] ;  /* 0x0000000a02177981 */ /* 0x002768000c1e1100 */
[----:B------:R0:W-:Y:S01]  /*148a0*/  STL [R1+0xf4], R20 ;  /* 0x0000f41401007387 */ /* 0x0001e20000100800 */
[----:B------:R-:W-:-:S05]  /*148b0*/  IADD3.X R15, R16, UR18, RZ, P2, !PT ;  /* 0x00000012100f7c10 */ /* 0x000fca00097fe4ff */
[----:B0-----:R0:W5:Y:S01]  /*148c0*/  LDG.E.U8 R20, desc[UR10][R14.64] ;  /* 0x0000000a0e147981 */ /* 0x001162000c1e1100 */
[----:B---3--:R-:W-:-:S03]  /*148d0*/  IADD3 R2, P2, R9, UR4, RZ ;  /* 0x0000000409027c10 */ /* 0x008fc6000ff5e0ff */
[----:B------:R-:W3:Y:S04]  /*148e0*/  LDL R9, [R1+0xe4c] ;  /* 0x000e4c0001097983 */ /* 0x000ee80000100800 */
[----:B------:R1:W-:Y:S01]  /*148f0*/  STL [R1+0xf0], R17 ;  /* 0x0000f01101007387 */ /* 0x0003e20000100800 */
[----:B----4-:R-:W-:-:S03]  /*14900*/  IADD3.X R5, R10, UR18, RZ, P1, !PT ;  /* 0x000000120a057c10 */ /* 0x010fc60008ffe4ff */
[----:B------:R-:W4:Y:S01]  /*14910*/  LDL R10, [R1+0xe34] ;  /* 0x000e3400010a7983 */ /* 0x000f220000100800 */
[----:B--2---:R-:W-:-:S03]  /*14920*/  IADD3 R16, P1, R12, UR4, RZ ;  /* 0x000000040c107c10 */ /* 0x004fc6000ff3e0ff */
[----:B------:R-:W2:Y:S04]  /*14930*/  LDL R12, [R1+0xe40] ;  /* 0x000e4000010c7983 */ /* 0x000ea80000100800 */
[----:B------:R-:W-:Y:S01]  /*14940*/  STL [R1+0xec], R25 ;  /* 0x0000ec1901007387 */ /* 0x000fe20000100800 */
[----:B-----5:R-:W-:-:S03]  /*14950*/  IADD3.X R3, R11, UR18, RZ, P2, !PT ;  /* 0x000000120b037c10 */ /* 0x020fc600097fe4ff */
[----:B------:R-:W5:Y:S04]  /*14960*/  LDL R11, [R1+0xe38] ;  /* 0x000e3800010b7983 */ /* 0x000f680000100800 */
[----:B------:R-:W2:Y:S01]  /*14970*/  LDG.E.U8 R5, desc[UR10][R4.64] ;  /* 0x0000000a04057981 */ /* 0x000ea2000c1e1100 */
[----:B-1----:R-:W-:-:S03]  /*14980*/  IADD3.X R17, R8, UR18, RZ, P1, !PT ;  /* 0x0000001208117c10 */ /* 0x002fc60008ffe4ff */
[----:B------:R1:W2:Y:S04]  /*14990*/  LDG.E.U8 R4, desc[UR10][R2.64] ;  /* 0x0000000a02047981 */ /* 0x0002a8000c1e1100 */
[----:B------:R-:W2:Y:S01]  /*149a0*/  LDL R8, [R1+0xe3c] ;  /* 0x000e3c0001087983 */ /* 0x000ea20000100800 */
[----:B0-----:R-:W-:-:S03]  /*149b0*/  IADD3 R14, P2, R19, UR4, RZ ;  /* 0x00000004130e7c10 */ /* 0x001fc6000ff5e0ff */
[----:B------:R0:W-:Y:S01]  /*149c0*/  STL [R1+0xe8], R22 ;  /* 0x0000e81601007387 */ /* 0x0001e20000100800 */
[----:B------:R-:W-:Y:S02]  /*149d0*/  IADD3.X R15, R7, UR18, RZ, P2, !PT ;  /* 0x00000012070f7c10 */ /* 0x000fe400097fe4ff */
[----:B-1----:R-:W-:Y:S01]  /*149e0*/  IADD3 R2, P1, R18, UR4, RZ ;  /* 0x0000000412027c10 */ /* 0x002fe2000ff3e0ff */
[----:B------:R-:W2:Y:S04]  /*149f0*/  LDL R7, [R1+0xe24] ;  /* 0x000e240001077983 */ /* 0x000ea80000100800 */
[----:B------:R-:W-:Y:S04]  /*14a00*/  STL [R1+0xe4], R24 ;  /* 0x0000e41801007387 */ /* 0x000fe80000100800 */
[----:B------:R-:W2:Y:S01]  /*14a10*/  LDG.E.U8 R26, desc[UR10][R14.64] ;  /* 0x0000000a0e1a7981 */ /* 0x000ea2000c1e1100 */
[----:B------:R-:W-:-:S03]  /*14a20*/  IADD3.X R3, R0, UR18, RZ, P1, !PT ;  /* 0x0000001200037c10 */ /* 0x000fc60008ffe4ff */
[----:B0-----:R0:W2:Y:S04]  /*14a30*/  LDG.E.U8 R22, desc[UR10][R16.64] ;  /* 0x0000000a10167981 */ /* 0x0010a8000c1e1100 */
[----:B------:R-:W2:Y:S04]  /*14a40*/  LDL R0, [R1+0xe28] ;  /* 0x000e280001007983 */ /* 0x000ea80000100800 */
[----:B------:R-:W2:Y:S01]  /*14a50*/  LDL R19, [R1+0xe30] ;  /* 0x000e300001137983 */ /* 0x000ea20000100800 */
[----:B0-----:R-:W-:Y:S02]  /*14a60*/  IADD3 R16, P2, R13, UR4, RZ ;  /* 0x000000040d107c10 */ /* 0x001fe4000ff5e0ff */
[----:B---3--:R-:W-:-:S02]  /*14a70*/  IADD3 R14, P1, R9, UR4, RZ ;  /* 0x00000004090e7c10 */ /* 0x008fc4000ff3e0ff */
[----:B------:R-:W3:Y:S04]  /*14a80*/  LDL R9, [R1+0xe2c] ;  /* 0x000e2c0001097983 */ /* 0x000ee80000100800 */
[----:B------:R0:W-:Y:S04]  /*14a90*/  STL [R1+0xe0], R21 ;  /* 0x0000e01501007387 */ /* 0x0001e80000100800 */
[----:B------:R-:W3:Y:S04]  /*14aa0*/  LDL R13, [R1+0xe14] ;  /* 0x000e1400010d7983 */ /* 0x000ee80000100800 */
[----:B0-----:R2:W3:Y:S01]  /*14ab0*/  LDG.E.U8 R21, desc[UR10][R2.64] ;  /* 0x0000000a02157981 */ /* 0x0014e2000c1e1100 */
[----:B----4-:R-:W-:-:S03]  /*14ac0*/  IADD3.X R17, R10, UR18, RZ, P2, !PT ;  /* 0x000000120a117c10 */ /* 0x010fc600097fe4ff */
[----:B------:R-:W4:Y:S04]  /*14ad0*/  LDL R10, [R1+0xe20] ;  /* 0x000e2000010a7983 */ /* 0x000f280000100800 */
[----:B------:R-:W-:Y:S04]  /*14ae0*/  STL [R1+0xdc], R23 ;  /* 0x0000dc1701007387 */ /* 0x000fe80000100800 */
[----:B------:R0:W4:Y:S01]  /*14af0*/  LDG.E.U8 R25, desc[UR10][R16.64] ;  /* 0x0000000a10197981 */ /* 0x000122000c1e1100 */
[----:B-----5:R-:W-:-:S03]  /*14b00*/  IADD3.X R15, R11, UR18, RZ, P1, !PT ;  /* 0x000000120b0f7c10 */ /* 0x020fc60008ffe4ff */
[----:B------:R-:W5:Y:S04]  /*14b10*/  LDL R11, [R1+0xe18] ;  /* 0x000e1800010b7983 */ /* 0x000f680000100800 */
[----:B------:R-:W5:Y:S04]  /*14b20*/  LDL R18, [R1+0xe1c] ;  /* 0x000e1c0001127983 */ /* 0x000f680000100800 */
[----:B------:R1:W-:Y:S01]  /*14b30*/  STL [R1+0xd8], R20 ;  /* 0x0000d81401007387 */ /* 0x0003e20000100800 */
[----:B--2---:R-:W-:-:S03]  /*14b40*/  IADD3 R2, P2, R12, UR4, RZ ;  /* 0x000000040c027c10 */ /* 0x004fc6000ff5e0ff */
[----:B------:R-:W2:Y:S04]  /*14b50*/  LDL R12, [R1+0xe10] ;  /* 0x000e1000010c7983 */ /* 0x000ea80000100800 */
[----:B------:R1:W2:Y:S01]  /*14b60*/  LDG.E.U8 R24, desc[UR10][R14.64] ;  /* 0x0000000a0e187981 */ /* 0x0002a2000c1e1100 */
[----:B0-----:R-:W-:-:S03]  /*14b70*/  IADD3 R16, P1, R8, UR4, RZ ;  /* 0x0000000408107c10 */ /* 0x001fc6000ff3e0ff */
[----:B------:R-:W2:Y:S01]  /*14b80*/  LDL R8, [R1+0xe04] ;  /* 0x000e040001087983 */ /* 0x000ea20000100800 */
[----:B------:R-:W-:-:S03]  /*14b90*/  IADD3.X R3, R7, UR18, RZ, P2, !PT ;  /* 0x0000001207037c10 */ /* 0x000fc600097fe4ff */
[----:B------:R-:W2:Y:S04]  /*14ba0*/  LDL R7, [R1+0xe08] ;  /* 0x000e080001077983 */ /* 0x000ea80000100800 */
[----:B-1----:R3:W2:Y:S01]  /*14bb0*/  LDG.E.U8 R20, desc[UR10][R2.64] ;  /* 0x0000000a02147981 */ /* 0x0026a2000c1e1100 */
[----:B------:R-:W-:-:S03]  /*14bc0*/  IADD3.X R17, R0, UR18, RZ, P1, !PT ;  /* 0x0000001200117c10 */ /* 0x000fc60008ffe4ff */
[----:B------:R-:W2:Y:S01]  /*14bd0*/  LDL R0, [R1+0xe0c] ;  /* 0x000e0c0001007983 */ /* 0x000ea20000100800 */
[----:B------:R-:W-:-:S03]  /*14be0*/  IADD3 R14, P2, R19, UR4, RZ ;  /* 0x00000004130e7c10 */ /* 0x000fc6000ff5e0ff */
[----:B------:R4:W2:Y:S01]  /*14bf0*/  LDG.E.U8 R23, desc[UR10][R16.64] ;  /* 0x0000000a10177981 */ /* 0x0008a2000c1e1100 */
[----:B---3--:R-:W-:-:S03]  /*14c00*/  IADD3 R2, P1, R9, UR4, RZ ;  /* 0x0000000409027c10 */ /* 0x008fc6000ff3e0ff */
[----:B------:R-:W3:Y:S04]  /*14c10*/  LDL R9, [R1+0xdf4] ;  /* 0x000df40001097983 */ /* 0x000ee80000100800 */
[----:B------:R0:W-:Y:S01]  /*14c20*/  STL [R1+0xcc], R22 ;  /* 0x0000cc1601007387 */ /* 0x0001e20000100800 */
[----:B------:R-:W-:-:S03]  /*14c30*/  IADD3.X R15, R13, UR18, RZ, P2, !PT ;  /* 0x000000120d0f7c10 */ /* 0x000fc600097fe4ff */
[----:B------:R-:W3:Y:S04]  /*14c40*/  LDL R13, [R1+0xe00] ;  /* 0x000e0000010d7983 */ /* 0x000ee80000100800 */
[----:B0-----:R0:W3:Y:S01]  /*14c50*/  LDG.E.U8 R22, desc[UR10][R14.64] ;  /* 0x0000000a0e167981 */ /* 0x0010e2000c1e1100 */
[----:B----4-:R-:W-:-:S03]  /*14c60*/  IADD3 R16, P2, R10, UR4, RZ ;  /* 0x000000040a107c10 */ /* 0x010fc6000ff5e0ff */
[----:B------:R-:W4:Y:S04]  /*14c70*/  LDL R10, [R1+0xdf8] ;  /* 0x000df800010a7983 */ /* 0x000f280000100800 */
[----:B------:R-:W-:Y:S01]  /*14c80*/  STL [R1+0xc8], R26 ;  /* 0x0000c81a01007387 */ /* 0x000fe20000100800 */
[----:B-----5:R-:W-:-:S03]  /*14c90*/  IADD3.X R3, R11, UR18, RZ, P1, !PT ;  /* 0x000000120b037c10 */ /* 0x020fc60008ffe4ff */
[----:B------:R-:W5:Y:S01]  /*14ca0*/  LDL R11, [R1+0xdfc] ;  /* 0x000dfc00010b7983 */ /* 0x000f620000100800 */
[----:B0-----:R-:W-:-:S03]  /*14cb0*/  IADD3 R14, P1, R18, UR4, RZ ;  /* 0x00000004120e7c10 */ /* 0x001fc6000ff3e0ff */
[----:B------:R-:W5:Y:S01]  /*14cc0*/  LDG.E.U8 R19, desc[UR10][R2.64] ;  /* 0x0000000a02137981 */ /* 0x000f62000c1e1100 */
[----:B--2---:R-:W-:-:S03]  /*14cd0*/  IADD3.X R17, R8, UR18, RZ, P2, !PT ;  /* 0x0000001208117c10 */ /* 0x004fc600097fe4ff */
[----:B------:R-:W2:Y:S04]  /*14ce0*/  LDL R8, [R1+0xde4] ;  /* 0x000de40001087983 */ /* 0x000ea80000100800 */
[----:B------:R0:W-:Y:S01]  /*14cf0*/  STL [R1+0xc4], R21 ;  /* 0x0000c41501007387 */ /* 0x0001e20000100800 */
[----:B------:R-:W-:-:S03]  /*14d00*/  IADD3.X R15, R7, UR18, RZ, P1, !PT ;  /* 0x00000012070f7c10 */ /* 0x000fc60008ffe4ff */
[----:B------:R-:W2:Y:S04]  /*14d10*/  LDL R7, [R1+0xde8] ;  /* 0x000de80001077983 */ /* 0x000ea80000100800 */
[----:B------:R-:W2:Y:S04]  /*14d20*/  LDL R18, [R1+0xdf0] ;  /* 0x000df00001127983 */ /* 0x000ea80000100800 */
[----:B0-----:R0:W2:Y:S04]  /*14d30*/  LDG.E.U8 R21, desc[UR10][R16.64] ;  /* 0x0000000a10157981 */ /* 0x0010a8000c1e1100 */
[----:B------:R1:W-:Y:S01]  /*14d40*/  STL [R1+0xc0], R25 ;  /* 0x0000c01901007387 */ /* 0x0003e20000100800 */
[----:B0-----:R-:W-:-:S03]  /*14d50*/  IADD3 R16, P1, R0, UR4, RZ ;  /* 0x0000000400107c10 */ /* 0x001fc6000ff3e0ff */
[----:B------:R-:W2:Y:S01]  /*14d60*/  LDL R0, [R1+0xdec] ;  /* 0x000dec0001007983 */ /* 0x000ea20000100800 */
[----:B------:R-:W-:-:S03]  /*14d70*/  IADD3 R2, P2, R12, UR4, RZ ;  /* 0x000000040c027c10 */ /* 0x000fc6000ff5e0ff */
[----:B------:R-:W2:Y:S04]  /*14d80*/  LDL R12, [R1+0xdd4] ;  /* 0x000dd400010c7983 */ /* 0x000ea80000100800 */
[----:B-1----:R0:W2:Y:S01]  /*14d90*/  LDG.E.U8 R25, desc[UR10][R14.64] ;  /* 0x0000000a0e197981 */ /* 0x0020a2000c1e1100 */
[----:B---3--:R-:W-:-:S03]  /*14da0*/  IADD3.X R3, R9, UR18, RZ, P2, !PT ;  /* 0x0000001209037c10 */ /* 0x008fc600097fe4ff */
[----:B------:R-:W3:Y:S04]  /*14db0*/  LDL R9, [R1+0xde0] ;  /* 0x000de00001097983 */ /* 0x000ee80000100800 */
[----:B------:R1:W-:Y:S01]  /*14dc0*/  STL [R1+0xbc], R24 ;  /* 0x0000bc1801007387 */ /* 0x0003e20000100800 */
[----:B----4-:R-:W-:-:S03]  /*14dd0*/  IADD3.X R17, R10, UR18, RZ, P1, !PT ;  /* 0x000000120a117c10 */ /* 0x010fc60008ffe4ff */
[----:B-1----:R5:W4:Y:S04]  /*14de0*/  LDG.E.U8 R24, desc[UR10][R2.64] ;  /* 0x0000000a02187981 */ /* 0x002b28000c1e1100 */
[----:B------:R-:W4:Y:S01]  /*14df0*/  LDL R10, [R1+0xdd8] ;  /* 0x000dd800010a7983 */ /* 0x000f220000100800 */
[----:B0-----:R-:W-:-:S03]  /*14e00*/  IADD3 R14, P2, R13, UR4, RZ ;  /* 0x000000040d0e7c10 */ /* 0x001fc6000ff5e0ff */
[----:B------:R0:W-:Y:S01]  /*14e10*/  STL [R1+0xb8], R20 ;  /* 0x0000b81401007387 */ /* 0x0001e20000100800 */
[----:B-----5:R-:W-:-:S03]  /*14e20*/  IADD3 R2, P1, R11, UR4, RZ ;  /* 0x000000040b027c10 */ /* 0x020fc6000ff3e0ff */
[----:B------:R-:W5:Y:S04]  /*14e30*/  LDL R13, [R1+0xdc4] ;  /* 0x000dc400010d7983 */ /* 0x000f680000100800 */
[----:B------:R-:W5:Y:S04]  /*14e40*/  LDL R11, [R1+0xdd0] ;  /* 0x000dd000010b7983 */ /* 0x000f680000100800 */
[----:B0-----:R-:W5:Y:S04]  /*14e50*/  LDL R20, [R1+0xddc] ;  /* 0x000ddc0001147983 */ /* 0x001f680000100800 */
[----:B------:R0:W-:Y:S01]  /*14e60*/  STL [R1+0xb4], R23 ;  /* 0x0000b41701007387 */ /* 0x0001e20000100800 */
[----:B--2---:R-:W-:-:S03]  /*14e70*/  IADD3.X R15, R8, UR18, RZ, P2, !PT ;  /* 0x00000012080f7c10 */ /* 0x004fc600097fe4ff */
[----:B------:R-:W2:Y:S04]  /*14e80*/  LDL R8, [R1+0xdc8] ;  /* 0x000dc80001087983 */ /* 0x000ea80000100800 */
[----:B0-----:R0:W2:Y:S01]  /*14e90*/  LDG.E.U8 R23, desc[UR10][R16.64] ;  /* 0x0000000a10177981 */ /* 0x0010a2000c1e1100 */
[----:B------:R-:W-:-:S03]  /*14ea0*/  IADD3.X R3, R7, UR18, RZ, P1, !PT ;  /* 0x0000001207037c10 */ /* 0x000fc60008ffe4ff */
[----:B------:R-:W2:Y:S04]  /*14eb0*/  LDL R7, [R1+0xdb4] ;  /* 0x000db40001077983 */ /* 0x000ea80000100800 */
[----:B------:R1:W-:Y:S01]  /*14ec0*/  STL [R1+0xb0], R22 ;  /* 0x0000b01601007387 */ /* 0x0003e20000100800 */
[----:B0-----:R-:W-:-:S03]  /*14ed0*/  IADD3 R16, P2, R18, UR4, RZ ;  /* 0x0000000412107c10 */ /* 0x001fc6000ff5e0ff */
[----:B------:R-:W2:Y:S04]  /*14ee0*/  LDG.E.U8 R3, desc[UR10][R2.64] ;  /* 0x0000000a02037981 */ /* 0x000ea8000c1e1100 */
[----:B-1----:R0:W2:Y:S02]  /*14ef0*/  LDG.E.U8 R22, desc[UR10][R14.64] ;  /* 0x0000000a0e167981 */ /* 0x0020a4000c1e1100 */
[----:B0-----:R-:W-:Y:S02]  /*14f00*/  IADD3 R14, P1, R0, UR4, RZ ;  /* 0x00000004000e7c10 */ /* 0x001fe4000ff3e0ff */
[----:B------:R-:W2:Y:S01]  /*14f10*/  LDL R0, [R1+0xdcc] ;  /* 0x000dcc0001007983 */ /* 0x000ea20000100800 */
[----:B------:R-:W-:-:S03]  /*14f20*/  IADD3.X R17, R12, UR18, RZ, P2, !PT ;  /* 0x000000120c117c10 */ /* 0x000fc600097fe4ff */
[----:B------:R5:W-:Y:S04]  /*14f30*/  STL [R1+0xac], R19 ;  /* 0x0000ac1301007387 */ /* 0x000be80000100800 */
[----:B------:R-:W2:Y:S04]  /*14f40*/  LDL R12, [R1+0xdc0] ;  /* 0x000dc000010c7983 */ /* 0x000ea80000100800 */
[----:B------:R0:W2:Y:S01]  /*14f50*/  LDG.E.U8 R2, desc[UR10][R16.64] ;  /* 0x0000000a10027981 */ /* 0x0000a2000c1e1100 */
[----:B---3--:R-:W-:-:S03]  /*14f60*/  IADD3 R18, P2, R9, UR4, RZ ;  /* 0x0000000409127c10 */ /* 0x008fc6000ff5e0ff */
[----:B------:R-:W3:Y:S01]  /*14f70*/  LDL R9, [R1+0xdb8] ;  /* 0x000db80001097983 */ /* 0x000ee20000100800 */
[----:B----4-:R-:W-:-:S03]  /*14f80*/  IADD3.X R15, R10, UR18, RZ, P1, !PT ;  /* 0x000000120a0f7c10 */ /* 0x010fc60008ffe4ff */
[----:B------:R-:W4:Y:S04]  /*14f90*/  LDL R10, [R1+0xda0] ;  /* 0x000da000010a7983 */ /* 0x000f280000100800 */
[----:B------:R1:W-:Y:S01]  /*14fa0*/  STL [R1+0xa8], R21 ;  /* 0x0000a81501007387 */ /* 0x0003e20000100800 */
[----:B-----5:R-:W-:-:S03]  /*14fb0*/  IADD3.X R19, R13, UR18, RZ, P2, !PT ;  /* 0x000000120d137c10 */ /* 0x020fc600097fe4ff */
[----:B------:R5:W-:Y:S04]  /*14fc0*/  STL [R1+0xa4], R25 ;  /* 0x0000a41901007387 */ /* 0x000be80000100800 */
[----:B-1----:R1:W4:Y:S01]  /*14fd0*/  LDG.E.U8 R21, desc[UR10][R14.64] ;  /* 0x0000000a0e157981 */ /* 0x002322000c1e1100 */
[----:B0-----:R-:W-:-:S03]  /*14fe0*/  IADD3 R16, P1, R20, UR4, RZ ;  /* 0x0000000414107c10 */ /* 0x001fc6000ff3e0ff */
[----:B-----5:R-:W5:Y:S01]  /*14ff0*/  LDG.E.U8 R25, desc[UR10][R18.64] ;  /* 0x0000000a12197981 */ /* 0x020f62000c1e1100 */
[----:B-1----:R-:W-:-:S03]  /*15000*/  IADD3 R14, P2, R11, UR4, RZ ;  /* 0x000000040b0e7c10 */ /* 0x002fc6000ff5e0ff */
[----:B------:R-:W5:Y:S01]  /*15010*/  LDL R11, [R1+0xdbc] ;  /* 0x000dbc00010b7983 */ /* 0x000f620000100800 */
[----:B--2---:R-:W-:-:S03]  /*15020*/  IADD3.X R17, R8, UR18, RZ, P1, !PT ;  /* 0x0000001208117c10 */ /* 0x004fc60008ffe4ff */
[----:B------:R-:W2:Y:S04]  /*15030*/  LDL R8, [R1+0xda4] ;  /* 0x000da40001087983 */ /* 0x000ea80000100800 */
[----:B------:R0:W-:Y:S01]  /*15040*/  STL [R1+0xa0], R24 ;  /* 0x0000a01801007387 */ /* 0x0001e20000100800 */
[----:B------:R-:W-:-:S03]  /*15050*/  IADD3.X R15, R7, UR18, RZ, P2, !PT ;  /* 0x00000012070f7c10 */ /* 0x000fc600097fe4ff */
[----:B------:R-:W2:Y:S04]  /*15060*/  LDL R7, [R1+0xdb0] ;  /* 0x000db00001077983 */ /* 0x000ea80000100800 */
[----:B------:R1:W2:Y:S04]  /*15070*/  LDG.E.U8 R20, desc[UR10][R16.64] ;  /* 0x0000000a10147981 */ /* 0x0002a8000c1e1100 */
[----:B0-----:R0:W2:Y:S01]  /*15080*/  LDG.E.U8 R24, desc[UR10][R14.64] ;  /* 0x0000000a0e187981 */ /* 0x0010a2000c1e1100 */
[----:B-1----:R-:W-:-:S03]  /*15090*/  IADD3 R16, P1, R0, UR4, RZ ;  /* 0x0000000400107c10 */ /* 0x002fc6000ff3e0ff */
[----:B------:R-:W2:Y:S04]  /*150a0*/  LDL R0, [R1+0x5c4] ;  /* 0x0005c40001007983 */ /* 0x000ea80000100800 */
[----:B------:R1:W-:Y:S04]  /*150b0*/  STL [R1+0x9c], R23 ;  /* 0x00009c1701007387 */ /* 0x0003e80000100800 */
[----:B------:R-:W2:Y:S01]  /*150c0*/  LDL R19, [R1+0xda8] ;  /* 0x000da80001137983 */ /* 0x000ea20000100800 */
[----:B0-----:R-:W-:Y:S02]  /*150d0*/  IADD3 R14, P2, R12, UR4, RZ ;  /* 0x000000040c0e7c10 */ /* 0x001fe4000ff5e0ff */
[----:B---3--:R-:W-:-:S02]  /*150e0*/  IADD3.X R17, R9, UR18, RZ, P1, !PT ;  /* 0x0000001209117c10 */ /* 0x008fc40008ffe4ff */
[----:B------:R-:W3:Y:S04]  /*150f0*/  LDL R9, [R1+0x5c8] ;  /* 0x0005c80001097983 */ /* 0x000ee80000100800 */
[----:B------:R0:W-:Y:S04]  /*15100*/  STL [R1+0x98], R22 ;  /* 0x0000981601007387 */ /* 0x0001e80000100800 */
[----:B------:R-:W3:Y:S04]  /*15110*/  LDL R18, [R1+0x588] ;  /* 0x0005880001127983 */ /* 0x000ee80000100800 */
[----:B------:R-:W3:Y:S04]  /*15120*/  LDL R13, [R1+0x5b8] ;  /* 0x0005b800010d7983 */ /* 0x000ee80000100800 */
[----:B------:R-:W3:Y:S04]  /*15130*/  LDL R12, [R1+0x58c] ;  /* 0x00058c00010c7983 */ /* 0x000ee80000100800 */
[----:B------:R-:W3:Y:S01]  /*15140*/  LDG.E.U8 R16, desc[UR10][R16.64] ;  /* 0x0000000a10107981 */ /* 0x000ee2000c1e1100 */
[----:B----4-:R-:W-:-:S03]  /*15150*/  IADD3.X R15, R10, UR18, RZ, P2, !PT ;  /* 0x000000120a0f7c10 */ /* 0x010fc600097fe4ff */
[----:B------:R-:W4:Y:S04]  /*15160*/  LDL R10, [R1+0x5b4] ;  /* 0x0005b400010a7983 */ /* 0x000f280000100800 */
[----:B-1----:R5:W4:Y:S02]  /*15170*/  LDG.E.U8 R23, desc[UR10][R14.64] ;  /* 0x0000000a0e177981 */ /* 0x002b24000c1e1100 */
[----:B-----5:R-:W-:Y:S02]  /*15180*/  IADD3 R14, P1, R11, UR4, RZ ;  /* 0x000000040b0e7c10 */ /* 0x020fe4000ff3e0ff */
[----:B------:R-:W5:Y:S02]  /*15190*/  LDL R11, [R1+0x5a4] ;  /* 0x0005a400010b7983 */ /* 0x000f640000100800 */
[----:B--2---:R-:W-:-:S02]  /*151a0*/  IADD3.X R15, R8, UR18, RZ, P1, !PT ;  /* 0x00000012080f7c10 */ /* 0x004fc40008ffe4ff */
[----:B------:R-:W2:Y:S04]  /*151b0*/  LDL R8, [R1+0x590] ;  /* 0x0005900001087983 */ /* 0x000ea80000100800 */
[----:B0-----:R0:W2:Y:S02]  /*151c0*/  LDG.E.U8 R22, desc[UR10][R14.64] ;  /* 0x0000000a0e167981 */ /* 0x0010a4000c1e1100 */
[----:B0-----:R-:W-:Y:S02]  /*151d0*/  IADD3 R14, P1, R7, UR4, RZ ;  /* 0x00000004070e7c10 */ /* 0x001fe4000ff3e0ff */
[----:B------:R-:W2:Y:S04]  /*151e0*/  LDL R7, [R1+0x444] ;  /* 0x0004440001077983 */ /* 0x000ea80000100800 */
[----:B------:R0:W-:Y:S04]  /*151f0*/  STL [R1+0x94], R21 ;  /* 0x0000941501007387 */ /* 0x0001e80000100800 */
[----:B------:R-:W2:Y:S01]  /*15200*/  LDL R27, [R1+0x324] ;  /* 0x00032400011b7983 */ /* 0x000ea20000100800 */
[----:B------:R-:W-:-:S03]  /*15210*/  IADD3.X R15, R0, UR18, RZ, P1, !PT ;  /* 0x00000012000f7c10 */ /* 0x000fc60008ffe4ff */
[----:B------:R-:W2:Y:S04]  /*15220*/  LDL R0, [R1+0x448] ;  /* 0x0004480001007983 */ /* 0x000ea80000100800 */
[----:B------:R-:W-:Y:S04]  /*15230*/  STL [R1+0x74], R25 ;  /* 0x0000741901007387 */ /* 0x000fe80000100800 */
[----:B------:R-:W2:Y:S04]  /*15240*/  LDL R26, [R1+0x328] ;  /* 0x00032800011a7983 */ /* 0x000ea80000100800 */
[----:B0-----:R0:W2:Y:S02]  /*15250*/  LDG.E.U8 R21, desc[UR10][R14.64] ;  /* 0x0000000a0e157981 */ /* 0x0010a4000c1e1100 */
[----:B0-----:R-:W-:-:S04]  /*15260*/  IADD3 R14, P1, R19, UR4, RZ ;  /* 0x00000004130e7c10 */ /* 0x001fc8000ff3e0ff */
[----:B---3--:R-:W-:Y:S02]  /*15270*/  IADD3.X R15, R9, UR18, RZ, P1, !PT ;  /* 0x00000012090f7c10 */ /* 0x008fe40008ffe4ff */
[----:B------:R-:W3:Y:S04]  /*15280*/  LDL R9, [R1+0x14d8] ;  /* 0x0014d80001097983 */ /* 0x000ee80000100800 */
[----:B------:R0:W-:Y:S04]  /*15290*/  STL [R1+0x90], R20 ;  /* 0x0000901401007387 */ /* 0x0001e80000100800 */
[----:B0-----:R4:W3:Y:S02]  /*152a0*/  LDG.E.U8 R20, desc[UR10][R14.64] ;  /* 0x0000000a0e147981 */ /* 0x0018e4000c1e1100 */
[----:B----4-:R-:W-:-:S02]  /*152b0*/  IADD3 R14, P1, R10, UR4, RZ ;  /* 0x000000040a0e7c10 */ /* 0x010fc4000ff3e0ff */
[----:B------:R-:W4:Y:S02]  /*152c0*/  LDL R10, [R1+0x14d4] ;  /* 0x0014d400010a7983 */ /* 0x000f240000100800 */
[----:B------:R-:W-:-:S05]  /*152d0*/  IADD3.X R15, R18, UR18, RZ, P1, !PT ;  /* 0x00000012120f7c10 */ /* 0x000fca0008ffe4ff */
[----:B------:R0:W4:Y:S02]  /*152e0*/  LDG.E.U8 R18, desc[UR10][R14.64] ;  /* 0x0000000a0e127981 */ /* 0x000124000c1e1100 */
[----:B0-----:R-:W-:-:S04]  /*152f0*/  IADD3 R14, P1, R13, UR4, RZ ;  /* 0x000000040d0e7c10 */ /* 0x001fc8000ff3e0ff */
[----:B------:R-:W-:Y:S01]  /*15300*/  IADD3.X R15, R12, UR18, RZ, P1, !PT ;  /* 0x000000120c0f7c10 */ /* 0x000fe20008ffe4ff */
[----:B------:R-:W-:Y:S04]  /*15310*/  STL [R1+0x8c], R24 ;  /* 0x00008c1801007387 */ /* 0x000fe80000100800 */
[----:B------:R5:W4:Y:S04]  /*15320*/  LDG.E.U8 R17, desc[UR10][R14.64] ;  /* 0x0000000a0e117981 */ /* 0x000b28000c1e1100 */
[----:B------:R-:W4:Y:S01]  /*15330*/  LDL R13, [R1+0x14d0] ;  /* 0x0014d000010d7983 */ /* 0x000f220000100800 */
[----:B-----5:R-:W-:-:S04]  /*15340*/  IADD3 R14, P1, R11, UR4, RZ ;  /* 0x000000040b0e7c10 */ /* 0x020fc8000ff3e0ff */
[----:B--2---:R-:W-:Y:S01]  /*15350*/  IADD3.X R15, R8, UR18, RZ, P1, !PT ;  /* 0x00000012080f7c10 */ /* 0x004fe20008ffe4ff */
[----:B------:R0:W-:Y:S04]  /*15360*/  STL [R1+0x88], R16 ;  /* 0x0000881001007387 */ /* 0x0001e80000100800 */
[----:B------:R-:W2:Y:S04]  /*15370*/  LDL R11, [R1+0x14cc] ;  /* 0x0014cc00010b7983 */ /* 0x000ea80000100800 */
[----:B0-----:R0:W5:Y:S01]  /*15380*/  LDG.E.U8 R16, desc[UR10][R14.64] ;  /* 0x0000000a0e107981 */ /* 0x001162000c1e1100 */
[----:B------:R-:W-:-:S02]  /*15390*/  USHF.R.S32.HI UR9, URZ, 0x1f, UR4 ;  /* 0x0000001f3f097899 */ /* 0x000fc40008011404 */
[C---:B------:R-:W-:Y:S01]  /*153a0*/  IADD3 RZ, P1, R27.reuse, UR4, RZ ;  /* 0x000000041bff7c10 */ /* 0x040fe2000ff3e0ff */
[----:B------:R-:W-:Y:S01]  /*153b0*/  STL [R1+0x84], R23 ;  /* 0x0000841701007387 */ /* 0x000fe20000100800 */
[----:B0-----:R-:W-:Y:S02]  /*153c0*/  VIADD R14, R27, UR4 ;  /* 0x000000041b0e7c36 */ /* 0x001fe40008000000 */
[----:B------:R-:W-:Y:S01]  /*153d0*/  IADD3.X R15, R7, UR9, RZ, P1, !PT ;  /* 0x00000009070f7c10 */ /* 0x000fe20008ffe4ff */
[----:B------:R-:W-:Y:S04]  /*153e0*/  STL [R1+0x80], R22 ;  /* 0x0000801601007387 */ /* 0x000fe80000100800 */
[----:B------:R0:W5:Y:S01]  /*153f0*/  LDG.E.U8 R7, desc[UR10][R14.64] ;  /* 0x0000000a0e077981 */ /* 0x000162000c1e1100 */
[----:B------:R-:W-:-:S03]  /*15400*/  IADD3 RZ, P1, R26, UR4, RZ ;  /* 0x000000041aff7c10 */ /* 0x000fc6000ff3e0ff */
[----:B------:R-:W5:Y:S01]  /*15410*/  LDL R12, [R1+0x14c8] ;  /* 0x0014c800010c7983 */ /* 0x000f620000100800 */
[----:B0-----:R-:W-:Y:S01]  /*15420*/  VIADD R14, R26, UR4 ;  /* 0x000000041a0e7c36 */ /* 0x001fe20008000000 */
[----:B------:R-:W-:Y:S01]  /*15430*/  IADD3.X R15, R0, UR9, RZ, P1, !PT ;  /* 0x00000009000f7c10 */ /* 0x000fe20008ffe4ff */
[----:B------:R-:W-:-:S04]  /*15440*/  VIADD R0, R27, UR15 ;  /* 0x0000000f1b007c36 */ /* 0x000fc80008000000 */
[----:B------:R0:W5:Y:S01]  /*15450*/  LDG.E.U8 R8, desc[UR10][R14.64] ;  /* 0x0000000a0e087981 */ /* 0x000162000c1e1100 */
[----:B------:R-:W-:-:S03]  /*15460*/  IADD3 RZ, P1, R0, UR4, RZ ;  /* 0x0000000400ff7c10 */ /* 0x000fc6000ff3e0ff */
[----:B------:R-:W-:Y:S01]  /*15470*/  STL [R1+0x7c], R21 ;  /* 0x00007c1501007387 */ /* 0x000fe20000100800 */
[----:B0-----:R-:W-:Y:S02]  /*15480*/  VIADD R14, R0, UR4 ;  /* 0x00000004000e7c36 */ /* 0x001fe40008000000 */
[----:B------:R-:W-:Y:S01]  /*15490*/  VIADD R0, R26, UR15 ;  /* 0x0000000f1a007c36 */ /* 0x000fe20008000000 */
[----:B---3--:R-:W-:Y:S02]  /*154a0*/  IADD3.X R15, R9, UR9, RZ, P1, !PT ;  /* 0x00000009090f7c10 */ /* 0x008fe40008ffe4ff */
[----:B------:R-:W3:Y:S02]  /*154b0*/  LDL R9, [R1+0x14c4] ;  /* 0x0014c40001097983 */ /* 0x000ee40000100800 */
[----:B------:R-:W-:Y:S02]  /*154c0*/  IADD3 RZ, P1, R0, UR4, RZ ;  /* 0x0000000400ff7c10 */ /* 0x000fe4000ff3e0ff */
[----:B------:R4:W3:Y:S04]  /*154d0*/  LDG.E.U8 R19, desc[UR10][R14.64] ;  /* 0x0000000a0e137981 */ /* 0x0008e8000c1e1100 */
[----:B------:R-:W-:Y:S01]  /*154e0*/  STL [R1+0x78], R20 ;  /* 0x0000781401007387 */ /* 0x000fe20000100800 */
[----:B----4-:R-:W-:-:S03]  /*154f0*/  IADD3.X R15, R10, UR9, RZ, P1, !PT ;  /* 0x000000090a0f7c10 */ /* 0x010fc60008ffe4ff */
[----:B------:R-:W4:Y:S01]  /*15500*/  LDL R10, [R1+0x14c0] ;  /* 0x0014c000010a7983 */ /* 0x000f220000100800 */
[----:B------:R-:W-:Y:S01]  /*15510*/  USHF.L.U32 UR16, UR15, 0x1, URZ ;  /* 0x000000010f107899 */ /* 0x000fe2000800063f */
[----:B------:R-:W-:-:S05]  /*15520*/  VIADD R14, R0, UR4 ;  /* 0x00000004000e7c36 */ /* 0x000fca0008000000 */
[----:B------:R-:W-:Y:S01]  /*15530*/  VIADD R0, R27, UR16 ;  /* 0x000000101b007c36 */ /* 0x000fe20008000000 */
[----:B------:R0:W-:Y:S04]  /*15540*/  STL [R1+0x70], R18 ;  /* 0x0000701201007387 */ /* 0x0001e80000100800 */
[C---:B------:R-:W-:Y:S01]  /*15550*/  IADD3 RZ, P1, R0.reuse, UR4, RZ ;  /* 0x0000000400ff7c10 */ /* 0x040fe2000ff3e0ff */
[----:B0-----:R0:W4:Y:S04]  /*15560*/  LDG.E.U8 R18, desc[UR10][R14.64] ;  /* 0x0000000a0e127981 */ /* 0x001128000c1e1100 */
[----:B------:R1:W-:Y:S01]  /*15570*/  STL [R1+0x6c], R17 ;  /* 0x00006c1101007387 */ /* 0x0003e20000100800 */
[----:B0-----:R-:W-:-:S02]  /*15580*/  VIADD R14, R0, UR4 ;  /* 0x00000004000e7c36 */ /* 0x001fc40008000000 */
[----:B------:R-:W-:Y:S01]  /*15590*/  VIADD R0, R26, UR16 ;  /* 0x000000101a007c36 */ /* 0x000fe20008000000 */
[----:B------:R-:W-:Y:S02]  /*155a0*/  IADD3.X R15, R13, UR9, RZ, P1, !PT ;  /* 0x000000090d0f7c10 */ /* 0x000fe40008ffe4ff */
[----:B------:R-:W4:Y:S02]  /*155b0*/  LDL R13, [R1+0x14bc] ;  /* 0x0014bc00010d7983 */ /* 0x000f240000100800 */
[C---:B------:R-:W-:Y:S02]  /*155c0*/  IADD3 RZ, P1, R0.reuse, UR4, RZ ;  /* 0x0000000400ff7c10 */ /* 0x040fe4000ff3e0ff */
[----:B------:R2:W4:Y:S01]  /*155d0*/  LDG.E.U8 R21, desc[UR10][R14.64] ;  /* 0x0000000a0e157981 */ /* 0x000522000c1e1100 */
[----:B------:R-:W-:Y:S01]  /*155e0*/  UIMAD UR16, UR15, 0x3, URZ ;  /* 0x000000030f1078a4 */ /* 0x000fe2000f8e023f */
[----:B--2---:R-:W-:Y:S02]  /*155f0*/  IADD3.X R15, R11, UR9, RZ, P1, !PT ;  /* 0x000000090b0f7c10 */ /* 0x004fe40008ffe4ff */
[----:B-----5:R0:W-:Y:S04]  /*15600*/  STL [R1+0x68], R16 ;  /* 0x0000681001007387 */ /* 0x0201e80000100800 */
[----:B------:R-:W2:Y:S01]  /*15610*/  LDL R11, [R1+0x14b8] ;  /* 0x0014b800010b7983 */ /* 0x000ea20000100800 */
[----:B------:R-:W-:-:S02]  /*15620*/  VIADD R14, R0, UR4 ;  /* 0x00000004000e7c36 */ /* 0x000fc40008000000 */
[----:B------:R-:W-:-:S03]  /*15630*/  VIADD R0, R27, UR16 ;  /* 0x000000101b007c36 */ /* 0x000fc60008000000 */
[----:B-1----:R1:W5:Y:S02]  /*15640*/  LDG.E.U8 R17, desc[UR10][R14.64] ;  /* 0x0000000a0e117981 */ /* 0x002364000c1e1100 */
[C---:B------:R-:W-:Y:S01]  /*15650*/  IADD3 RZ, P1, R0.reuse, UR4, RZ ;  /* 0x0000000400ff7c10 */ /* 0x040fe2000ff3e0ff */
[----:B-1----:R-:W-:-:S03]  /*15660*/  VIADD R14, R0, UR4 ;  /* 0x00000004000e7c36 */ /* 0x002fc60008000000 */
[----:B------:R-:W-:Y:S01]  /*15670*/  IADD3.X R15, R12, UR9, RZ, P1, !PT ;  /* 0x000000090c0f7c10 */ /* 0x000fe20008ffe4ff */
[----:B------:R-:W-:Y:S01]  /*15680*/  VIADD R0, R26, UR16 ;  /* 0x000000101a007c36 */ /* 0x000fe20008000000 */
[----:B------:R-:W-:Y:S01]  /*15690*/  USHF.L.U32 UR16, UR15, 0x2, URZ ;  /* 0x000000020f107899 */ /* 0x000fe2000800063f */
[----:B------:R-:W5:Y:S03]  /*156a0*/  LDL R12, [R1+0x14b4] ;  /* 0x0014b400010c7983 */ /* 0x000f660000100800 */
[C---:B------:R-:W-:Y:S01]  /*156b0*/  IADD3 RZ, P1, R0.reuse, UR4, RZ ;  /* 0x0000000400ff7c10 */ /* 0x040fe2000ff3e0ff */
[----:B0-----:R0:W5:Y:S02]  /*156c0*/  LDG.E.U8 R16, desc[UR10][R14.64] ;  /* 0x0000000a0e107981 */ /* 0x001164000c1e1100 */
[----:B0-----:R-:W-:Y:S02]  /*156d0*/  VIADD R14, R0, UR4 ;  /* 0x00000004000e7c36 */ /* 0x001fe40008000000 */
[----:B------:R-:W-:Y:S01]  /*156e0*/  VIADD R0, R27, UR16 ;  /* 0x000000101b007c36 */ /* 0x000fe20008000000 */
[----:B---3--:R-:W-:-:S04]  /*156f0*/  IADD3.X R15, R9, UR9, RZ, P1, !PT ;  /* 0x00000009090f7c10 */ /* 0x008fc80008ffe4ff */
[C---:B------:R-:W-:Y:S01]  /*15700*/  IADD3 RZ, P1, R0.reuse, UR4, RZ ;  /* 0x0000000400ff7c10 */ /* 0x040fe2000ff3e0ff */
[----:B------:R0:W3:Y:S04]  /*15710*/  LDG.E.U8 R20, desc[UR10][R14.64] ;  /* 0x0000000a0e147981 */ /* 0x0000e8000c1e1100 */
[----:B------:R1:W-:Y:S04]  /*15720*/  STL [R1+0x64], R19 ;  /* 0x0000641301007387 */ /* 0x0003e80000100800 */
[----:B------:R-:W3:Y:S01]  /*15730*/  LDL R9, [R1+0x14a0] ;  /* 0x0014a00001097983 */ /* 0x000ee20000100800 */
[----:B0-----:R-:W-:Y:S01]  /*15740*/  VIADD R14, R0, UR4 ;  /* 0x00000004000e7c36 */ /* 0x001fe20008000000 */
[----:B----4-:R-:W-:-:S05]  /*15750*/  IADD3.X R15, R10, UR9, RZ, P1, !PT ;  /* 0x000000090a0f7c10 */ /* 0x010fca0008ffe4ff */
[----:B-1----:R0:W4:Y:S01]  /*15760*/  LDG.E.U8 R19, desc[UR10][R14.64] ;  /* 0x0000000a0e137981 */ /* 0x002122000c1e1100 */
[----:B------:R-:W-:Y:S01]  /*15770*/  VIADD R0, R26, UR16 ;  /* 0x000000101a007c36 */ /* 0x000fe20008000000 */
[----:B------:R-:W-:-:S04]  /*15780*/  UIMAD UR16, UR15, 0x5, URZ ;  /* 0x000000050f1078a4 */ /* 0x000fc8000f8e023f */
[C---:B------:R-:W-:Y:S01]  /*15790*/  IADD3 RZ, P1, R0.reuse, UR4, RZ ;  /* 0x0000000400ff7c10 */ /* 0x040fe2000ff3e0ff */
[----:B0-----:R-:W-:Y:S02]  /*157a0*/  VIADD R14, R0, UR4 ;  /* 0x00000004000e7c36 */ /* 0x001fe40008000000 */
[----:B------:R-:W-:Y:S01]  /*157b0*/  VIADD R0, R27, UR16 ;  /* 0x000000101b007c36 */ /* 0x000fe20008000000 */
[----:B------:R0:W-:Y:S04]  /*157c0*/  STL [R1+0x60], R18 ;  /* 0x0000601201007387 */ /* 0x0001e80000100800 */
[----:B------:R-:W4:Y:S04]  /*157d0*/  LDL R10, [R1+0x149c] ;  /* 0x00149c00010a7983 */ /* 0x000f280000100800 */
[----:B0-----:R-:W4:Y:S01]  /*157e0*/  LDL R18, [R1+0x1498] ;  /* 0x0014980001127983 */ /* 0x001f220000100800 */
[----:B------:R-:W-:-:S02]  /*157f0*/  IADD3.X R15, R13, UR9, RZ, P1, !PT ;  /* 0x000000090d0f7c10 */ /* 0x000fc40008ffe4ff */
[----:B------:R-:W-:-:S03]  /*15800*/  IADD3 RZ, P1, R0, UR4, RZ ;  /* 0x0000000400ff7c10 */ /* 0x000fc6000ff3e0ff */
[----:B------:R0:W4:Y:S02]  /*15810*/  LDG.E.U8 R22, desc[UR10][R14.64] ;  /* 0x0000000a0e167981 */ /* 0x000124000c1e1100 */
[----:B0-----:R-:W-:Y:S01]  /*15820*/  VIADD R14, R0, UR4 ;  /* 0x00000004000e7c36 */ /* 0x001fe20008000000 */
[----:B--2---:R-:W-:-:S05]  /*15830*/  IADD3.X R15, R11, UR9, RZ, P1, !PT ;  /* 0x000000090b0f7c10 */ /* 0x004fca0008ffe4ff */
[----:B------:R0:W2:Y:S04]  /*15840*/  LDG.E.U8 R24, desc[UR10][R14.64] ;  /* 0x0000000a0e187981 */ /* 0x0000a8000c1e1100 */
[----:B------:R-:W-:Y:S04]  /*15850*/  STL [R1+0x5c], R21 ;  /* 0x00005c1501007387 */ /* 0x000fe80000100800 */
[----:B------:R-:W2:Y:S01]  /*15860*/  LDL R13, [R1+0x1494] ;  /* 0x00149400010d7983 */ /* 0x000ea20000100800 */
[----:B------:R-:W-:-:S03]  /*15870*/  VIADD R0, R26, UR16 ;  /* 0x000000101a007c36 */ /* 0x000fc60008000000 */
[----:B-----5:R1:W-:Y:S04]  /*15880*/  STL [R1+0x58], R17 ;  /* 0x0000581101007387 */ /* 0x0203e80000100800 */
[----:B------:R-:W5:Y:S01]  /*15890*/  LDL R11, [R1+0x1460] ;  /* 0x00146000010b7983 */ /* 0x000f620000100800 */
[----:B------:R-:W-:-:S03]  /*158a0*/  IADD3 RZ, P1, R0, UR4, RZ ;  /* 0x0000000400ff7c10 */ /* 0x000fc6000ff3e0ff */
[----:B------:R0:W-:Y:S01]  /*158b0*/  STL [R1+0x54], R16 ;  /* 0x0000541001007387 */ /* 0x0001e20000100800 */
[----:B-1----:R-:W-:-:S03]  /*158c0*/  IADD3.X R17, R12, UR9, RZ, P1, !PT ;  /* 0x000000090c117c10 */ /* 0x002fc60008ffe4ff */
[----:B------:R-:W5:Y:S01]  /*158d0*/  LDL R12, [R1+0x1450] ;  /* 0x00145000010c7983 */ /* 0x000f620000100800 */
[----:B0-----:R-:W-:-:S05]  /*158e0*/  VIADD R16, R0, UR4 ;  /* 0x0000000400107c36 */ /* 0x001fca0008000000 */
[----:B------:R0:W5:Y:S04]  /*158f0*/  LDG.E.U8 R21, desc[UR10][R16.64] ;  /* 0x0000000a10157981 */ /* 0x000168000c1e1100 */
[----:B---3--:R1:W-:Y:S04]  /*15900*/  STL [R1+0x50], R20 ;  /* 0x0000501401007387 */ /* 0x0083e80000100800 */
[----:B-1----:R-:W3:Y:S04]  /*15910*/  LDL R20, [R1+0x1490] ;  /* 0x0014900001147983 */ /* 0x002ee80000100800 */
[----:B----4-:R1:W-:Y:S04]  /*15920*/  STL [R1+0x4c], R19 ;  /* 0x00004c1301007387 */ /* 0x0103e80000100800 */
[----:B-1----:R-:W4:Y:S01]  /*15930*/  LDL R19, [R1+0x1454] ;  /* 0x0014540001137983 */ /* 0x002f220000100800 */
[----:B------:R-:W-:-:S06]  /*15940*/  USHF.L.U32 UR17, UR15, 0x3, URZ ;  /* 0x000000030f117899 */ /* 0x000fcc000800063f */
[----:B------:R-:W-:Y:S01]  /*15950*/  VIADD R0, R27, UR17 ;  /* 0x000000111b007c36 */ /* 0x000fe20008000000 */
[----:B------:R-:W-:-:S04]  /*15960*/  UIMAD UR16, UR15, 0x9, URZ ;  /* 0x000000090f1078a4 */ /* 0x000fc8000f8e023f */
[----:B------:R-:W-:Y:S01]  /*15970*/  IADD3 R14, P1, R0, UR4, RZ ;  /* 0x00000004000e7c10 */ /* 0x000fe2000ff3e0ff */
[----:B------:R-:W-:-:S03]  /*15980*/  VIADD R0, R26, UR17 ;  /* 0x000000111a007c36 */ /* 0x000fc60008000000 */
[----:B------:R-:W-:Y:S02]  /*15990*/  IADD3.X R15, R9, UR18, RZ, P1, !PT ;  /* 0x00000012090f7c10 */ /* 0x000fe40008ffe4ff */
[----:B0-----:R-:W-:Y:S01]  /*159a0*/  IADD3 R16, P1, R0, UR4, RZ ;  /* 0x0000000400107c10 */ /* 0x001fe2000ff3e0ff */
[----:B------:R-:W-:Y:S02]  /*159b0*/  VIADD R0, R27, UR16 ;  /* 0x000000101b007c36 */ /* 0x000fe40008000000 */
[----:B------:R0:W4:Y:S01]  /*159c0*/  LDG.E.U8 R9, desc[UR10][R14.64] ;  /* 0x0000000a0e097981 */ /* 0x000122000c1e1100 */
[----:B------:R-:W-:Y:S01]  /*159d0*/  IADD3.X R17, R10, UR18, RZ, P1, !PT ;  /* 0x000000120a117c10 */ /* 0x000fe20008ffe4ff */
[----:B------:R-:W-:Y:S02]  /*159e0*/  USHF.L.U32 UR17, UR15, 0x4, URZ ;  /* 0x000000040f117899 */ /* 0x000fe4000800063f */
[----:B------:R1:W-:Y:S04]  /*159f0*/  STL [R1+0x40], R22 ;  /* 0x0000401601007387 */ /* 0x0003e80000100800 */
[----:B------:R1:W4:Y:S01]  /*15a00*/  LDG.E.U8 R10, desc[UR10][R16.64] ;  /* 0x0000000a100a7981 */ /* 0x000322000c1e1100 */
[----:B0-----:R-:W-:Y:S01]  /*15a10*/  IADD3 R14, P1, R0, UR4, RZ ;  /* 0x00000004000e7c10 */ /* 0x001fe2000ff3e0ff */
[----:B------:R-:W-:-:S03]  /*15a20*/  VIADD R0, R26, UR16 ;  /* 0x000000101a007c36 */ /* 0x000fc60008000000 */
[----:B------:R-:W-:Y:S02]  /*15a30*/  IADD3.X R15, R18, UR18, RZ, P1, !PT ;  /* 0x00000012120f7c10 */ /* 0x000fe40008ffe4ff */
[----:B-1----:R-:W-:Y:S01]  /*15a40*/  IADD3 R16, P1, R0, UR4, RZ ;  /* 0x0000000400107c10 */ /* 0x002fe2000ff3e0ff */
[----:B--2---:R-:W-:Y:S01]  /*15a50*/  STL [R1+0x3c], R24 ;  /* 0x00003c1801007387 */ /* 0x004fe20000100800 */
[----:B------:R-:W-:-:S03]  /*15a60*/  VIADD R0, R27, UR17 ;  /* 0x000000111b007c36 */ /* 0x000fc60008000000 */
[----:B------:R-:W2:Y:S04]  /*15a70*/  LDL R18, [R1+0x1444] ;  /* 0x0014440001127983 */ /* 0x000ea80000100800 */
[----:B------:R0:W2:Y:S01]  /*15a80*/  LDG.E.U8 R23, desc[UR10][R14.64] ;  /* 0x0000000a0e177981 */ /* 0x0000a2000c1e1100 */
[----:B------:R-:W-:-:S03]  /*15a90*/  IADD3.X R17, R13, UR18, RZ, P1, !PT ;  /* 0x000000120d117c10 */ /* 0x000fc60008ffe4ff */
[----:B------:R-:W2:Y:S01]  /*15aa0*/  LDL R13, [R1+0x148c] ;  /* 0x00148c00010d7983 */ /* 0x000ea20000100800 */
[----:B------:R-:W-:-:S03]  /*15ab0*/  UIMAD UR16, UR15, 0x11, URZ ;  /* 0x000000110f1078a4 */ /* 0x000fc6000f8e023f */
[----:B------:R-:W2:Y:S01]  /*15ac0*/  LDG.E.U8 R22, desc[UR10][R16.64] ;  /* 0x0000000a10167981 */ /* 0x000ea2000c1e1100 */
[----:B0-----:R-:W-:Y:S01]  /*15ad0*/  IADD3 R14, P1, R0, UR4, RZ ;  /* 0x00000004000e7c10 */ /* 0x001fe2000ff3e0ff */
[----:B------:R-:W-:-:S03]  /*15ae0*/  VIADD R0, R26, UR17 ;  /* 0x000000111a007c36 */ /* 0x000fc60008000000 */
[----:B-----5:R-:W-:Y:S01]  /*15af0*/  IADD3.X R15, R11, UR18, RZ, P1, !PT ;  /* 0x000000120b0f7c10 */ /* 0x020fe20008ffe4ff */
[----:B------:R-:W-:-:S04]  /*15b00*/  UIMAD UR17, UR15, 0xa, URZ ;  /* 0x0000000a0f1178a4 */ /* 0x000fc8000f8e023f */
[----:B------:R0:W5:Y:S02]  /*15b10*/  LDG.E.U8 R11, desc[UR10][R14.64] ;  /* 0x0000000a0e0b7981 */ /* 0x000164000c1e1100 */
[----:B0-----:R-:W-:Y:S01]  /*15b20*/  IADD3 R14, P1, R0, UR4, RZ ;  /* 0x00000004000e7c10 */ /* 0x001fe2000ff3e0ff */
[----:B------:R-:W-:-:S03]  /*15b30*/  VIADD R0, R27, UR17 ;  /* 0x000000111b007c36 */ /* 0x000fc60008000000 */
[----:B------:R-:W-:-:S05]  /*15b40*/  IADD3.X R15, R12, UR18, RZ, P1, !PT ;  /* 0x000000120c0f7c10 */ /* 0x000fca0008ffe4ff */
[----:B------:R0:W5:Y:S04]  /*15b50*/  LDG.E.U8 R12, desc[UR10][R14.64] ;  /* 0x0000000a0e0c7981 */ /* 0x000168000c1e1100 */
[----:B------:R1:W-:Y:S01]  /*15b60*/  STL [R1+0x38], R21 ;  /* 0x0000381501007387 */ /* 0x0003e20000100800 */
[----:B0-----:R-:W-:Y:S01]  /*15b70*/  IADD3 R14, P1, R0, UR4, RZ ;  /* 0x00000004000e7c10 */ /* 0x001fe2000ff3e0ff */
[----:B------:R-:W-:Y:S02]  /*15b80*/  VIADD R0, R27, UR16 ;  /* 0x000000101b007c36 */ /* 0x000fe40008000000 */
[----:B-1----:R-:W5:Y:S01]  /*15b90*/  LDL R21, [R1+0x1448] ;  /* 0x0014480001157983 */ /* 0x002f620000100800 */
[----:B---3--:R-:W-:Y:S02]  /*15ba0*/  IADD3.X R15, R20, UR18, RZ, P1, !PT ;  /* 0x00000012140f7c10 */ /* 0x008fe40008ffe4ff */
[----:B------:R-:W-:Y:S01]  /*15bb0*/  IADD3 R16, P1, R0, UR4, RZ ;  /* 0x0000000400107c10 */ /* 0x000fe2000ff3e0ff */
[----:B------:R-:W3:Y:S04]  /*15bc0*/  LDL R20, [R1+0x1488] ;  /* 0x0014880001147983 */ /* 0x000ee80000100800 */
[----:B------:R0:W3:Y:S01]  /*15bd0*/  LDG.E.U8 R28, desc[UR10][R14.64] ;  /* 0x0000000a0e1c7981 */ /* 0x0000e2000c1e1100 */
[----:B----4-:R-:W-:-:S03]  /*15be0*/  IADD3.X R17, R19, UR18, RZ, P1, !PT ;  /* 0x0000001213117c10 */ /* 0x010fc60008ffe4ff */
[----:B------:R-:W4:Y:S01]  /*15bf0*/  LDL R19, [R1+0x1434] ;  /* 0x0014340001137983 */ /* 0x000f220000100800 */
[----:B------:R-:W-:-:S03]  /*15c00*/  VIADD R0, R26, UR16 ;  /* 0x000000101a007c36 */ /* 0x000fc60008000000 */
[----:B------:R1:W3:Y:S02]  /*15c10*/  LDG.E.U8 R25, desc[UR10][R16.64] ;  /* 0x0000000a10197981 */ /* 0x0002e4000c1e1100 */
[----:B0-----:R-:W-:Y:S01]  /*15c20*/  IADD3 R14, P1, R0, UR4, RZ ;  /* 0x00000004000e7c10 */ /* 0x001fe2000ff3e0ff */
[----:B------:R-:W-:Y:S01]  /*15c30*/  VIADD R0, R26, UR17 ;  /* 0x000000111a007c36 */ /* 0x000fe20008000000 */
[----:B------:R-:W-:Y:S02]  /*15c40*/  UIMAD UR16, UR15, 0x12, URZ ;  /* 0x000000120f1078a4 */ /* 0x000fe4000f8e023f */
[----:B--2---:R-:W-:-:S05]  /*15c50*/  IADD3.X R15, R18, UR18, RZ, P1, !PT ;  /* 0x00000012120f7c10 */ /* 0x004fca0008ffe4ff */
[----:B------:R0:W2:Y:S04]  /*15c60*/  LDG.E.U8 R24, desc[UR10][R14.64] ;  /* 0x0000000a0e187981 */ /* 0x0000a8000c1e1100 */
[----:B------:R0:W-:Y:S04]  /*15c70*/  STL [R1+0x2c], R23 ;  /* 0x00002c1701007387 */ /* 0x0001e80000100800 */
[----:B------:R-:W2:Y:S01]  /*15c80*/  LDL R18, [R1+0x1484] ;  /* 0x0014840001127983 */ /* 0x000ea20000100800 */
[----:B-1----:R-:W-:-:S04]  /*15c90*/  IADD3 R16, P1, R0, UR4, RZ ;  /* 0x0000000400107c10 */ /* 0x002fc8000ff3e0ff */
[----:B------:R-:W-:Y:S01]  /*15ca0*/  IADD3.X R17, R13, UR18, RZ, P1, !PT ;  /* 0x000000120d117c10 */ /* 0x000fe20008ffe4ff */
[----:B------:R-:W-:-:S04]  /*15cb0*/  VIADD R0, R27, UR16 ;  /* 0x000000101b007c36 */ /* 0x000fc80008000000 */
[----:B0-----:R0:W2:Y:S01]  /*15cc0*/  LDG.E.U8 R23, desc[UR10][R16.64] ;  /* 0x0000000a10177981 */ /* 0x0010a2000c1e1100 */
[----:B------:R-:W-:Y:S01]  /*15cd0*/  IADD3 R14, P1, R0, UR4, RZ ;  /* 0x00000004000e7c10 */ /* 0x000fe2000ff3e0ff */
[----:B------:R-:W-:Y:S02]  /*15ce0*/  VIADD R0, R26, UR16 ;  /* 0x000000101a007c36 */ /* 0x000fe40008000000 */
[----:B------:R1:W-:Y:S04]  /*15cf0*/  STL [R1+0x28], R22 ;  /* 0x0000281601007387 */ /* 0x0003e80000100800 */
[----:B------:R-:W2:Y:S01]  /*15d00*/  LDL R13, [R1+0x14b0] ;  /* 0x0014b000010d7983 */ /* 0x000ea20000100800 */
[----:B-----5:R-:W-:Y:S02]  /*15d10*/  IADD3.X R15, R21, UR18, RZ, P1, !PT ;  /* 0x00000012150f7c10 */ /* 0x020fe40008ffe4ff */
[----:B0-----:R-:W-:Y:S01]  /*15d20*/  IADD3 R16, P1, R0, UR4, RZ ;  /* 0x0000000400107c10 */ /* 0x001fe2000ff3e0ff */
[----:B------:R-:W-:-:S02]  /*15d30*/  UIMAD UR17, UR15, 0xb, URZ ;  /* 0x0000000b0f1178a4 */ /* 0x000fc4000f8e023f */
[----:B-1----:R0:W5:Y:S01]  /*15d40*/  LDG.E.U8 R22, desc[UR10][R14.64] ;  /* 0x0000000a0e167981 */ /* 0x002162000c1e1100 */
[----:B----4-:R-:W-:-:S03]  /*15d50*/  IADD3.X R17, R19, UR18, RZ, P1, !PT ;  /* 0x0000001213117c10 */ /* 0x010fc60008ffe4ff */
[----:B------:R-:W4:Y:S01]  /*15d60*/  LDL R19, [R1+0x1480] ;  /* 0x0014800001137983 */ /* 0x000f220000100800 */
[----:B------:R-:W-:-:S05]  /*15d70*/  VIADD R0, R27, UR17 ;  /* 0x000000111b007c36 */ /* 0x000fca0008000000 */
[----:B0-----:R-:W-:Y:S01]  /*15d80*/  IADD3 R14, P1, R0, UR4, RZ ;  /* 0x00000004000e7c10 */ /* 0x001fe2000ff3e0ff */
[----:B---3--:R0:W-:Y:S03]  /*15d90*/  STL [R1+0x24], R28 ;  /* 0x0000241c01007387 */ /* 0x0081e60000100800 */
[----:B------:R-:W-:Y:S01]  /*15da0*/  IADD3.X R15, R20, UR18, RZ, P1, !PT ;  /* 0x00000012140f7c10 */ /* 0x000fe20008ffe4ff */
[----:B------:R-:W3:Y:S04]  /*15db0*/  LDL R21, [R1+0x147c] ;  /* 0x00147c0001157983 */ /* 0x000ee80000100800 */
[----:B------:R1:W5:Y:S04]  /*15dc0*/  LDG.E.U8 R29, desc[UR10][R14.64] ;  /* 0x0000000a0e1d7981 */ /* 0x000368000c1e1100 */
[----:B------:R-:W-:Y:S01]  /*15dd0*/  STL [R1+0x18], R25 ;  /* 0x0000181901007387 */ /* 0x000fe20000100800 */
[----:B------:R-:W-:-:S03]  /*15de0*/  UIMAD UR16, UR15, 0x6, URZ ;  /* 0x000000060f1078a4 */ /* 0x000fc6000f8e023f */
[----:B------:R-:W5:Y:S01]  /*15df0*/  LDG.E.U8 R0, desc[UR10][R16.64] ;  /* 0x0000000a10007981 */ /* 0x000f62000c1e1100 */
[----:B-1----:R-:W-:-:S05]  /*15e00*/  VIADD R14, R26, UR17 ;  /* 0x000000111a0e7c36 */ /* 0x002fca0008000000 */
[----:B------:R-:W-:Y:S01]  /*15e10*/  IADD3 R14, P1, R14, UR4, RZ ;  /* 0x000000040e0e7c10 */ /* 0x000fe2000ff3e0ff */
[----:B--2---:R-:W-:Y:S04]  /*15e20*/  STL [R1+0x10], R24 ;  /* 0x0000101801007387 */ /* 0x004fe80000100800 */
[----:B------:R-:W2:Y:S01]  /*15e30*/  LDL R20, [R1+0x14ac] ;  /* 0x0014ac0001147983 */ /* 0x000ea20000100800 */
[----:B------:R-:W-:-:S03]  /*15e40*/  IADD3.X R15, R18, UR18, RZ, P1, !PT ;  /* 0x00000012120f7c10 */ /* 0x000fc60008ffe4ff */
[----:B------:R-:W2:Y:S04]  /*15e50*/  LDL R18, [R1+0x1478] ;  /* 0x0014780001127983 */ /* 0x000ea80000100800 */
[----:B0-----:R0:W2:Y:S01]  /*15e60*/  LDG.E.U8 R28, desc[UR10][R14.64] ;  /* 0x0000000a0e1c7981 */ /* 0x0010a2000c1e1100 */
[----:B------:R-:W-:-:S03]  /*15e70*/  UIMAD UR17, UR15, 0xc, URZ ;  /* 0x0000000c0f1178a4 */ /* 0x000fc6000f8e023f */
[----:B------:R1:W-:Y:S01]  /*15e80*/  STL [R1+0x14], R23 ;  /* 0x0000141701007387 */ /* 0x0003e20000100800 */
[----:B0-----:R-:W-:-:S03]  /*15e90*/  VIADD R14, R27, UR16 ;  /* 0x000000101b0e7c36 */ /* 0x001fc60008000000 */
[----:B-1----:R-:W2:Y:S02]  /*15ea0*/  LDL R23, [R1+0x1474] ;  /* 0x0014740001177983 */ /* 0x002ea40000100800 */
[----:B------:R-:W-:-:S04]  /*15eb0*/  IADD3 RZ, P1, R14, UR4, RZ ;  /* 0x000000040eff7c10 */ /* 0x000fc8000ff3e0ff */
[----:B------:R-:W-:Y:S01]  /*15ec0*/  IADD3.X R15, R13, UR9, RZ, P1, !PT ;  /* 0x000000090d0f7c10 */ /* 0x000fe20008ffe4ff */
[----:B------:R-:W-:-:S05]  /*15ed0*/  VIADD R13, R27, UR17 ;  /* 0x000000111b0d7c36 */ /* 0x000fca0008000000 */
[----:B------:R-:W-:-:S04]  /*15ee0*/  IADD3 R16, P1, R13, UR4, RZ ;  /* 0x000000040d107c10 */ /* 0x000fc8000ff3e0ff */
[----:B----4-:R-:W-:Y:S02]  /*15ef0*/  IADD3.X R17, R19, UR18, RZ, P1, !PT ;  /* 0x0000001213117c10 */ /* 0x010fe40008ffe4ff */
[----:B------:R-:W4:Y:S01]  /*15f00*/  LDL R19, [R1+0x1470] ;  /* 0x0014700001137983 */ /* 0x000f220000100800 */
[----:B------:R-:W-:Y:S02]  /*15f10*/  VIADD R14, R14, UR4 ;  /* 0x000000040e0e7c36 */ /* 0x000fe40008000000 */
[C---:B------:R-:W-:Y:S01]  /*15f20*/  VIADD R13, R26.reuse, UR16 ;  /* 0x000000101a0d7c36 */ /* 0x040fe20008000000 */
[----:B------:R-:W4:Y:S04]  /*15f30*/  LDG.E.U8 R24, desc[UR10][R16.64] ;  /* 0x0000000a10187981 */ /* 0x000f28000c1e1100 */
[----:B------:R0:W4:Y:S02]  /*15f40*/  LDG.E.U8 R25, desc[UR10][R14.64] ;  /* 0x0000000a0e197981 */ /* 0x000124000c1e1100 */
[----:B0-----:R-:W-:Y:S01]  /*15f50*/  VIADD R14, R26, UR17 ;  /* 0x000000111a0e7c36 */ /* 0x001fe20008000000 */
[----:B------:R-:W-:-:S04]  /*15f60*/  UIMAD UR17, UR15, 0xd, URZ ;  /* 0x0000000d0f1178a4 */ /* 0x000fc8000f8e023f */
[----:B------:R-:W-:-:S04]  /*15f70*/  IADD3 R14, P1, R14, UR4, RZ ;  /* 0x000000040e0e7c10 */ /* 0x000fc8000ff3e0ff */
[----:B---3--:R-:W-:Y:S01]  /*15f80*/  IADD3.X R15, R21, UR18, RZ, P1, !PT ;  /* 0x00000012150f7c10 */ /* 0x008fe20008ffe4ff */
[----:B-----5:R0:W-:Y:S01]  /*15f90*/  STL [R1], R22 ;  /* 0x0000001601007387 */ /* 0x0201e20000100800 */
[----:B------:R-:W-:-:S03]  /*15fa0*/  IADD3 RZ, P1, R13, UR4, RZ ;  /* 0x000000040dff7c10 */ /* 0x000fc6000ff3e0ff */
[----:B0-----:R0:W3:Y:S02]  /*15fb0*/  LDG.E.U8 R22, desc[UR10][R14.64] ;  /* 0x0000000a0e167981 */ /* 0x0010e4000c1e1100 */
[----:B0-----:R-:W-:Y:S01]  /*15fc0*/  VIADD R14, R27, UR17 ;  /* 0x000000111b0e7c36 */ /* 0x001fe20008000000 */
[----:B--2---:R-:W-:-:S04]  /*15fd0*/  IADD3.X R17, R20, UR9, RZ, P1, !PT ;  /* 0x0000000914117c10 */ /* 0x004fc80008ffe4ff */
[----:B------:R-:W-:-:S04]  /*15fe0*/  IADD3 R14, P1, R14, UR4, RZ ;  /* 0x000000040e0e7c10 */ /* 0x000fc8000ff3e0ff */
[----:B------:R-:W-:-:S05]  /*15ff0*/  IADD3.X R15, R18, UR18, RZ, P1, !PT ;  /* 0x00000012120f7c10 */ /* 0x000fca0008ffe4ff */
[----:B------:R0:W2:Y:S01]  /*16000*/  LDG.E.U8 R18, desc[UR10][R14.64] ;  /* 0x0000000a0e127981 */ /* 0x0000a2000c1e1100 */
[----:B------:R-:W-:Y:S01]  /*16010*/  VIADD R16, R13, UR4 ;  /* 0x000000040d107c36 */ /* 0x000fe20008000000 */
[----:B------:R-:W-:-:S04]  /*16020*/  UIMAD UR9, UR15, 0xe, URZ ;  /* 0x0000000e0f0978a4 */ /* 0x000fc8000f8e023f */
[----:B------:R-:W5:Y:S01]  /*16030*/  LDG.E.U8 R20, desc[UR10][R16.64] ;  /* 0x0000000a10147981 */ /* 0x000f62000c1e1100 */
[----:B0-----:R-:W-:-:S05]  /*16040*/  VIADD R14, R26, UR17 ;  /* 0x000000111a0e7c36 */ /* 0x001fca0008000000 */
[----:B------:R-:W-:-:S04]  /*16050*/  IADD3 R14, P1, R14, UR4, RZ ;  /* 0x000000040e0e7c10 */ /* 0x000fc8000ff3e0ff */
[----:B------:R-:W-:-:S05]  /*16060*/  IADD3.X R15, R23, UR18, RZ, P1, !PT ;  /* 0x00000012170f7c10 */ /* 0x000fca0008ffe4ff */
[----:B------:R0:W2:Y:S02]  /*16070*/  LDG.E.U8 R13, desc[UR10][R14.64] ;  /* 0x0000000a0e0d7981 */ /* 0x0000a4000c1e1100 */
[----:B0-----:R-:W-:-:S05]  /*16080*/  VIADD R14, R27, UR9 ;  /* 0x000000091b0e7c36 */ /* 0x001fca0008000000 */
[----:B------:R-:W-:-:S04]  /*16090*/  IADD3 R14, P1, R14, UR4, RZ ;  /* 0x000000040e0e7c10 */ /* 0x000fc8000ff3e0ff */
[----:B----4-:R-:W-:-:S05]  /*160a0*/  IADD3.X R15, R19, UR18, RZ, P1, !PT ;  /* 0x00000012130f7c10 */ /* 0x010fca0008ffe4ff */
[----:B------:R-:W4:Y:S04]  /*160b0*/  LDG.E.U8 R19, desc[UR10][R14.64] ;  /* 0x0000000a0e137981 */ /* 0x000f28000c1e1100 */
[----:B------:R-:W-:Y:S04]  /*160c0*/  STL [R1+0x1bb4], R24 ;  /* 0x001bb41801007387 */ /* 0x000fe80000100800 */
[----:B------:R-:W4:Y:S04]  /*160d0*/  LDL R21, [R1+0x146c] ;  /* 0x00146c0001157983 */ /* 0x000f280000100800 */
[----:B---3--:R-:W-:Y:S04]  /*160e0*/  STL [R1+0x1bb8], R22 ;  /* 0x001bb81601007387 */ /* 0x008fe80000100800 */
[----:B------:R-:W-:Y:S04]  /*160f0*/  STL [R1+0xc], R29 ;  /* 0x00000c1d01007387 */ /* 0x000fe80000100800 */
[----:B-----5:R-:W-:Y:S04]  /*16100*/  STL [R1+0x1b8c], R20 ;  /* 0x001b8c1401007387 */ /* 0x020fe80000100800 */
[----:B------:R-:W-:Y:S04]  /*16110*/  STL [R1+0x8], R28 ;  /* 0x0000081c01007387 */ /* 0x000fe80000100800 */
[----:B--2---:R-:W-:Y:S04]  /*16120*/  STL [R1+0x1ba4], R18 ;  /* 0x001ba41201007387 */ /* 0x004fe80000100800 */
[----:B------:R0:W-:Y:S04]  /*16130*/  STL [R1+0x4], R25 ;  /* 0x0000041901007387 */ /* 0x0001e80000100800 */
[----:B------:R-:W2:Y:S04]  /*16140*/  LDL R23, [R1+0x14a4] ;  /* 0x0014a40001177983 */ /* 0x000ea80000100800 */
[----:B------:R-:W-:Y:S04]  /*16150*/  STL [R1+0x1ba8], R13 ;  /* 0x001ba80d01007387 */ /* 0x000fe80000100800 */
[----:B0-----:R-:W3:Y:S04]  /*16160*/  LDL R25, [R1+0x1468] ;  /* 0x0014680001197983 */ /* 0x001ee80000100800 */
[----:B----4-:R0:W-:Y:S04]  /*16170*/  STL [R1+0x1b90], R19 ;  /* 0x001b901301007387 */ /* 0x0101e80000100800 */
[----:B------:R-:W4:Y:S04]  /*16180*/  LDL R24, [R1+0x14a8] ;  /* 0x0014a80001187983 */ /* 0x000f280000100800 */
[----:B------:R-:W5:Y:S04]  /*16190*/  LDL R22, [R1+0x1464] ;  /* 0x0014640001167983 */ /* 0x000f680000100800 */
[----:B------:R-:W5:Y:S04]  /*161a0*/  LDL R20, [R1+0x5a8] ;  /* 0x0005a80001147983 */ /* 0x000f680000100800 */
[----:B0-----:R-:W5:Y:S04]  /*161b0*/  LDL R19, [R1+0x594] ;  /* 0x0005940001137983 */ /* 0x001f680000100800 */
[----:B------:R-:W5:Y:S04]  /*161c0*/  LDL R18, [R1+0x59c] ;  /* 0x00059c0001127983 */ /* 0x000f680000100800 */
[----:B------:R-:W5:Y:S01]  /*161d0*/  LDL R13, [R1+0x598] ;  /* 0x00059800010d7983 */ /* 0x000f620000100800 */
[----:B------:R-:W-:Y:S01]  /*161e0*/  VIADD R16, R26, UR9 ;  /* 0x000000091a107c36 */ /* 0x000fe20008000000 */
[----:B------:R-:W-:-:S04]  /*161f0*/  UIMAD UR9, UR15, 0x7, URZ ;  /* 0x000000070f0978a4 */ /* 0x000fc8000f8e023f */
[----:B------:R-:W-:Y:S01]  /*16200*/  IADD3 R16, P1, R16, UR4, RZ ;  /* 0x0000000410107c10 */ /* 0x000fe2000ff3e0ff */
[----:B------:R-:W-:Y:S01]  /*16210*/  UIMAD UR16, UR15, 0xf, URZ ;  /* 0x0000000f0f1078a4 */ /* 0x000fe2000f8e023f */
[----:B------:R-:W-:Y:S02]  /*16220*/  VIADD R14, R26, UR9 ;  /* 0x000000091a0e7c36 */ /* 0x000fe40008000000 */
[----:B------:R-:W-:-:S03]  /*16230*/  IADD3.X R17, R21, UR18, RZ, P1, !PT ;  /* 0x0000001215117c10 */ /* 0x000fc60008ffe4ff */
[----:B------:R-:W-:Y:S02]  /*16240*/  IADD3 R14, P1, R14, UR4, RZ ;  /* 0x000000040e0e7c10 */ /* 0x000fe4000ff3e0ff */
[----:B------:R0:W5:Y:S02]  /*16250*/  LDG.E.U8 R21, desc[UR10][R16.64] ;  /* 0x0000000a10157981 */ /* 0x000164000c1e1100 */
[----:B0-----:R-:W-:Y:S01]  /*16260*/  VIADD R16, R27, UR16 ;  /* 0x000000101b107c36 */ /* 0x001fe20008000000 */
[----:B--2---:R-:W-:-:S04]  /*16270*/  IADD3.X R15, R23, UR18, RZ, P1, !PT ;  /* 0x00000012170f7c10 */ /* 0x004fc80008ffe4ff */
[----:B------:R-:W-:Y:S01]  /*16280*/  IADD3 R16, P1, R16, UR4, RZ ;  /* 0x0000000410107c10 */ /* 0x000fe2000ff3e0ff */
[----:B------:R0:W2:Y:S03]  /*16290*/  LDG.E.U8 R23, desc[UR10][R14.64] ;  /* 0x0000000a0e177981 */ /* 0x0000a6000c1e1100 */
[----:B---3--:R-:W-:-:S05]  /*162a0*/  IADD3.X R17, R25, UR18, RZ, P1, !PT ;  /* 0x0000001219117c10 */ /* 0x008fca0008ffe4ff */
[----:B------:R1:W3:Y:S01]  /*162b0*/  LDG.E.U8 R25, desc[UR10][R16.64] ;  /* 0x0000000a10197981 */ /* 0x0002e2000c1e1100 */
[----:B0-----:R-:W-:Y:S01]  /*162c0*/  VIADD R14, R27, UR9 ;  /* 0x000000091b0e7c36 */ /* 0x001fe20008000000 */
[----:B------:R-:W-:-:S04]  /*162d0*/  USHF.R.S32.HI UR9, URZ, 0x1f, UR4 ;  /* 0x0000001f3f097899 */ /* 0x000fc80008011404 */
[----:B------:R-:W-:Y:S01]  /*162e0*/  IADD3 RZ, P1, R14, UR4, RZ ;  /* 0x000000040eff7c10 */ /* 0x000fe2000ff3e0ff */
[----:B-1----:R-:W-:Y:S02]  /*162f0*/  VIADD R16, R26, UR16 ;  /* 0x000000101a107c36 */ /* 0x002fe40008000000 */
[----:B------:R-:W-:Y:S01]  /*16300*/  VIADD R14, R14, UR4 ;  /* 0x000000040e0e7c36 */ /* 0x000fe20008000000 */
[----:B----4-:R-:W-:Y:S02]  /*16310*/  IADD3.X R15, R24, UR9, RZ, P1, !PT ;  /* 0x00000009180f7c10 */ /* 0x010fe40008ffe4ff */
[----:B------:R-:W-:-:S03]  /*16320*/  IADD3 R16, P1, R16, UR4, RZ ;  /* 0x0000000410107c10 */ /* 0x000fc6000ff3e0ff */
[----:B------:R0:W4:Y:S01]  /*16330*/  LDG.E.U8 R26, desc[UR10][R14.64] ;  /* 0x0000000a0e1a7981 */ /* 0x000122000c1e1100 */
[----:B-----5:R-:W-:-:S05]  /*16340*/  IADD3.X R17, R22, UR18, RZ, P1, !PT ;  /* 0x0000001216117c10 */ /* 0x020fca0008ffe4ff */
[----:B------:R-:W5:Y:S01]  /*16350*/  LDG.E.U8 R16, desc[UR10][R16.64] ;  /* 0x0000000a10107981 */ /* 0x000f62000c1e1100 */
[----:B0-----:R-:W-:-:S04]  /*16360*/  IADD3 R14, P1, R20, UR4, RZ ;  /* 0x00000004140e7c10 */ /* 0x001fc8000ff3e0ff */
[----:B------:R-:W-:-:S05]  /*16370*/  IADD3.X R15, R19, UR18, RZ, P1, !PT ;  /* 0x00000012130f7c10 */ /* 0x000fca0008ffe4ff */
[----:B------:R0:W5:Y:S02]  /*16380*/  LDG.E.U8 R17, desc[UR10][R14.64] ;  /* 0x0000000a0e117981 */ /* 0x000164000c1e1100 */
[----:B0-----:R-:W-:-:S04]  /*16390*/  IADD3 R14, P1, R18, UR4, RZ ;  /* 0x00000004120e7c10 */ /* 0x001fc8000ff3e0ff */
[----:B------:R-:W-:-:S05]  /*163a0*/  IADD3.X R15, R13, UR18, RZ, P1, !PT ;  /* 0x000000120d0f7c10 */ /* 0x000fca0008ffe4ff */
[----:B------:R0:W5:Y:S01]  /*163b0*/  LDG.E.U8 R14, desc[UR10][R14.64] ;  /* 0x0000000a0e0e7981 */ /* 0x000162000c1e1100 */
[----:B------:R-:W0:Y:S03]  /*163c0*/  S2R R18, SR_TID.X ;  /* 0x0000000000127919 */ /* 0x000e260000002100 */
[----:B------:R-:W-:Y:S01]  /*163d0*/  STL [R1+0x1b94], R21 ;  /* 0x001b941501007387 */ /* 0x000fe20000100800 */
[C---:B0-----:R-:W-:Y:S02]  /*163e0*/  IMAD.SHL.U32 R15, R18.reuse, 0x80, RZ ;  /* 0x00000080120f7824 */ /* 0x041fe400078e00ff */
[----:B------:R-:W-:-:S03]  /*163f0*/  IMAD.SHL.U32 R27, R18, 0x40, RZ ;  /* 0x00000040121b7824 */ /* 0x000fc600078e00ff */
[----:B------:R-:W-:-:S04]  /*16400*/  LOP3.LUT R15, R15, 0x200, RZ, 0xc0, !PT ;  /* 0x000002000f0f7812 */ /* 0x000fc800078ec0ff */
[----:B------:R-:W-:Y:S02]  /*16410*/  LOP3.LUT R15, R15, 0x40, R27, 0xf8, !PT ;  /* 0x000000400f0f7812 */ /* 0x000fe400078ef81b */
[----:B------:R-:W-:-:S04]  /*16420*/  SHF.R.S32.HI R27, RZ, 0x1, R18 ;  /* 0x00000001ff1b7819 */ /* 0x000fc80000011412 */
[----:B------:R-:W-:Y:S02]  /*16430*/  SGXT R27, R27, 0x1 ;  /* 0x000000011b1b781a */ /* 0x000fe40000000200 */
[----:B------:R-:W-:Y:S02]  /*16440*/  SHF.R.S32.HI R29, RZ, 0x3, R18 ;  /* 0x00000003ff1d7819 */ /* 0x000fe40000011412 */
[----:B------:R-:W-:Y:S02]  /*16450*/  LOP3.LUT R15, R15, 0x120, R27, 0xf8, !PT ;  /* 0x000001200f0f7812 */ /* 0x000fe400078ef81b */
[C---:B------:R-:W-:Y:S02]  /*16460*/  LOP3.LUT R27, R18.reuse, 0x60, RZ, 0xc0, !PT ;  /* 0x00000060121b7812 */ /* 0x040fe400078ec0ff */
[----:B------:R-:W-:Y:S01]  /*16470*/  LOP3.LUT R28, R18, 0x7, RZ, 0xc0, !PT ;  /* 0x00000007121c7812 */ /* 0x000fe200078ec0ff */
[----:B--2---:R-:W-:Y:S01]  /*16480*/  STL [R1+0x1b70], R23 ;  /* 0x001b701701007387 */ /* 0x004fe20000100800 */
[----:B------:R-:W-:-:S03]  /*16490*/  SGXT R29, R29, 0x1 ;  /* 0x000000011d1d781a */ /* 0x000fc60000000200 */
[----:B---3--:R-:W-:Y:S01]  /*164a0*/  STL [R1+0x1b74], R25 ;  /* 0x001b741901007387 */ /* 0x008fe20000100800 */
[C---:B------:R-:W-:Y:S02]  /*164b0*/  IMAD R27, R28.reuse, 0x4, R27 ;  /* 0x000000041c1b7824 */ /* 0x040fe400078e021b */
[----:B------:R-:W-:Y:S01]  /*164c0*/  IMAD.SHL.U32 R28, R28, 0x10, RZ ;  /* 0x000000101c1c7824 */ /* 0x000fe200078e00ff */
[----:B------:R-:W-:-:S04]  /*164d0*/  LOP3.LUT R29, R29, 0x90, RZ, 0xc0, !PT ;  /* 0x000000901d1d7812 */ /* 0x000fc800078ec0ff */
[----:B------:R-:W-:Y:S01]  /*164e0*/  LOP3.LUT R29, R29, 0x10, R18, 0x78, !PT ;  /* 0x000000101d1d7812 */ /* 0x000fe200078e7812 */
[----:B----4-:R-:W-:Y:S04]  /*164f0*/  STL [R1+0x1b78], R26 ;  /* 0x001b781a01007387 */ /* 0x010fe80000100800 */
[----:B-----5:R0:W-:Y:S02]  /*16500*/  STL [R1+0x1b7c], R16 ;  /* 0x001b7c1001007387 */ /* 0x0201e40000100800 */
[----:B0-----:R-:W-:Y:S02]  /*16510*/  IMAD.SHL.U32 R16, R18, 0x2, RZ ;  /* 0x0000000212107824 */ /* 0x001fe400078e00ff */
[----:B------:R-:W-:Y:S03]  /*16520*/  STL [R1+0x1b68], R17 ;  /* 0x001b681101007387 */ /* 0x000fe60000100800 */
[----:B------:R-:W-:Y:S01]  /*16530*/  LOP3.LUT R28, R28, 0x30, R16, 0x78, !PT ;  /* 0x000000301c1c7812 */ /* 0x000fe200078e7810 */
[----:B------:R-:W2:Y:S04]  /*16540*/  LDL.LU R25, [R1+0x294] ;  /* 0x0002940001197983 */ /* 0x000ea80000300800 */
[----:B------:R-:W3:Y:S04]  /*16550*/  LDL.LU R23, [R1+0x290] ;  /* 0x0002900001177983 */ /* 0x000ee80000300800 */
[----:B------:R-:W4:Y:S04]  /*16560*/  LDL.LU R21, [R1+0x254] ;  /* 0x0002540001157983 */ /* 0x000f280000300800 */
[----:B------:R-:W5:Y:S04]  /*16570*/  LDL.LU R13, [R1+0x250] ;  /* 0x00025000010d7983 */ /* 0x000f680000300800 */
[----:B------:R0:W-:Y:S04]  /*16580*/  STL [R1+0x1b6c], R14 ;  /* 0x001b6c0e01007387 */ /* 0x0001e80000100800 */
[----:B------:R-:W5:Y:S01]  /*16590*/  LDL.LU R20, [R1+0x214] ;  /* 0x0002140001147983 */ /* 0x000f620000300800 */
[----:B0-----:R-:W-:Y:S01]  /*165a0*/  IMAD.U32 R14, R27, 0x40, R28 ;  /* 0x000000401b0e7824 */ /* 0x001fe200078e001c */
[----:B------:R-:W-:-:S02]  /*165b0*/  LOP3.LUT R27, R15, R29, RZ, 0xfc, !PT ;  /* 0x0000001d0f1b7212 */ /* 0x000fc400078efcff */
[----:B------:R-:W5:Y:S04]  /*165c0*/  LDL.LU R29, [R1+0x210] ;  /* 0x00021000011d7983 */ /* 0x000f680000300800 */
[----:B------:R-:W5:Y:S01]  /*165d0*/  LDL.LU R28, [R1+0x1d4] ;  /* 0x0001d400011c7983 */ /* 0x000f620000300800 */
[----:B------:R-:W-:-:S03]  /*165e0*/  LOP3.LUT R15, R18, 0x7f, RZ, 0xc0, !PT ;  /* 0x0000007f120f7812 */ /* 0x000fc600078ec0ff */
[----:B------:R-:W5:Y:S04]  /*165f0*/  LDL.LU R17, [R1+0x198] ;  /* 0x0001980001117983 */ /* 0x000f680000300800 */
[----:B------:R-:W5:Y:S04]  /*16600*/  LDL.LU R16, [R1+0x15c] ;  /* 0x00015c0001107983 */ /* 0x000f680000300800 */
[----:B------:R-:W5:Y:S04]  /*16610*/  LDL.LU R26, [R1+0x158] ;  /* 0x00015800011a7983 */ /* 0x000f680000300800 */
[----:B------:R-:W5:Y:S04]  /*16620*/  LDL.LU R19, [R1+0x118] ;  /* 0x0001180001137983 */ /* 0x000f680000300800 */
[----:B------:R-:W5:Y:S04]  /*16630*/  LDL.LU R18, [R1+0x114] ;  /* 0x0001140001127983 */ /* 0x000f680000300800 */
[----:B------:R-:W5:Y:S04]  /*16640*/  LDL.LU R22, [R1+0xd4] ;  /* 0x0000d40001167983 */ /* 0x000f680000300800 */
[----:B------:R-:W5:Y:S04]  /*16650*/  LDL.LU R24, [R1+0xd0] ;  /* 0x0000d00001187983 */ /* 0x000f680000300800 */
[----:B------:R-:W-:Y:S04]  /*16660*/  STL [R1+0x110], R14 ;  /* 0x0001100e01007387 */ /* 0x000fe80000100800 */
[----:B------:R0:W-:Y:S01]  /*16670*/  STL [R1+0x1b98], R14 ;  /* 0x001b980e01007387 */ /* 0x0001e20000100800 */
[----:B------:R-:W-:Y:S06]  /*16680*/  BAR.SYNC.DEFER_BLOCKING 0x0 ;  /* 0x0000000000007b1d */ /* 0x000fec0000010000 */
[----:B0-----:R-:W2:Y:S04]  /*16690*/  LDL.LU R14, [R1+0x2d0] ;  /* 0x0002d000010e7983 */ /* 0x001ea80000300800 */
[----:B------:R0:W-:Y:S04]  /*166a0*/  STS.U8 [R15+UR7], R7 ;  /* 0x000000070f007988 */ /* 0x0001e80008000007 */
[----:B------:R1:W-:Y:S04]  /*166b0*/  STS.U8 [R15+UR7+0x80], R8 ;  /* 0x000080080f007988 */ /* 0x0003e80008000007 */
[----:B0-----:R-:W5:Y:S04]  /*166c0*/  LDL.LU R7, [R1+0x1bd4] ;  /* 0x001bd40001077983 */ /* 0x001f680000300800 */
[----:B-1----:R-:W5:Y:S04]  /*166d0*/  LDL.LU R8, [R1+0x1bd0] ;  /* 0x001bd00001087983 */ /* 0x002f680000300800 */
[----:B------:R-:W-:Y:S04]  /*166e0*/  STL [R1+0x120], R27 ;  /* 0x0001201b01007387 */ /* 0x000fe80000100800 */
[----:B------:R-:W-:Y:S04]  /*166f0*/  STL [R1+0x1b80], R27 ;  /* 0x001b801b01007387 */ /* 0x000fe80000100800 */
[----:B------:R0:W-:Y:S04]  /*16700*/  STS.U8 [R15+UR7+0x800], R9 ;  /* 0x000800090f007988 */ /* 0x0001e80008000007 */
[----:B------:R1:W-:Y:S04]  /*16710*/  STS.U8 [R15+UR7+0x880], R10 ;  /* 0x0008800a0f007988 */ /* 0x0003e80008000007 */
[----:B------:R1:W-:Y:S04]  /*16720*/  STS.U8 [R15+UR7+0x1000], R11 ;  /* 0x0010000b0f007988 */ /* 0x0003e80008000007 */
[----:B0-----:R-:W5:Y:S04]  /*16730*/  LDL.LU R9, [R1+0x1bcc] ;  /* 0x001bcc0001097983 */ /* 0x001f680000300800 */
[----:B-1----:R-:W5:Y:S04]  /*16740*/  LDL.LU R10, [R1+0x1bc8] ;  /* 0x001bc800010a7983 */ /* 0x002f680000300800 */
[----:B------:R-:W5:Y:S04]  /*16750*/  LDL.LU R11, [R1+0x1bc4] ;  /* 0x001bc400010b7983 */ /* 0x000f680000300800 */
[----:B------:R0:W-:Y:S04]  /*16760*/  STS.U8 [R15+UR7+0x1080], R12 ;  /* 0x0010800c0f007988 */ /* 0x0001e80008000007 */
[----:B0-----:R-:W5:Y:S04]  /*16770*/  LDL.LU R12, [R1+0x1bc0] ;  /* 0x001bc000010c7983 */ /* 0x001f680000300800 */
[----:B--2---:R-:W-:Y:S04]  /*16780*/  STS.U8 [R15+UR7+0x1800], R14 ;  /* 0x0018000e0f007988 */ /* 0x004fe80008000007 */
[----:B------:R-:W-:Y:S04]  /*16790*/  STS.U8 [R15+UR7+0x1880], R25 ;  /* 0x001880190f007988 */ /* 0x000fe80008000007 */
[----:B---3--:R-:W-:Y:S04]  /*167a0*/  STS.U8 [R15+UR7+0x2000], R23 ;  /* 0x002000170f007988 */ /* 0x008fe80008000007 */
[----:B----4-:R-:W-:Y:S04]  /*167b0*/  STS.U8 [R15+UR7+0x2080], R21 ;  /* 0x002080150f007988 */ /* 0x010fe80008000007 */
[----:B-----5:R0:W-:Y:S04]  /*167c0*/  STS.U8 [R15+UR7+0x2800], R13 ;  /* 0x0028000d0f007988 */ /* 0x0201e80008000007 */
[----:B0-----:R-:W2:Y:S04]  /*167d0*/  LDL.LU R13, [R1+0x64] ;  /* 0x00006400010d7983 */ /* 0x001ea80000300800 */
[----:B------:R0:W-:Y:S04]  /*167e0*/  STS.U8 [R15+UR7+0x2880], R20 ;  /* 0x002880140f007988 */ /* 0x0001e80008000007 */
[----:B------:R-:W3:Y:S04]  /*167f0*/  LDL.LU R25, [R1+0x60] ;  /* 0x0000600001197983 */ /* 0x000ee80000300800 */
[----:B------:R-:W-:Y:S04]  /*16800*/  STS.U8 [R15+UR7+0x3000], R29 ;  /* 0x0030001d0f007988 */ /* 0x000fe80008000007 */
[----:B------:R-:W4:Y:S04]  /*16810*/  LDL.LU R23, [R1+0x2c] ;  /* 0x00002c0001177983 */ /* 0x000f280000300800 */
[----:B------:R-:W-:Y:S04]  /*16820*/  STS.U8 [R15+UR7+0x3080], R28 ;  /* 0x0030801c0f007988 */ /* 0x000fe80008000007 */
[----:B------:R-:W5:Y:S04]  /*16830*/  LDL.LU R21, [R1+0x28] ;  /* 0x0000280001157983 */ /* 0x000f680000300800 */
[----:B------:R-:W-:Y:S04]  /*16840*/  STS.U8 [R15+UR7+0x3800], R17 ;  /* 0x003800110f007988 */ /* 0x000fe80008000007 */
[----:B0-----:R-:W3:Y:S04]  /*16850*/  LDL.LU R20, [R1+0x18] ;  /* 0x0000180001147983 */ /* 0x001ee80000300800 */
[----:B------:R-:W-:Y:S04]  /*16860*/  STS.U8 [R15+UR7+0x3880], R16 ;  /* 0x003880100f007988 */ /* 0x000fe80008000007 */
[----:B------:R-:W-:Y:S04]  /*16870*/  STS.U8 [R15+UR7+0x4000], R26 ;  /* 0x0040001a0f007988 */ /* 0x000fe80008000007 */
[----:B------:R-:W-:Y:S04]  /*16880*/  STS.U8 [R15+UR7+0x4080], R19 ;  /* 0x004080130f007988 */ /* 0x000fe80008000007 */
[----:B------:R0:W-:Y:S04]  /*16890*/  STS.U8 [R15+UR7+0x4800], R18 ;  /* 0x004800120f007988 */ /* 0x0001e80008000007 */
[----:B0-----:R-:W4:Y:S04]  /*168a0*/  LDL.LU R18, [R1+0x10] ;  /* 0x0000100001127983 */ /* 0x001f280000300800 */
[----:B------:R0:W-:Y:S04]  /*168b0*/  STS.U8 [R15+UR7+0x4880], R22 ;  /* 0x004880160f007988 */ /* 0x0001e80008000007 */
[----:B------:R-:W-:Y:S04]  /*168c0*/  STS.U8 [R15+UR7+0x5000], R24 ;  /* 0x005000180f007988 */ /* 0x000fe80008000007 */
        /* <DEDUP_REMOVED lines=10> */
[----:B------:R1:W-:Y:S04]  /*16970*/  STS.U8 [R15+UR7+0x7880], R2 ;  /* 0x007880020f007988 */ /* 0x0003e80008000007 */
[----:B0-----:R-:W5:Y:S04]  /*16980*/  LDL.LU R22, [R1+0x358] ;  /* 0x0003580001167983 */ /* 0x001f680000300800 */
[----:B------:R-:W5:Y:S01]  /*16990*/  LDL.LU R19, [R1+0x314] ;  /* 0x0003140001137983 */ /* 0x000f620000300800 */
[----:B-1----:R-:W-:-:S03]  /*169a0*/  LOP3.LUT R2, R15, 0x10, RZ, 0x3c, !PT ;  /* 0x000000100f027812 */ /* 0x002fc600078e3cff */
[----:B------:R-:W5:Y:S04]  /*169b0*/  LDL.LU R24, [R1+0x310] ;  /* 0x0003100001187983 */ /* 0x000f680000300800 */
[----:B--2---:R0:W-:Y:S04]  /*169c0*/  STS.U8 [R2+UR7+0x100], R13 ;  /* 0x0001000d02007988 */ /* 0x0041e80008000007 */
[----:B0-----:R-:W2:Y:S04]  /*169d0*/  LDL.LU R13, [R1+0x30c] ;  /* 0x00030c00010d7983 */ /* 0x001ea80000300800 */
[----:B------:R-:W2:Y:S04]  /*169e0*/  LDL.LU R3, [R1+0x308] ;  /* 0x0003080001037983 */ /* 0x000ea80000300800 */
        /* <DEDUP_REMOVED lines=15> */
[----:B---3--:R0:W-:Y:S04]  /*16ae0*/  STS.U8 [R2+UR7+0x1100], R20 ;  /* 0x0011001402007988 */ /* 0x0081e80008000007 */
[----:B------:R-:W3:Y:S04]  /*16af0*/  LDL.LU R26, [R1+0x10c] ;  /* 0x00010c00011a7983 */ /* 0x000ee80000300800 */
[----:B0-----:R-:W3:Y:S04]  /*16b00*/  LDL.LU R20, [R1+0x108] ;  /* 0x0001080001147983 */ /* 0x001ee80000300800 */
[----:B----4-:R0:W-:Y:S04]  /*16b10*/  STS.U8 [R2+UR7+0x1180], R18 ;  /* 0x0011801202007988 */ /* 0x0101e80008000007 */
[----:B0-----:R-:W4:Y:S04]  /*16b20*/  LDL.LU R18, [R1+0xcc] ;  /* 0x0000cc0001127983 */ /* 0x001f280000300800 */
[----:B------:R-:W-:Y:S04]  /*16b30*/  STS.U8 [R2+UR7+0x180], R25 ;  /* 0x0001801902007988 */ /* 0x000fe80008000007 */
[----:B-----5:R0:W-:Y:S04]  /*16b40*/  STS.U8 [R2+UR7+0x1900], R22 ;  /* 0x0019001602007988 */ /* 0x0201e80008000007 */
[----:B------:R1:W-:Y:S04]  /*16b50*/  STS.U8 [R2+UR7+0x2100], R24 ;  /* 0x0021001802007988 */ /* 0x0003e80008000007 */
[----:B0-----:R-:W5:Y:S04]  /*16b60*/  LDL.LU R22, [R1+0xc8] ;  /* 0x0000c80001167983 */ /* 0x001f680000300800 */
[----:B------:R-:W5:Y:S04]  /*16b70*/  LDL.LU R25, [R1+0x94] ;  /* 0x0000940001197983 */ /* 0x000f680000300800 */
[----:B-1----:R-:W5:Y:S04]  /*16b80*/  LDL.LU R24, [R1+0x74] ;  /* 0x0000740001187983 */ /* 0x002f680000300800 */
[----:B------:R0:W-:Y:S04]  /*16b90*/  STS.U8 [R2+UR7+0x900], R23 ;  /* 0x0009001702007988 */ /* 0x0001e80008000007 */
[----:B------:R1:W-:Y:S04]  /*16ba0*/  STS.U8 [R2+UR7+0x980], R21 ;  /* 0x0009801502007988 */ /* 0x0003e80008000007 */
[----:B------:R1:W-:Y:S04]  /*16bb0*/  STS.U8 [R2+UR7+0x1980], R19 ;  /* 0x0019801302007988 */ /* 0x0003e80008000007 */
[----:B0-----:R-:W5:Y:S04]  /*16bc0*/  LDL.LU R23, [R1+0x5c] ;  /* 0x00005c0001177983 */ /* 0x001f680000300800 */
[----:B-1----:R-:W5:Y:S04]  /*16bd0*/  LDL.LU R21, [R1+0x58] ;  /* 0x0000580001157983 */ /* 0x002f680000300800 */
[----:B------:R-:W5:Y:S04]  /*16be0*/  LDL.LU R19, [R1+0x24] ;  /* 0x0000240001137983 */ /* 0x000f680000300800 */
[----:B--2---:R0:W-:Y:S04]  /*16bf0*/  STS.U8 [R2+UR7+0x2180], R13 ;  /* 0x0021800d02007988 */ /* 0x0041e80008000007 */
[----:B0-----:R-:W2:Y:S04]  /*16c00*/  LDL.LU R13, [R1+0x14] ;  /* 0x00001400010d7983 */ /* 0x001ea80000300800 */
[----:B---3--:R0:W-:Y:S04]  /*16c10*/  STS.U8 [R2+UR7+0x6980], R20 ;  /* 0x0069801402007988 */ /* 0x0081e80008000007 */
[----:B0-----:R-:W3:Y:S04]  /*16c20*/  LDL.LU R20, [R1] ;  /* 0x0000000001147983 */ /* 0x001ee80000300800 */
[----:B----4-:R0:W-:Y:S04]  /*16c30*/  STS.U8 [R2+UR7+0x7100], R18 ;  /* 0x0071001202007988 */ /* 0x0101e80008000007 */
[----:B0-----:R-:W4:Y:S04]  /*16c40*/  LDL.LU R18, [R1+0x360] ;  /* 0x0003600001127983 */ /* 0x001f280000300800 */
[----:B------:R-:W-:Y:S04]  /*16c50*/  STS.U8 [R2+UR7+0x2900], R3 ;  /* 0x0029000302007988 */ /* 0x000fe80008000007 */
[----:B------:R-:W-:Y:S04]  /*16c60*/  STS.U8 [R2+UR7+0x2980], R4 ;  /* 0x0029800402007988 */ /* 0x000fe80008000007 */
[----:B-----5:R0:W-:Y:S04]  /*16c70*/  STS.U8 [R2+UR7+0x7180], R22 ;  /* 0x0071801602007988 */ /* 0x0201e80008000007 */
[----:B------:R-:W-:Y:S04]  /*16c80*/  STS.U8 [R2+UR7+0x3100], R5 ;  /* 0x0031000502007988 */ /* 0x000fe80008000007 */
[----:B------:R1:W-:Y:S04]  /*16c90*/  STS.U8 [R2+UR7+0x7980], R24 ;  /* 0x0079801802007988 */ /* 0x0003e80008000007 */
[----:B0-----:R-:W5:Y:S04]  /*16ca0*/  LDL.LU R22, [R1+0x35c] ;  /* 0x00035c0001167983 */ /* 0x001f680000300800 */
[----:B------:R-:W-:Y:S04]  /*16cb0*/  STS.U8 [R2+UR7+0x3180], R6 ;  /* 0x0031800602007988 */ /* 0x000fe80008000007 */
[----:B-1----:R-:W5:Y:S04]  /*16cc0*/  LDL.LU R24, [R1+0x354] ;  /* 0x0003540001187983 */ /* 0x002f680000300800 */
        /* <DEDUP_REMOVED lines=15> */
[----:B------:R-:W5:Y:S04]  /*16dc0*/  LDL.LU R4, [R1+0x304] ;  /* 0x0003040001047983 */ /* 0x000f680000300800 */
[----:B------:R-:W5:Y:S04]  /*16dd0*/  LDL.LU R5, [R1+0x300] ;  /* 0x0003000001057983 */ /* 0x000f680000300800 */
[----:B------:R-:W5:Y:S04]  /*16de0*/  LDL.LU R6, [R1+0x2c4] ;  /* 0x0002c40001067983 */ /* 0x000f680000300800 */
[----:B------:R-:W5:Y:S04]  /*16df0*/  LDL.LU R7, [R1+0x2c0] ;  /* 0x0002c00001077983 */ /* 0x000f680000300800 */
[----:B------:R-:W5:Y:S04]  /*16e00*/  LDL.LU R8, [R1+0x284] ;  /* 0x0002840001087983 */ /* 0x000f680000300800 */
[----:B------:R-:W5:Y:S04]  /*16e10*/  LDL.LU R9, [R1+0x280] ;  /* 0x0002800001097983 */ /* 0x000f680000300800 */
        /* <DEDUP_REMOVED lines=12> */
[----:B------:R-:W-:Y:S04]  /*16ee0*/  STS.U8 [R3+UR7+0x200], R23 ;  /* 0x0002001703007988 */ /* 0x000fe80008000007 */
[----:B--2---:R0:W-:Y:S04]  /*16ef0*/  STS.U8 [R3+UR7+0xa80], R13 ;  /* 0x000a800d03007988 */ /* 0x0041e80008000007 */
[----:B0-----:R-:W2:Y:S04]  /*16f00*/  LDL.LU R13, [R1+0x100] ;  /* 0x00010000010d7983 */ /* 0x001ea80000300800 */
[----:B---3--:R0:W-:Y:S04]  /*16f10*/  STS.U8 [R3+UR7+0x1200], R20 ;  /* 0x0012001403007988 */ /* 0x0081e80008000007 */
[----:B0-----:R-:W3:Y:S04]  /*16f20*/  LDL.LU R20, [R1+0xc4] ;  /* 0x0000c40001147983 */ /* 0x001ee80000300800 */
[----:B----4-:R0:W-:Y:S04]  /*16f30*/  STS.U8 [R3+UR7+0x1a00], R18 ;  /* 0x001a001203007988 */ /* 0x0101e80008000007 */
[----:B------:R-:W4:Y:S04]  /*16f40*/  LDL.LU R23, [R1+0xc0] ;  /* 0x0000c00001177983 */ /* 0x000f280000300800 */
[----:B0-----:R-:W4:Y:S04]  /*16f50*/  LDL.LU R18, [R1+0x90] ;  /* 0x0000900001127983 */ /* 0x001f280000300800 */
[----:B------:R0:W-:Y:S04]  /*16f60*/  STS.U8 [R3+UR7+0x280], R21 ;  /* 0x0002801503007988 */ /* 0x0001e80008000007 */
[----:B------:R1:W-:Y:S04]  /*16f70*/  STS.U8 [R3+UR7+0xa00], R19 ;  /* 0x000a001303007988 */ /* 0x0003e80008000007 */
[----:B0-----:R-:W4:Y:S04]  /*16f80*/  LDL.LU R21, [R1+0x8c] ;  /* 0x00008c0001157983 */ /* 0x001f280000300800 */
[----:B-----5:R0:W-:Y:S04]  /*16f90*/  STS.U8 [R3+UR7+0x1a80], R22 ;  /* 0x001a801603007988 */ /* 0x0201e80008000007 */
[----:B-1----:R-:W5:Y:S04]  /*16fa0*/  LDL.LU R19, [R1+0x54] ;  /* 0x0000540001137983 */ /* 0x002f680000300800 */
[----:B------:R1:W-:Y:S04]  /*16fb0*/  STS.U8 [R3+UR7+0x2200], R24 ;  /* 0x0022001803007988 */ /* 0x0003e80008000007 */
[----:B0-----:R-:W5:Y:S04]  /*16fc0*/  LDL.LU R22, [R1+0x50] ;  /* 0x0000500001167983 */ /* 0x001f680000300800 */
[----:B-1----:R-:W5:Y:S04]  /*16fd0*/  LDL.LU R24, [R1+0xc] ;  /* 0x00000c0001187983 */ /* 0x002f680000300800 */
[----:B------:R-:W-:Y:S04]  /*16fe0*/  STL [R1+0x1bbc], R15 ;  /* 0x001bbc0f01007387 */ /* 0x000fe80000100800 */
[----:B------:R0:W-:Y:S02]  /*16ff0*/  STS.U8 [R3+UR7+0x1280], R0 ;  /* 0x0012800003007988 */ /* 0x0001e40008000007 */
[----:B0-----:R-:W-:-:S02]  /*17000*/  LOP3.LUT R0, R15, 0x30, RZ, 0x3c, !PT ;  /* 0x000000300f007812 */ /* 0x001fc400078e3cff */
[----:B--2---:R0:W-:Y:S04]  /*17010*/  STS.U8 [R3+UR7+0x6a80], R13 ;  /* 0x006a800d03007988 */ /* 0x0041e80008000007 */
[----:B0-----:R-:W2:Y:S04]  /*17020*/  LDL.LU R13, [R1+0x8] ;  /* 0x00000800010d7983 */ /* 0x001ea80000300800 */
[----:B---3--:R0:W-:Y:S04]  /*17030*/  STS.U8 [R3+UR7+0x7200], R20 ;  /* 0x0072001403007988 */ /* 0x0081e80008000007 */
[----:B0-----:R-:W3:Y:S04]  /*17040*/  LDL.LU R20, [R1+0x390] ;  /* 0x0003900001147983 */ /* 0x001ee80000300800 */
[----:B----4-:R0:W-:Y:S04]  /*17050*/  STS.U8 [R3+UR7+0x7a00], R18 ;  /* 0x007a001203007988 */ /* 0x0101e80008000007 */
[----:B0-----:R-:W4:Y:S04]  /*17060*/  LDL.LU R18, [R1+0x38c] ;  /* 0x00038c0001127983 */ /* 0x001f280000300800 */
[----:B------:R-:W4:Y:S04]  /*17070*/  LDL.LU R15, [R1+0x388] ;  /* 0x00038800010f7983 */ /* 0x000f280000300800 */
        /* <DEDUP_REMOVED lines=20> */
[----:B-----5:R0:W-:Y:S04]  /*171c0*/  STS.U8 [R0+UR7+0x380], R22 ;  /* 0x0003801600007988 */ /* 0x0201e80008000007 */
[----:B------:R1:W-:Y:S04]  /*171d0*/  STS.U8 [R0+UR7+0xb00], R24 ;  /* 0x000b001800007988 */ /* 0x0003e80008000007 */
[----:B0-----:R-:W5:Y:S04]  /*171e0*/  LDL.LU R22, [R1+0x364] ;  /* 0x0003640001167983 */ /* 0x001f680000300800 */
[----:B-1----:R-:W5:Y:S04]  /*171f0*/  LDL.LU R24, [R1+0x34c] ;  /* 0x00034c0001187983 */ /* 0x002f680000300800 */
        /* <DEDUP_REMOVED lines=21> */
[----:B--2---:R-:W-:Y:S04]  /*17350*/  STS.U8 [R0+UR7+0xb80], R13 ;  /* 0x000b800d00007988 */ /* 0x004fe80008000007 */
[----:B---3--:R0:W-:Y:S04]  /*17360*/  STS.U8 [R0+UR7+0x1300], R20 ;  /* 0x0013001400007988 */ /* 0x0081e80008000007 */
[----:B0-----:R-:W2:Y:S04]  /*17370*/  LDL.LU R20, [R1+0xb8] ;  /* 0x0000b80001147983 */ /* 0x001ea80000300800 */
[----:B------:R-:W3:Y:S04]  /*17380*/  LDL.LU R21, [R1+0x88] ;  /* 0x0000880001157983 */ /* 0x000ee80000300800 */
[----:B------:R-:W3:Y:S04]  /*17390*/  LDL.LU R19, [R1+0x84] ;  /* 0x0000840001137983 */ /* 0x000ee80000300800 */
[----:B----4-:R0:W-:Y:S04]  /*173a0*/  STS.U8 [R0+UR7+0x1380], R18 ;  /* 0x0013801200007988 */ /* 0x0101e80008000007 */
[----:B------:R-:W4:Y:S04]  /*173b0*/  LDL.LU R13, [R1+0x4c] ;  /* 0x00004c00010d7983 */ /* 0x000f280000300800 */
[----:B------:R1:W-:Y:S04]  /*173c0*/  STS.U8 [R0+UR7+0x1b00], R15 ;  /* 0x001b000f00007988 */ /* 0x0003e80008000007 */
[----:B0-----:R-:W4:Y:S04]  /*173d0*/  LDL.LU R18, [R1+0x40] ;  /* 0x0000400001127983 */ /* 0x001f280000300800 */
[----:B-1----:R-:W3:Y:S04]  /*173e0*/  LDL.LU R15, [R1+0x1bbc] ;  /* 0x001bbc00010f7983 */ /* 0x002ee80000300800 */
[----:B-----5:R0:W-:Y:S04]  /*173f0*/  STS.U8 [R0+UR7+0x1b80], R22 ;  /* 0x001b801600007988 */ /* 0x0201e80008000007 */
[----:B------:R1:W-:Y:S04]  /*17400*/  STS.U8 [R0+UR7+0x2300], R24 ;  /* 0x0023001800007988 */ /* 0x0003e80008000007 */
[----:B0-----:R-:W5:Y:S04]  /*17410*/  LDL.LU R22, [R1+0x1bb8] ;  /* 0x001bb80001167983 */ /* 0x001f680000300800 */
[----:B-1----:R-:W5:Y:S04]  /*17420*/  LDL.LU R24, [R1+0x1bb4] ;  /* 0x001bb40001187983 */ /* 0x002f680000300800 */
[----:B------:R0:W-:Y:S04]  /*17430*/  STS.U8 [R0+UR7+0x2b00], R2 ;  /* 0x002b000200007988 */ /* 0x0001e80008000007 */
[----:B--2---:R1:W-:Y:S04]  /*17440*/  STS.U8 [R0+UR7+0x7380], R20 ;  /* 0x0073801400007988 */ /* 0x0043e80008000007 */
[----:B---3--:R2:W-:Y:S01]  /*17450*/  STL [R1+0x1bac], R15 ;  /* 0x001bac0f01007387 */ /* 0x0085e20000100800 */
[----:B0-----:R-:W-:-:S03]  /*17460*/  LOP3.LUT R2, R15, 0x40, RZ, 0x3c, !PT ;  /* 0x000000400f027812 */ /* 0x001fc600078e3cff */
[----:B-1----:R-:W3:Y:S04]  /*17470*/  LDL.LU R20, [R1+0x398] ;  /* 0x0003980001147983 */ /* 0x002ee80000300800 */
[----:B--2---:R-:W2:Y:S04]  /*17480*/  LDL.LU R15, [R1+0x384] ;  /* 0x00038400010f7983 */ /* 0x004ea80000300800 */
[----:B------:R-:W-:Y:S04]  /*17490*/  STS.U8 [R0+UR7+0x2380], R3 ;  /* 0x0023800300007988 */ /* 0x000fe80008000007 */
[----:B------:R-:W-:Y:S04]  /*174a0*/  STS.U8 [R0+UR7+0x2b80], R4 ;  /* 0x002b800400007988 */ /* 0x000fe80008000007 */
[----:B------:R-:W-:Y:S04]  /*174b0*/  STS.U8 [R0+UR7+0x3300], R5 ;  /* 0x0033000500007988 */ /* 0x000fe80008000007 */
[----:B------:R-:W-:Y:S04]  /*174c0*/  STS.U8 [R0+UR7+0x3380], R6 ;  /* 0x0033800600007988 */ /* 0x000fe80008000007 */
[----:B------:R-:W-:Y:S04]  /*174d0*/  STS.U8 [R0+UR7+0x3b00], R7 ;  /* 0x003b000700007988 */ /* 0x000fe80008000007 */
[----:B------:R-:W-:Y:S04]  /*174e0*/  STS.U8 [R0+UR7+0x3b80], R8 ;  /* 0x003b800800007988 */ /* 0x000fe80008000007 */
[----:B--2---:R0:W-:Y:S04]  /*174f0*/  STL [R1+0x1bb0], R15 ;  /* 0x001bb00f01007387 */ /* 0x0041e80000100800 */
[----:B0-----:R-:W2:Y:S04]  /*17500*/  LDL.LU R15, [R1+0x394] ;  /* 0x00039400010f7983 */ /* 0x001ea80000300800 */
        /* <DEDUP_REMOVED lines=15> */
[----:B----4-:R0:W-:Y:S04]  /*17600*/  STS.U8 [R2+UR7+0x400], R13 ;  /* 0x0004000d02007988 */ /* 0x0101e80008000007 */
[----:B------:R1:W-:Y:S04]  /*17610*/  STS.U8 [R2+UR7+0x480], R18 ;  /* 0x0004801202007988 */ /* 0x0003e80008000007 */
[----:B0-----:R-:W4:Y:S04]  /*17620*/  LDL.LU R13, [R1+0x380] ;  /* 0x00038000010d7983 */ /* 0x001f280000300800 */
[----:B-1----:R-:W4:Y:S04]  /*17630*/  LDL.LU R18, [R1+0x344] ;  /* 0x0003440001127983 */ /* 0x002f280000300800 */
[----:B------:R-:W4:Y:S04]  /*17640*/  LDL.LU R0, [R1+0x2f0] ;  /* 0x0002f00001007983 */ /* 0x000f280000300800 */
        /* <DEDUP_REMOVED lines=24> */
[----:B---3--:R0:W-:Y:S04]  /*177d0*/  STS.U8 [R2+UR7+0x1400], R20 ;  /* 0x0014001402007988 */ /* 0x0081e80008000007 */
[----:B------:R-:W3:Y:S04]  /*177e0*/  LDL.LU R19, [R1+0x3c] ;  /* 0x00003c0001137983 */ /* 0x000ee80000300800 */
[----:B0-----:R-:W3:Y:S04]  /*177f0*/  LDL.LU R20, [R1+0x38] ;  /* 0x0000380001147983 */ /* 0x001ee80000300800 */
[----:B--2---:R0:W-:Y:S04]  /*17800*/  STS.U8 [R2+UR7+0x1480], R15 ;  /* 0x0014800f02007988 */ /* 0x0041e80008000007 */
[----:B0-----:R-:W2:Y:S04]  /*17810*/  LDL.LU R15, [R1+0x1bb0] ;  /* 0x001bb000010f7983 */ /* 0x001ea80000300800 */
[----:B--2---:R0:W-:Y:S04]  /*17820*/  STS.U8 [R2+UR7+0x1c00], R15 ;  /* 0x001c000f02007988 */ /* 0x0041e80008000007 */
[----:B0-----:R-:W2:Y:S04]  /*17830*/  LDL.LU R15, [R1+0x1bac] ;  /* 0x001bac00010f7983 */ /* 0x001ea80000300800 */
[----:B----4-:R0:W-:Y:S04]  /*17840*/  STS.U8 [R2+UR7+0x1c80], R13 ;  /* 0x001c800d02007988 */ /* 0x0101e80008000007 */
[----:B------:R1:W-:Y:S04]  /*17850*/  STS.U8 [R2+UR7+0x2400], R18 ;  /* 0x0024001202007988 */ /* 0x0003e80008000007 */
[----:B------:R2:W-:Y:S04]  /*17860*/  STS.U8 [R2+UR7+0x2c80], R0 ;  /* 0x002c800002007988 */ /* 0x0005e80008000007 */
[----:B0-----:R-:W4:Y:S04]  /*17870*/  LDL.LU R13, [R1+0x1ba8] ;  /* 0x001ba800010d7983 */ /* 0x001f280000300800 */
[----:B-1----:R-:W4:Y:S01]  /*17880*/  LDL.LU R18, [R1+0x1ba4] ;  /* 0x001ba40001127983 */ /* 0x002f220000300800 */
[----:B--2---:R-:W-:-:S03]  /*17890*/  LOP3.LUT R0, R15, 0x50, RZ, 0x3c, !PT ;  /* 0x000000500f007812 */ /* 0x004fc600078e3cff */
[----:B------:R0:W-:Y:S04]  /*178a0*/  STL [R1+0x1b9c], R15 ;  /* 0x001b9c0f01007387 */ /* 0x0001e80000100800 */
[----:B0-----:R-:W2:Y:S04]  /*178b0*/  LDL.LU R15, [R1+0x39c] ;  /* 0x00039c00010f7983 */ /* 0x001ea80000300800 */
[----:B------:R-:W-:Y:S04]  /*178c0*/  STS.U8 [R2+UR7+0x5c80], R14 ;  /* 0x005c800e02007988 */ /* 0x000fe80008000007 */
[----:B-----5:R-:W-:Y:S04]  /*178d0*/  STS.U8 [R2+UR7+0x2480], R22 ;  /* 0x0024801602007988 */ /* 0x020fe80008000007 */
        /* <DEDUP_REMOVED lines=22> */
[----:B------:R-:W5:Y:S04]  /*17a40*/  LDL.LU R14, [R1+0x37c] ;  /* 0x00037c00010e7983 */ /* 0x000f680000300800 */
[----:B---3--:R1:W-:Y:S04]  /*17a50*/  STS.U8 [R0+UR7+0x500], R19 ;  /* 0x0005001300007988 */ /* 0x0083e80008000007 */
[----:B0-----:R-:W3:Y:S04]  /*17a60*/  LDL.LU R21, [R1+0x378] ;  /* 0x0003780001157983 */ /* 0x001ee80000300800 */
[----:B------:R0:W-:Y:S04]  /*17a70*/  STS.U8 [R0+UR7+0x580], R20 ;  /* 0x0005801400007988 */ /* 0x0001e80008000007 */
[----:B-1----:R-:W3:Y:S04]  /*17a80*/  LDL.LU R19, [R1+0x334] ;  /* 0x0003340001137983 */ /* 0x002ee80000300800 */
[----:B0-----:R-:W3:Y:S04]  /*17a90*/  LDL.LU R20, [R1+0x330] ;  /* 0x0003300001147983 */ /* 0x001ee80000300800 */
[----:B------:R-:W3:Y:S04]  /*17aa0*/  LDL.LU R2, [R1+0x2ac] ;  /* 0x0002ac0001027983 */ /* 0x000ee80000300800 */
        /* <DEDUP_REMOVED lines=20> */
[----:B----4-:R0:W-:Y:S04]  /*17bf0*/  STS.U8 [R0+UR7+0xd00], R18 ;  /* 0x000d001200007988 */ /* 0x0101e80008000007 */
[----:B------:R1:W-:Y:S04]  /*17c00*/  STS.U8 [R0+UR7+0xd80], R13 ;  /* 0x000d800d00007988 */ /* 0x0003e80008000007 */
[----:B0-----:R-:W4:Y:S04]  /*17c10*/  LDL.LU R18, [R1+0x2e8] ;  /* 0x0002e80001127983 */ /* 0x001f280000300800 */
[----:B-1----:R-:W4:Y:S04]  /*17c20*/  LDL.LU R13, [R1+0x2ec] ;  /* 0x0002ec00010d7983 */ /* 0x002f280000300800 */
[----:B--2---:R0:W-:Y:S04]  /*17c30*/  STS.U8 [R0+UR7+0x1500], R15 ;  /* 0x0015000f00007988 */ /* 0x0041e80008000007 */
[----:B0-----:R-:W2:Y:S04]  /*17c40*/  LDL.LU R15, [R1+0x1ba0] ;  /* 0x001ba000010f7983 */ /* 0x001ea80000300800 */
[----:B-----5:R-:W-:Y:S04]  /*17c50*/  STS.U8 [R0+UR7+0x1d00], R14 ;  /* 0x001d000e00007988 */ /* 0x020fe80008000007 */
[----:B--2---:R0:W-:Y:S04]  /*17c60*/  STS.U8 [R0+UR7+0x1580], R15 ;  /* 0x0015800f00007988 */ /* 0x0041e80008000007 */
[----:B0-----:R-:W2:Y:S04]  /*17c70*/  LDL.LU R15, [R1+0x1b9c] ;  /* 0x001b9c00010f7983 */ /* 0x001ea80000300800 */
[----:B------:R-:W5:Y:S04]  /*17c80*/  LDL.LU R14, [R1+0x1b98] ;  /* 0x001b9800010e7983 */ /* 0x000f680000300800 */
[----:B---3--:R-:W-:Y:S04]  /*17c90*/  STS.U8 [R0+UR7+0x5d80], R11 ;  /* 0x005d800b00007988 */ /* 0x008fe80008000007 */
[----:B------:R0:W-:Y:S04]  /*17ca0*/  STS.U8 [R0+UR7+0x1d80], R21 ;  /* 0x001d801500007988 */ /* 0x0001e80008000007 */
[----:B------:R1:W-:Y:S04]  /*17cb0*/  STS.U8 [R0+UR7+0x2500], R19 ;  /* 0x0025001300007988 */ /* 0x0003e80008000007 */
[----:B------:R3:W-:Y:S04]  /*17cc0*/  STS.U8 [R0+UR7+0x2580], R20 ;  /* 0x0025801400007988 */ /* 0x0007e80008000007 */
[----:B0-----:R-:W5:Y:S04]  /*17cd0*/  LDL.LU R21, [R1+0x1b94] ;  /* 0x001b940001157983 */ /* 0x001f680000300800 */
[----:B-1----:R-:W5:Y:S04]  /*17ce0*/  LDL.LU R19, [R1+0x1b90] ;  /* 0x001b900001137983 */ /* 0x002f680000300800 */
[----:B---3--:R-:W3:Y:S04]  /*17cf0*/  LDL.LU R20, [R1+0x1b8c] ;  /* 0x001b8c0001147983 */ /* 0x008ee80000300800 */
[----:B------:R0:W-:Y:S04]  /*17d00*/  STS.U8 [R0+UR7+0x3500], R2 ;  /* 0x0035000200007988 */ /* 0x0001e80008000007 */
[----:B------:R-:W-:Y:S04]  /*17d10*/  STS.U8 [R0+UR7+0x6580], R27 ;  /* 0x0065801b00007988 */ /* 0x000fe80008000007 */
[----:B------:R-:W-:Y:S04]  /*17d20*/  STS.U8 [R0+UR7+0x7580], R16 ;  /* 0x0075801000007988 */ /* 0x000fe80008000007 */
[----:B------:R-:W-:Y:S04]  /*17d30*/  STS.U8 [R0+UR7+0x7d00], R26 ;  /* 0x007d001a00007988 */ /* 0x000fe80008000007 */
[----:B----4-:R-:W-:Y:S04]  /*17d40*/  STS.U8 [R0+UR7+0x2d00], R13 ;  /* 0x002d000d00007988 */ /* 0x010fe80008000007 */
        /* <DEDUP_REMOVED lines=16> */
[----:B--2---:R-:W-:Y:S01]  /*17e50*/  STL [R1+0x1b84], R15 ;  /* 0x001b840f01007387 */ /* 0x004fe20000100800 */
[----:B-----5:R-:W-:Y:S01]  /*17e60*/  IMAD.MOV.U32 R11, RZ, RZ, R14 ;  /* 0x000000ffff0b7224 */ /* 0x020fe200078e000e */
[----:B0-----:R-:W-:-:S04]  /*17e70*/  LOP3.LUT R2, R15, 0x60, RZ, 0x3c, !PT ;  /* 0x000000600f027812 */ /* 0x001fc800078e3cff */
[----:B------:R0:W-:Y:S04]  /*17e80*/  STL [R1+0x1b88], R11 ;  /* 0x001b880b01007387 */ /* 0x0001e80000100800 */
[----:B------:R1:W-:Y:S04]  /*17e90*/  STS.U8 [R2+UR7+0x600], R23 ;  /* 0x0006001702007988 */ /* 0x0003e80008000007 */
[----:B0-----:R-:W2:Y:S04]  /*17ea0*/  LDL.LU R11, [R1+0x3b0] ;  /* 0x0003b000010b7983 */ /* 0x001ea80000300800 */
[----:B------:R-:W4:Y:S04]  /*17eb0*/  LDL.LU R15, [R1+0x3a4] ;  /* 0x0003a400010f7983 */ /* 0x000f280000300800 */
[----:B------:R-:W5:Y:S04]  /*17ec0*/  LDL.LU R27, [R1+0x374] ;  /* 0x00037400011b7983 */ /* 0x000f680000300800 */
[----:B------:R-:W5:Y:S04]  /*17ed0*/  LDL.LU R16, [R1+0x370] ;  /* 0x0003700001107983 */ /* 0x000f680000300800 */
[----:B------:R-:W5:Y:S04]  /*17ee0*/  LDL.LU R26, [R1+0x32c] ;  /* 0x00032c00011a7983 */ /* 0x000f680000300800 */
[----:B------:R-:W5:Y:S04]  /*17ef0*/  LDL.LU R25, [R1+0x320] ;  /* 0x0003200001197983 */ /* 0x000f680000300800 */
        /* <DEDUP_REMOVED lines=19> */
[----:B---3--:R0:W-:Y:S04]  /*18030*/  STS.U8 [R2+UR7+0x680], R20 ;  /* 0x0006801402007988 */ /* 0x0081e80008000007 */
[----:B------:R1:W-:Y:S04]  /*18040*/  STS.U8 [R2+UR7+0xe00], R19 ;  /* 0x000e001302007988 */ /* 0x0003e80008000007 */
[----:B------:R3:W-:Y:S04]  /*18050*/  STS.U8 [R2+UR7+0xe80], R21 ;  /* 0x000e801502007988 */ /* 0x0007e80008000007 */
[----:B0-----:R-:W5:Y:S04]  /*18060*/  LDL.LU R20, [R1+0x2a0] ;  /* 0x0002a00001147983 */ /* 0x001f680000300800 */
[----:B-1----:R-:W5:Y:S04]  /*18070*/  LDL.LU R19, [R1+0x2a4] ;  /* 0x0002a40001137983 */ /* 0x002f680000300800 */
[----:B---3--:R-:W3:Y:S04]  /*18080*/  LDL.LU R21, [R1+0x2e0] ;  /* 0x0002e00001157983 */ /* 0x008ee80000300800 */
[----:B--2---:R0:W-:Y:S04]  /*18090*/  STS.U8 [R2+UR7+0x1600], R11 ;  /* 0x0016000b02007988 */ /* 0x0041e80008000007 */
[----:B----4-:R1:W-:Y:S04]  /*180a0*/  STS.U8 [R2+UR7+0x1680], R15 ;  /* 0x0016800f02007988 */ /* 0x0103e80008000007 */
[----:B-----5:R2:W-:Y:S04]  /*180b0*/  STS.U8 [R2+UR7+0x1e00], R27 ;  /* 0x001e001b02007988 */ /* 0x0205e80008000007 */
[----:B0-----:R-:W4:Y:S04]  /*180c0*/  LDL.LU R11, [R1+0x1b88] ;  /* 0x001b8800010b7983 */ /* 0x001f280000300800 */
[----:B-1----:R-:W5:Y:S04]  /*180d0*/  LDL.LU R15, [R1+0x1b84] ;  /* 0x001b8400010f7983 */ /* 0x002f680000300800 */
[----:B--2---:R-:W2:Y:S04]  /*180e0*/  LDL.LU R27, [R1+0x1b80] ;  /* 0x001b8000011b7983 */ /* 0x004ea80000300800 */
[----:B------:R0:W-:Y:S04]  /*180f0*/  STS.U8 [R2+UR7+0x1e80], R16 ;  /* 0x001e801002007988 */ /* 0x0001e80008000007 */
[----:B------:R1:W-:Y:S04]  /*18100*/  STS.U8 [R2+UR7+0x2600], R26 ;  /* 0x0026001a02007988 */ /* 0x0003e80008000007 */
[----:B------:R1:W-:Y:S04]  /*18110*/  STS.U8 [R2+UR7+0x2680], R25 ;  /* 0x0026801902007988 */ /* 0x0003e80008000007 */
[----:B0-----:R-:W4:Y:S04]  /*18120*/  LDL.LU R16, [R1+0x1b7c] ;  /* 0x001b7c0001107983 */ /* 0x001f280000300800 */
[----:B-1----:R-:W2:Y:S04]  /*18130*/  LDL.LU R26, [R1+0x1b78] ;  /* 0x001b7800011a7983 */ /* 0x002ea80000300800 */
[----:B------:R-:W2:Y:S04]  /*18140*/  LDL.LU R25, [R1+0x1b74] ;  /* 0x001b740001197983 */ /* 0x000ea80000300800 */
[----:B------:R0:W-:Y:S04]  /*18150*/  STS.U8 [R2+UR7+0x2e00], R23 ;  /* 0x002e001702007988 */ /* 0x0001e80008000007 */
[----:B0-----:R-:W2:Y:S04]  /*18160*/  LDL.LU R23, [R1+0x1b70] ;  /* 0x001b700001177983 */ /* 0x001ea80000300800 */
[----:B------:R0:W-:Y:S04]  /*18170*/  STS.U8 [R2+UR7+0x7e00], R14 ;  /* 0x007e000e02007988 */ /* 0x0001e80008000007 */
[----:B------:R1:W-:Y:S04]  /*18180*/  STS.U8 [R2+UR7+0x7e80], R17 ;  /* 0x007e801102007988 */ /* 0x0003e80008000007 */
[----:B0-----:R-:W2:Y:S04]  /*18190*/  LDL.LU R14, [R1+0x3ac] ;  /* 0x0003ac00010e7983 */ /* 0x001ea80000300800 */
[----:B-1----:R-:W2:Y:S04]  /*181a0*/  LDL.LU R17, [R1+0x3a8] ;  /* 0x0003a80001117983 */ /* 0x002ea80000300800 */
[----:B------:R-:W-:Y:S04]  /*181b0*/  STS.U8 [R2+UR7+0x3e00], R0 ;  /* 0x003e000002007988 */ /* 0x000fe80008000007 */
[----:B------:R-:W-:Y:S04]  /*181c0*/  STS.U8 [R2+UR7+0x3680], R20 ;  /* 0x0036801402007988 */ /* 0x000fe80008000007 */
[----:B------:R-:W-:Y:S04]  /*181d0*/  STS.U8 [R2+UR7+0x3600], R19 ;  /* 0x0036001302007988 */ /* 0x000fe80008000007 */
[----:B---3--:R-:W-:Y:S04]  /*181e0*/  STS.U8 [R2+UR7+0x2e80], R21 ;  /* 0x002e801502007988 */ /* 0x008fe80008000007 */
        /* <DEDUP_REMOVED lines=31> */
[----:B------:R-:W3:Y:S01]  /*183e0*/  LDL.LU R12, [R1+0xdc] ;  /* 0x0000dc00010c7983 */ /* 0x000ee20000300800 */
[----:B-----5:R-:W-:-:S03]  /*183f0*/  LOP3.LUT R3, R15, 0x70, RZ, 0x3c, !PT ;  /* 0x000000700f037812 */ /* 0x020fc600078e3cff */
[----:B------:R-:W5:Y:S04]  /*18400*/  LDL.LU R15, [R1+0xd8] ;  /* 0x0000d800010f7983 */ /* 0x000f680000300800 */
[----:B------:R-:W5:Y:S04]  /*18410*/  LDL.LU R29, [R1+0x9c] ;  /* 0x00009c00011d7983 */ /* 0x000f680000300800 */
[----:B------:R-:W5:Y:S04]  /*18420*/  LDL.LU R28, [R1+0x98] ;  /* 0x00009800011c7983 */ /* 0x000f680000300800 */
[----:B----4-:R-:W-:Y:S04]  /*18430*/  STS.U8 [R3+UR7+0xf80], R16 ;  /* 0x000f801003007988 */ /* 0x010fe80008000007 */
[----:B--2---:R0:W-:Y:S04]  /*18440*/  STS.U8 [R3+UR7+0x700], R26 ;  /* 0x0007001a03007988 */ /* 0x0041e80008000007 */
[----:B------:R-:W-:Y:S04]  /*18450*/  STS.U8 [R3+UR7+0xf00], R25 ;  /* 0x000f001903007988 */ /* 0x000fe80008000007 */
[----:B0-----:R-:W2:Y:S04]  /*18460*/  LDL.LU R26, [R1+0x318] ;  /* 0x00031800011a7983 */ /* 0x001ea80000300800 */
[----:B------:R0:W-:Y:S04]  /*18470*/  STS.U8 [R3+UR7+0x780], R23 ;  /* 0x0007801703007988 */ /* 0x0001e80008000007 */
[----:B0-----:R-:W4:Y:S04]  /*18480*/  LDL.LU R23, [R1+0x31c] ;  /* 0x00031c0001177983 */ /* 0x001f280000300800 */
[----:B------:R-:W3:Y:S04]  /*18490*/  LDL.LU R25, [R1+0x368] ;  /* 0x0003680001197983 */ /* 0x000ee80000300800 */
[----:B------:R-:W5:Y:S04]  /*184a0*/  LDL.LU R16, [R1+0x36c] ;  /* 0x00036c0001107983 */ /* 0x000f680000300800 */
[----:B------:R0:W-:Y:S04]  /*184b0*/  STS.U8 [R3+UR7+0x1700], R14 ;  /* 0x0017000e03007988 */ /* 0x0001e80008000007 */
[----:B------:R1:W-:Y:S04]  /*184c0*/  STS.U8 [R3+UR7+0x1780], R17 ;  /* 0x0017801103007988 */ /* 0x0003e80008000007 */
[----:B0-----:R-:W2:Y:S04]  /*184d0*/  LDL.LU R14, [R1+0x1b6c] ;  /* 0x001b6c00010e7983 */ /* 0x001ea80000300800 */
[----:B-1----:R-:W2:Y:S04]  /*184e0*/  LDL.LU R17, [R1+0x1b68] ;  /* 0x001b680001117983 */ /* 0x002ea80000300800 */
[----:B-----5:R-:W-:Y:S04]  /*184f0*/  STS.U8 [R3+UR7+0x1f00], R16 ;  /* 0x001f001003007988 */ /* 0x020fe80008000007 */
[----:B---3--:R-:W-:Y:S04]  /*18500*/  STS.U8 [R3+UR7+0x1f80], R25 ;  /* 0x001f801903007988 */ /* 0x008fe80008000007 */
[----:B----4-:R-:W-:Y:S04]  /*18510*/  STS.U8 [R3+UR7+0x2700], R23 ;  /* 0x0027001703007988 */ /* 0x010fe80008000007 */
[----:B--2---:R-:W-:Y:S04]  /*18520*/  STS.U8 [R3+UR7+0x2780], R26 ;  /* 0x0027801a03007988 */ /* 0x004fe80008000007 */
[----:B------:R-:W-:Y:S04]  /*18530*/  STS.U8 [R3+UR7+0x2f00], R2 ;  /* 0x002f000203007988 */ /* 0x000fe80008000007 */
[----:B------:R-:W-:Y:S04]  /*18540*/  STS.U8 [R3+UR7+0x2f80], R21 ;  /* 0x002f801503007988 */ /* 0x000fe80008000007 */
[----:B------:R-:W-:Y:S04]  /*18550*/  STS.U8 [R3+UR7+0x3700], R19 ;  /* 0x0037001303007988 */ /* 0x000fe80008000007 */
[----:B------:R-:W-:Y:S04]  /*18560*/  STS.U8 [R3+UR7+0x3780], R20 ;  /* 0x0037801403007988 */ /* 0x000fe80008000007 */
        /* <DEDUP_REMOVED lines=17> */
[----:B------:R-:W-:Y:S01]  /*18680*/  STS.U8 [R3+UR7+0x7f80], R14 ;  /* 0x007f800e03007988 */ /* 0x000fe20008000007 */
[----:B------:R-:W-:Y:S06]  /*18690*/  BAR.SYNC.DEFER_BLOCKING 0x0 ;  /* 0x0000000000007b1d */ /* 0x000fec0000010000 */
[----:B------:R-:W1:Y:S04]  /*186a0*/  LDSM.16.M88.4 R4, [R11+UR7] ;  /* 0x000000070b04783b */ /* 0x000e680008000200 */
[----:B------:R-:W2:Y:S01]  /*186b0*/  LDSM.16.MT88.4 R12, [R27+UR7+0x8000] ;  /* 0x008000071b0c783b */ /* 0x000ea20008004200 */
[----:B0-----:R-:W-:-:S03]  /*186c0*/  LOP3.LUT R0, R27, 0x20, RZ, 0x3c, !PT ;  /* 0x000000201b007812 */ /* 0x001fc600078e3cff */
[----:B------:R-:W0:Y:S04]  /*186d0*/  LDSM.16.MT88.4 R24, [R27+UR7+0x8400] ;  /* 0x008400071b18783b */ /* 0x000e280008004200 */
[----:B-1----:R-:W-:Y:S01]  /*186e0*/  STL.64 [R1+0xd8], R6 ;  /* 0x0000d80601007387 */ /* 0x002fe20000100a00 */
[----:B------:R-:W-:Y:S02]  /*186f0*/  IMAD.MOV.U32 R28, RZ, RZ, R4 ;  /* 0x000000ffff1c7224 */ /* 0x000fe400078e0004 */
[----:B------:R-:W-:Y:S01]  /*18700*/  IMAD.MOV.U32 R29, RZ, RZ, R5 ;  /* 0x000000ffff1d7224 */ /* 0x000fe200078e0005 */
[----:B--2---:R1:W-:Y:S04]  /*18710*/  STL [R1+0x1b5c], R13 ;  /* 0x001b5c0d01007387 */ /* 0x0043e80000100800 */
[----:B------:R-:W2:Y:S01]  /*18720*/  LDSM.16.MT88.4 R4, [R0+UR7+0x8000] ;  /* 0x008000070004783b */ /* 0x000ea20008004200 */
[----:B-1----:R-:W-:-:S03]  /*18730*/  IMAD.MOV.U32 R13, RZ, RZ, R11 ;  /* 0x000000ffff0d7224 */ /* 0x002fc600078e000b */
[----:B------:R-:W1:Y:S04]  /*18740*/  LDSM.16.MT88.4 R8, [R0+UR7+0x8400] ;  /* 0x008400070008783b */ /* 0x000e680008004200 */
[----:B------:R-:W3:Y:S04]  /*18750*/  LDSM.16.M88.4 R16, [R13+UR7+0x2000] ;  /* 0x002000070d10783b */ /* 0x000ee80008000200 */
[----:B------:R-:W-:Y:S04]  /*18760*/  STL [R1+0x1b58], R15 ;  /* 0x001b580f01007387 */ /* 0x000fe80000100800 */
[----:B0-----:R-:W-:Y:S04]  /*18770*/  STL [R1+0x1b64], R25 ;  /* 0x001b641901007387 */ /* 0x001fe80000100800 */
[----:B------:R-:W-:Y:S04]  /*18780*/  STL [R1+0x1b60], R27 ;  /* 0x001b601b01007387 */ /* 0x000fe80000100800 */
[----:B--2---:R3:W-:Y:S04]  /*18790*/  STL [R1+0x1b40], R5 ;  /* 0x001b400501007387 */ /* 0x0047e80000100800 */
[----:B------:R0:W-:Y:S04]  /*187a0*/  STL [R1+0x1b3c], R7 ;  /* 0x001b3c0701007387 */ /* 0x0001e80000100800 */
[----:B-1----:R-:W-:Y:S04]  /*187b0*/  STL [R1+0x1b44], R9 ;  /* 0x001b440901007387 */ /* 0x002fe80000100800 */
[----:B------:R-:W-:Y:S01]  /*187c0*/  STL [R1+0x1b38], R11 ;  /* 0x001b380b01007387 */ /* 0x000fe20000100800 */
[----:B---3--:R-:W-:-:S02]  /*187d0*/  IMAD.MOV.U32 R5, RZ, RZ, R16 ;  /* 0x000000ffff057224 */ /* 0x008fc400078e0010 */
[----:B0-----:R-:W-:Y:S01]  /*187e0*/  IMAD.MOV.U32 R7, RZ, RZ, R17 ;  /* 0x000000ffff077224 */ /* 0x001fe200078e0011 */
[----:B------:R-:W-:Y:S04]  /*187f0*/  STL [R1+0x1b20], R0 ;  /* 0x001b200001007387 */ /* 0x000fe80000100800 */
[----:B------:R-:W-:Y:S04]  /*18800*/  STL.64 [R1+0xe8], R18 ;  /* 0x0000e81201007387 */ /* 0x000fe80000100a00 */
[----:B------:R-:W0:Y:S01]  /*18810*/  LDSM.16.M88.4 R16, [R13+UR7+0x4000] ;  /* 0x004000070d10783b */ /* 0x000e220008000200 */
[----:B------:R-:W-:-:S02]  /*18820*/  F2FP.F16.E4M3.UNPACK_B R2, R28 ;  /* 0x0000001cff02723e */ /* 0x000fc400020006ff */
[----:B------:R-:W-:Y:S01]  /*18830*/  F2FP.F16.E4M3.UNPACK_B R3, R29 ;  /* 0x0000001dff03723e */ /* 0x000fe200020006ff */
[----:B0-----:R0:W-:Y:S01]  /*18840*/  STL.64 [R1+0xf0], R16 ;  /* 0x0000f01001007387 */ /* 0x0011e20000100a00 */
[----:B------:R-:W-:Y:S02]  /*18850*/  IMAD.MOV.U32 R25, RZ, RZ, R16 ;  /* 0x000000ffff197224 */ /* 0x000fe400078e0010 */
[----:B------:R-:W-:Y:S01]  /*18860*/  IMAD.MOV.U32 R27, RZ, RZ, R17 ;  /* 0x000000ffff1b7224 */ /* 0x000fe200078e0011 */
[----:B------:R1:W-:Y:S01]  /*18870*/  STL.64 [R1+0xf8], R18 ;  /* 0x0000f81201007387 */ /* 0x0003e20000100a00 */
[----:B0-----:R-:W-:Y:S02]  /*18880*/  IMAD.MOV.U32 R16, RZ, RZ, R12 ;  /* 0x000000ffff107224 */ /* 0x001fe400078e000c */
[----:B------:R-:W-:Y:S02]  /*18890*/  IMAD.MOV.U32 R17, RZ, RZ, R14 ;  /* 0x000000ffff117224 */ /* 0x000fe400078e000e */
[----:B-1----:R-:W-:-:S02]  /*188a0*/  IMAD.MOV.U32 R18, RZ, RZ, R24 ;  /* 0x000000ffff127224 */ /* 0x002fc400078e0018 */
[----:B------:R-:W-:-:S07]  /*188b0*/  IMAD.MOV.U32 R19, RZ, RZ, R26 ;  /* 0x000000ffff137224 */ /* 0x000fce00078e001a */
[----:B------:R-:W-:-:S15]  /*188c0*/  HMMA.16816.F32 R16, R16, R2, RZ ;  /* 0x000000021010723c */ /* 0x000fde00000018ff */
[----:B------:R-:W-:-:S08]  /*188d0*/  NOP ;  /* 0x0000000000007918 */ /* 0x000fd00000000000 */
[----:B------:R-:W-:Y:S01]  /*188e0*/  STL.64 [R1+0x20], R16 ;  /* 0x0000201001007387 */ /* 0x000fe20000100a00 */
[----:B------:R-:W-:-:S03]  /*188f0*/  IMAD.MOV.U32 R9, RZ, RZ, R19 ;  /* 0x000000ffff097224 */ /* 0x000fc600078e0013 */
[----:B------:R-:W-:Y:S04]  /*18900*/  STL [R1+0x28], R18 ;  /* 0x0000281201007387 */ /* 0x000fe80000100800 */
[----:B------:R-:W0:Y:S01]  /*18910*/  LDSM.16.M88.4 R16, [R13+UR7+0x6000] ;  /* 0x006000070d10783b */ /* 0x000e220008000200 */
[----:B------:R-:W-:Y:S02]  /*18920*/  IMAD.MOV.U32 R20, RZ, RZ, R4 ;  /* 0x000000ffff147224 */ /* 0x000fe400078e0004 */
[----:B------:R-:W-:Y:S02]  /*18930*/  IMAD.MOV.U32 R21, RZ, RZ, R6 ;  /* 0x000000ffff157224 */ /* 0x000fe400078e0006 */
[----:B------:R-:W-:Y:S02]  /*18940*/  IMAD.MOV.U32 R22, RZ, RZ, R8 ;  /* 0x000000ffff167224 */ /* 0x000fe400078e0008 */
[----:B------:R-:W-:Y:S01]  /*18950*/  IMAD.MOV.U32 R23, RZ, RZ, R10 ;  /* 0x000000ffff177224 */ /* 0x000fe200078e000a */
[----:B0-----:R-:W-:Y:S01]  /*18960*/  STL.64 [R1+0x100], R16 ;  /* 0x0001001001007387 */ /* 0x001fe20000100a00 */
[----:B------:R-:W-:-:S02]  /*18970*/  IMAD.MOV.U32 R13, RZ, RZ, R16 ;  /* 0x000000ffff0d7224 */ /* 0x000fc400078e0010 */
[----:B------:R-:W-:Y:S01]  /*18980*/  IMAD.MOV.U32 R15, RZ, RZ, R17 ;  /* 0x000000ffff0f7224 */ /* 0x000fe200078e0011 */
[----:B------:R0:W-:Y:S02]  /*18990*/  STL.64 [R1+0x108], R18 ;  /* 0x0001081201007387 */ /* 0x0001e40000100a00 */
[----:B0-----:R-:W-:Y:S07]  /*189a0*/  HMMA.16816.F32 R16, R20, R2, RZ ;  /* 0x000000021410723c */ /* 0x001fee00000018ff */
[----:B------:R-:W-:-:S02]  /*189b0*/  F2FP.F16.E4M3.UNPACK_B R2, R5 ;  /* 0x00000005ff02723e */ /* 0x000fc400020006ff */
[----:B------:R-:W-:-:S14]  /*189c0*/  F2FP.F16.E4M3.UNPACK_B R3, R7 ;  /* 0x00000007ff03723e */ /* 0x000fdc00020006ff */
[----:B------:R0:W-:Y:S01]  /*189d0*/  STL [R1+0x34], R17 ;  /* 0x0000341101007387 */ /* 0x0001e20000100800 */
[----:B------:R-:W-:Y:S02]  /*189e0*/  IMAD.MOV.U32 R11, RZ, RZ, R16 ;  /* 0x000000ffff0b7224 */ /* 0x000fe400078e0010 */
[----:B------:R-:W-:Y:S01]  /*189f0*/  IMAD.MOV.U32 R16, RZ, RZ, R12 ;  /* 0x000000ffff107224 */ /* 0x000fe200078e000c */
[----:B------:R1:W-:Y:S01]  /*18a00*/  STL.64 [R1+0x38], R18 ;  /* 0x0000381201007387 */ /* 0x0003e20000100a00 */
[----:B0-----:R-:W-:Y:S02]  /*18a10*/  IMAD.MOV.U32 R17, RZ, RZ, R14 ;  /* 0x000000ffff117224 */ /* 0x001fe400078e000e */
[----:B-1----:R-:W-:Y:S02]  /*18a20*/  IMAD.MOV.U32 R18, RZ, RZ, R24 ;  /* 0x000000ffff127224 */ /* 0x002fe400078e0018 */
[----:B------:R-:W-:Y:S01]  /*18a30*/  IMAD.MOV.U32 R19, RZ, RZ, R26 ;  /* 0x000000ffff137224 */ /* 0x000fe200078e001a */
[-C--:B------:R-:W-:Y:S06]  /*18a40*/  HMMA.16816.F32 R20, R20, R2.reuse, RZ ;  /* 0x000000021414723c */ /* 0x080fec00000018ff */
[----:B------:R-:W-:Y:S07]  /*18a50*/  HMMA.16816.F32 R16, R16, R2, RZ ;  /* 0x000000021010723c */ /* 0x000fee00000018ff */
[----:B------:R-:W-:-:S02]  /*18a60*/  F2FP.F16.E4M3.UNPACK_B R2, R25 ;  /* 0x00000019ff02723e */ /* 0x000fc400020006ff */
[----:B------:R-:W-:-:S08]  /*18a70*/  F2FP.F16.E4M3.UNPACK_B R3, R27 ;  /* 0x0000001bff03723e */ /* 0x000fd000020006ff */
[----:B------:R-:W-:Y:S06]  /*18a80*/  STL.64 [R1+0x50], R20 ;  /* 0x0000501401007387 */ /* 0x000fec0000100a00 */
[----:B------:R0:W-:Y:S04]  /*18a90*/  STL.64 [R1+0x10], R16 ;  /* 0x0000101001007387 */ /* 0x0001e80000100a00 */
[----:B------:R1:W-:Y:S01]  /*18aa0*/  STL.64 [R1+0x18], R18 ;  /* 0x0000181201007387 */ /* 0x0003e20000100a00 */
[----:B0-----:R-:W-:-:S02]  /*18ab0*/  IMAD.MOV.U32 R16, RZ, RZ, R12 ;  /* 0x000000ffff107224 */ /* 0x001fc400078e000c */
[----:B------:R-:W-:Y:S02]  /*18ac0*/  IMAD.MOV.U32 R17, RZ, RZ, R14 ;  /* 0x000000ffff117224 */ /* 0x000fe400078e000e */
[----:B-1----:R-:W-:Y:S02]  /*18ad0*/  IMAD.MOV.U32 R18, RZ, RZ, R24 ;  /* 0x000000ffff127224 */ /* 0x002fe400078e0018 */
[----:B------:R-:W-:-:S07]  /*18ae0*/  IMAD.MOV.U32 R19, RZ, RZ, R26 ;  /* 0x000000ffff137224 */ /* 0x000fce00078e001a */
[----:B------:R-:W-:Y:S01]  /*18af0*/  HMMA.16816.F32 R16, R16, R2, RZ ;  /* 0x000000021010723c */ /* 0x000fe200000018ff */
[----:B------:R0:W-:Y:S01]  /*18b00*/  STL [R1+0x58], R22 ;  /* 0x0000581601007387 */ /* 0x0001e20000100800 */
[----:B------:R-:W-:Y:S02]  /*18b10*/  IMAD.MOV.U32 R0, RZ, RZ, R23 ;  /* 0x000000ffff007224 */ /* 0x000fe400078e0017 */
[----:B------:R-:W-:Y:S01]  /*18b20*/  IMAD.MOV.U32 R20, RZ, RZ, R4 ;  /* 0x000000ffff147224 */ /* 0x000fe200078e0004 */
[----:B------:R-:W2:Y:S01]  /*18b30*/  LDL.LU R25, [R1+0x1b64] ;  /* 0x001b640001197983 */ /* 0x000ea20000300800 */
[----:B------:R-:W-:Y:S02]  /*18b40*/  IMAD.MOV.U32 R21, RZ, RZ, R6 ;  /* 0x000000ffff157224 */ /* 0x000fe400078e0006 */
[----:B------:R-:W-:Y:S01]  /*18b50*/  IMAD.MOV.U32 R23, RZ, RZ, R10 ;  /* 0x000000ffff177224 */ /* 0x000fe200078e000a */
[----:B------:R-:W3:Y:S01]  /*18b60*/  LDL.LU R27, [R1+0x1b60] ;  /* 0x001b6000011b7983 */ /* 0x000ee20000300800 */
[----:B0-----:R-:W-:-:S13]  /*18b70*/  IMAD.MOV.U32 R22, RZ, RZ, R8 ;  /* 0x000000ffff167224 */ /* 0x001fda00078e0008 */
[----:B------:R-:W-:Y:S04]  /*18b80*/  STL.64 [R1+0x40], R16 ;  /* 0x0000401001007387 */ /* 0x000fe80000100a00 */
[----:B------:R0:W-:Y:S02]  /*18b90*/  STL.64 [R1+0x48], R18 ;  /* 0x0000481201007387 */ /* 0x0001e40000100a00 */
[----:B0-----:R-:W-:Y:S07]  /*18ba0*/  HMMA.16816.F32 R16, R20, R2, RZ ;  /* 0x000000021410723c */ /* 0x001fee00000018ff */
[----:B------:R-:W-:Y:S01]  /*18bb0*/  F2FP.F16.E4M3.UNPACK_B R2, R13 ;  /* 0x0000000dff02723e */ /* 0x000fe200020006ff */
[----:B------:R-:W-:Y:S01]  /*18bc0*/  IMAD.MOV.U32 R21, RZ, RZ, R24 ;  /* 0x000000ffff157224 */ /* 0x000fe200078e0018 */
[----:B------:R-:W-:Y:S01]  /*18bd0*/  F2FP.F16.E4M3.UNPACK_B R3, R15 ;  /* 0x0000000fff03723e */ /* 0x000fe200020006ff */
[----:B------:R-:W-:-:S13]  /*18be0*/  IMAD.MOV.U32 R20, RZ, RZ, R26 ;  /* 0x000000ffff147224 */ /* 0x000fda00078e001a */
[----:B------:R0:W-:Y:S04]  /*18bf0*/  STL.64 [R1+0x60], R16 ;  /* 0x0000601001007387 */ /* 0x0001e80000100a00 */
[----:B------:R1:W-:Y:S04]  /*18c00*/  STL.64 [R1+0x68], R18 ;  /* 0x0000681201007387 */ /* 0x0003e80000100a00 */
[----:B------:R-:W4:Y:S01]  /*18c10*/  LDL.LU R13, [R1+0x1b5c] ;  /* 0x001b5c00010d7983 */ /* 0x000f220000300800 */
[----:B0-----:R-:W-:-:S03]  /*18c20*/  IMAD.MOV.U32 R16, RZ, RZ, R4 ;  /* 0x000000ffff107224 */ /* 0x001fc600078e0004 */
[----:B------:R-:W5:Y:S01]  /*18c30*/  LDL.LU R15, [R1+0x1b58] ;  /* 0x001b5800010f7983 */ /* 0x000f620000300800 */
[----:B------:R-:W-:Y:S02]  /*18c40*/  IMAD.MOV.U32 R17, RZ, RZ, R6 ;  /* 0x000000ffff117224 */ /* 0x000fe400078e0006 */
[----:B-1----:R-:W-:Y:S02]  /*18c50*/  IMAD.MOV.U32 R18, RZ, RZ, R8 ;  /* 0x000000ffff127224 */ /* 0x002fe400078e0008 */
[----:B------:R-:W-:-:S05]  /*18c60*/  IMAD.MOV.U32 R19, RZ, RZ, R10 ;  /* 0x000000ffff137224 */ /* 0x000fca00078e000a */
[----:B------:R0:W-:Y:S04]  /*18c70*/  STL.64 [R1+0x1b50], R18 ;  /* 0x001b501201007387 */ /* 0x0001e80000100a00 */
[----:B------:R1:W-:Y:S04]  /*18c80*/  STL.64 [R1+0x1b48], R16 ;  /* 0x001b481001007387 */ /* 0x0003e80000100a00 */
[----:B------:R-:W3:Y:S01]  /*18c90*/  LDL R10, [R1+0x120] ;  /* 0x00012000010a7983 */ /* 0x000ee20000100800 */
[----:B0-----:R-:W-:Y:S02]  /*18ca0*/  IMAD.MOV.U32 R18, RZ, RZ, R21 ;  /* 0x000000ffff127224 */ /* 0x001fe400078e0015 */
[----:B------:R-:W-:-:S02]  /*18cb0*/  IMAD.MOV.U32 R19, RZ, RZ, R20 ;  /* 0x000000ffff137224 */ /* 0x000fc400078e0014 */
[----:B-1----:R-:W-:Y:S02]  /*18cc0*/  IMAD.MOV.U32 R16, RZ, RZ, R12 ;  /* 0x000000ffff107224 */ /* 0x002fe400078e000c */
[----:B------:R-:W-:-:S07]  /*18cd0*/  IMAD.MOV.U32 R17, RZ, RZ, R14 ;  /* 0x000000ffff117224 */ /* 0x000fce00078e000e */
[----:B------:R-:W-:-:S15]  /*18ce0*/  HMMA.16816.F32 R16, R16, R2, RZ ;  /* 0x000000021010723c */ /* 0x000fde00000018ff */
[----:B------:R-:W-:-:S09]  /*18cf0*/  NOP ;  /* 0x0000000000007918 */ /* 0x000fd20000000000 */
[----:B------:R-:W-:Y:S02]  /*18d00*/  IMAD.MOV.U32 R6, RZ, RZ, R18 ;  /* 0x000000ffff067224 */ /* 0x000fe400078e0012 */
[----:B------:R-:W-:Y:S02]  /*18d10*/  IMAD.MOV.U32 R4, RZ, RZ, R19 ;  /* 0x000000ffff047224 */ /* 0x000fe400078e0013 */
[----:B------:R-:W-:Y:S01]  /*18d20*/  IMAD.MOV.U32 R14, RZ, RZ, R16 ;  /* 0x000000ffff0e7224 */ /* 0x000fe200078e0010 */
[----:B------:R-:W2:Y:S01]  /*18d30*/  LDL.LU.64 R18, [R1+0x1b50] ;  /* 0x001b500001127983 */ /* 0x000ea20000300a00 */
[----:B------:R-:W-:-:S03]  /*18d40*/  IMAD.MOV.U32 R12, RZ, RZ, R17 ;  /* 0x000000ffff0c7224 */ /* 0x000fc600078e0011 */
[----:B------:R-:W2:Y:S02]  /*18d50*/  LDL.LU.64 R16, [R1+0x1b48] ;  /* 0x001b480001107983 */ /* 0x000ea40000300a00 */
[----:B--2---:R-:W-:-:S15]  /*18d60*/  HMMA.16816.F32 R16, R16, R2, RZ ;  /* 0x000000021010723c */ /* 0x004fde00000018ff */
[----:B------:R-:W-:-:S08]  /*18d70*/  NOP ;  /* 0x0000000000007918 */ /* 0x000fd00000000000 */
[----:B------:R0:W-:Y:S04]  /*18d80*/  STL.64 [R1+0xc0], R16 ;  /* 0x0000c01001007387 */ /* 0x0001e80000100a00 */
[----:B------:R1:W-:Y:S04]  /*18d90*/  STL.64 [R1+0xc8], R18 ;  /* 0x0000c81201007387 */ /* 0x0003e80000100a00 */
[----:B0-----:R-:W2:Y:S04]  /*18da0*/  LDL.LU R16, [R1+0x20] ;  /* 0x0000200001107983 */ /* 0x001ea80000300800 */
[----:B------:R-:W2:Y:S04]  /*18db0*/  LDL.LU R17, [R1+0x24] ;  /* 0x0000240001117983 */ /* 0x000ea80000300800 */
[----:B-1----:R-:W2:Y:S01]  /*18dc0*/  LDL.LU R18, [R1+0x28] ;  /* 0x0000280001127983 */ /* 0x002ea20000300800 */
[----:B------:R-:W-:Y:S01]  /*18dd0*/  F2FP.F16.E4M3.UNPACK_B R28, R28.H1 ;  /* 0x0000001cff1c723e */ /* 0x000fe200030006ff */
[----:B----4-:R-:W-:Y:S01]  /*18de0*/  IMAD.MOV.U32 R20, RZ, RZ, R13 ;  /* 0x000000ffff147224 */ /* 0x010fe200078e000d */
[----:B------:R-:W-:Y:S01]  /*18df0*/  F2FP.F16.E4M3.UNPACK_B R29, R29.H1 ;  /* 0x0000001dff1d723e */ /* 0x000fe200030006ff */
[----:B-----5:R-:W-:-:S02]  /*18e00*/  IMAD.MOV.U32 R21, RZ, RZ, R15 ;  /* 0x000000ffff157224 */ /* 0x020fc400078e000f */
[----:B------:R-:W-:Y:S02]  /*18e10*/  IMAD.MOV.U32 R22, RZ, RZ, R25 ;  /* 0x000000ffff167224 */ /* 0x000fe400078e0019 */
[----:B---3--:R-:W-:Y:S02]  /*18e20*/  IMAD.MOV.U32 R23, RZ, RZ, R27 ;  /* 0x000000ffff177224 */ /* 0x008fe400078e001b */
[----:B------:R-:W-:Y:S01]  /*18e30*/  IMAD.MOV.U32 R19, RZ, RZ, R9 ;  /* 0x000000ffff137224 */ /* 0x000fe200078e0009 */
[----:B------:R-:W-:Y:S01]  /*18e40*/  F2FP.F16.E4M3.UNPACK_B R2, R5.H1 ;  /* 0x00000005ff02723e */ /* 0x000fe200030006ff */
[----:B------:R-:W3:Y:S01]  /*18e50*/  LDL.LU R9, [R1+0x1b44] ;  /* 0x001b440001097983 */ /* 0x000ee20000300800 */
[----:B------:R-:W-:-:S03]  /*18e60*/  F2FP.F16.E4M3.UNPACK_B R3, R7.H1 ;  /* 0x00000007ff03723e */ /* 0x000fc600030006ff */
[----:B------:R-:W4:Y:S01]  /*18e70*/  LDL.LU R5, [R1+0x1b40] ;  /* 0x001b400001057983 */ /* 0x000f220000300800 */
[----:B--2---:R-:W-:-:S15]  /*18e80*/  HMMA.16816.F32 R16, R20, R28, R16 ;  /* 0x0000001c1410723c */ /* 0x004fde0000001810 */
[----:B------:R-:W-:-:S08]  /*18e90*/  NOP ;  /* 0x0000000000007918 */ /* 0x000fd00000000000 */
[----:B------:R0:W-:Y:S04]  /*18ea0*/  STL.64 [R1+0x20], R16 ;  /* 0x0000201001007387 */ /* 0x0001e80000100a00 */
[----:B------:R-:W-:Y:S04]  /*18eb0*/  STL.64 [R1+0x28], R18 ;  /* 0x0000281201007387 */ /* 0x000fe80000100a00 */
[----:B------:R-:W2:Y:S04]  /*18ec0*/  LDL.LU R7, [R1+0x1b3c] ;  /* 0x001b3c0001077983 */ /* 0x000ea80000300800 */
[----:B------:R-:W-:Y:S04]  /*18ed0*/  STL.64 [R1+0x1b30], R14 ;  /* 0x001b300e01007387 */ /* 0x000fe80000100a00 */
[----:B------:R1:W-:Y:S01]  /*18ee0*/  STL.64 [R1+0x1b28], R12 ;  /* 0x001b280c01007387 */ /* 0x0003e20000100a00 */
[----:B0-----:R-:W-:-:S02]  /*18ef0*/  IMAD.MOV.U32 R16, RZ, RZ, R13 ;  /* 0x000000ffff107224 */ /* 0x001fc400078e000d */
[----:B------:R-:W-:Y:S02]  /*18f00*/  IMAD.MOV.U32 R17, RZ, RZ, R15 ;  /* 0x000000ffff117224 */ /* 0x000fe400078e000f */
[----:B-1----:R-:W-:Y:S02]  /*18f10*/  IMAD.MOV.U32 R12, RZ, RZ, R11 ;  /* 0x000000ffff0c7224 */ /* 0x002fe400078e000b */
[----:B------:R-:W5:Y:S04]  /*18f20*/  LDL.LU R11, [R1+0x1b38] ;  /* 0x001b3800010b7983 */ /* 0x000f680000300800 */
[----:B------:R-:W5:Y:S04]  /*18f30*/  LDL.LU R13, [R1+0x34] ;  /* 0x00003400010d7983 */ /* 0x000f680000300800 */
[----:B------:R-:W5:Y:S04]  /*18f40*/  LDL.LU R14, [R1+0x38] ;  /* 0x00003800010e7983 */ /* 0x000f680000300800 */
[----:B------:R-:W5:Y:S01]  /*18f50*/  LDL.LU R15, [R1+0x3c] ;  /* 0x00003c00010f7983 */ /* 0x000f620000300800 */
[----:B----4-:R-:W-:-:S02]  /*18f60*/  IMAD.MOV.U32 R20, RZ, RZ, R5 ;  /* 0x000000ffff147224 */ /* 0x010fc400078e0005 */
[----:B---3--:R-:W-:Y:S02]  /*18f70*/  IMAD.MOV.U32 R22, RZ, RZ, R9 ;  /* 0x000000ffff167224 */ /* 0x008fe400078e0009 */
[----:B--2---:R-:W-:Y:S02]  /*18f80*/  IMAD.MOV.U32 R21, RZ, RZ, R7 ;  /* 0x000000ffff157224 */ /* 0x004fe400078e0007 */
[----:B-----5:R-:W-:-:S07]  /*18f90*/  IMAD.MOV.U32 R23, RZ, RZ, R11 ;  /* 0x000000ffff177224 */ /* 0x020fce00078e000b */
[----:B------:R-:W-:Y:S01]  /*18fa0*/  HMMA.16816.F32 R20, R20, R28, R12 ;  /* 0x0000001c1414723c */ /* 0x000fe2000000180c */
[----:B------:R-:W2:Y:S04]  /*18fb0*/  LDL.LU.64 R14, [R1+0x1b30] ;  /* 0x001b3000010e7983 */ /* 0x000ea80000300a00 */
[----:B------:R-:W3:-:S15]  /*18fc0*/  LDL.LU.64 R12, [R1+0x1b28] ;  /* 0x001b2800010c7983 */ /* 0x000ede0000300a00 */
[----:B------:R-:W-:-:S03]  /*18fd0*/  NOP ;  /* 0x0000000000007918 */ /* 0x000fc60000000000 */
[----:B------:R0:W-:Y:S04]  /*18fe0*/  STL.64 [R1+0xb0], R20 ;  /* 0x0000b01401007387 */ /* 0x0001e80000100a00 */
[----:B------:R1:W-:Y:S04]  /*18ff0*/  STL.64 [R1+0xb8], R22 ;  /* 0x0000b81601007387 */ /* 0x0003e80000100a00 */
[----:B0-----:R-:W4:Y:S04]  /*19000*/  LDL.LU R20, [R1+0x10] ;  /* 0x0000100001147983 */ /* 0x001f280000300800 */
[----:B------:R-:W4:Y:S04]  /*19010*/  LDL.LU R21, [R1+0x14] ;  /* 0x0000140001157983 */ /* 0x000f280000300800 */
[----:B-1----:R-:W4:Y:S04]  /*19020*/  LDL.LU R22, [R1+0x18] ;  /* 0x0000180001167983 */ /* 0x002f280000300800 */
[----:B------:R-:W4:Y:S01]  /*19030*/  LDL.LU R23, [R1+0x1c] ;  /* 0x00001c0001177983 */ /* 0x000f220000300800 */
[----:B------:R-:W-:-:S02]  /*19040*/  IMAD.MOV.U32 R18, RZ, RZ, R25 ;  /* 0x000000ffff127224 */ /* 0x000fc400078e0019 */
[----:B------:R-:W-:Y:S01]  /*19050*/  IMAD.MOV.U32 R19, RZ, RZ, R27 ;  /* 0x000000ffff137224 */ /* 0x000fe200078e001b */
[----:B------:R-:W5:Y:S04]  /*19060*/  LDL.LU R28, [R1+0xf0] ;  /* 0x0000f000011c7983 */ /* 0x000f680000300800 */
[----:B------:R-:W5:Y:S02]  /*19070*/  LDL.LU R29, [R1+0xf4] ;  /* 0x0000f400011d7983 */ /* 0x000f640000300800 */
[----:B----4-:R-:W-:-:S15]  /*19080*/  HMMA.16816.F32 R16, R16, R2, R20 ;  /* 0x000000021010723c */ /* 0x010fde0000001814 */
[----:B------:R-:W-:-:S08]  /*19090*/  NOP ;  /* 0x0000000000007918 */ /* 0x000fd00000000000 */
[----:B------:R-:W-:Y:S01]  /*190a0*/  STL [R1+0x94], R17 ;  /* 0x0000941101007387 */ /* 0x000fe20000100800 */
[----:B------:R-:W-:Y:S02]  /*190b0*/  IMAD.MOV.U32 R24, RZ, RZ, R16 ;  /* 0x000000ffff187224 */ /* 0x000fe400078e0010 */
[----:B------:R-:W-:Y:S01]  /*190c0*/  IMAD.MOV.U32 R26, RZ, RZ, R18 ;  /* 0x000000ffff1a7224 */ /* 0x000fe200078e0012 */
[----:B------:R-:W-:Y:S04]  /*190d0*/  STL [R1+0x9c], R19 ;  /* 0x00009c1301007387 */ /* 0x000fe80000100800 */
[----:B------:R-:W0:Y:S04]  /*190e0*/  LDSM.16.MT88.4 R16, [R10+UR7+0x8800] ;  /* 0x008800070a10783b */ /* 0x000e280008004200 */
[----:B0-----:R-:W-:Y:S01]  /*190f0*/  STL.64 [R1], R16 ;  /* 0x0000001001007387 */ /* 0x001fe20000100a00 */
[----:B------:R-:W-:-:S03]  /*19100*/  IMAD.MOV.U32 R8, RZ, RZ, R16 ;  /* 0x000000ffff087224 */ /* 0x000fc600078e0010 */
[----:B------:R-:W-:Y:S04]  /*19110*/  STL.64 [R1+0x8], R18 ;  /* 0x0000081201007387 */ /* 0x000fe80000100a00 */
[----:B------:R-:W0:Y:S01]  /*19120*/  LDSM.16.MT88.4 R16, [R10+UR7+0x8c00] ;  /* 0x008c00070a10783b */ /* 0x000e220008004200 */
[----:B---3--:R-:W-:-:S03]  /*19130*/  IMAD.MOV.U32 R20, RZ, RZ, R13 ;  /* 0x000000ffff147224 */ /* 0x008fc600078e000d */
[----:B0-----:R-:W-:Y:S04]  /*19140*/  STL.64 [R1+0x30], R16 ;  /* 0x0000301001007387 */ /* 0x001fe80000100a00 */
[----:B------:R-:W-:Y:S04]  /*19150*/  STL.64 [R1+0x38], R18 ;  /* 0x0000381201007387 */ /* 0x000fe80000100a00 */
[----:B--2---:R-:W-:Y:S04]  /*19160*/  STL.64 [R1+0x1b18], R14 ;  /* 0x001b180e01007387 */ /* 0x004fe80000100a00 */
[----:B------:R0:W-:Y:S04]  /*19170*/  STL.64 [R1+0x1b10], R12 ;  /* 0x001b100c01007387 */ /* 0x0001e80000100a00 */
[----:B0-----:R-:W2:Y:S04]  /*19180*/  LDL.LU R12, [R1+0x50] ;  /* 0x00005000010c7983 */ /* 0x001ea80000300800 */
[----:B------:R-:W2:Y:S04]  /*19190*/  LDL.LU R13, [R1+0x54] ;  /* 0x00005400010d7983 */ /* 0x000ea80000300800 */
[----:B------:R-:W2:Y:S01]  /*191a0*/  LDL.LU R14, [R1+0x58] ;  /* 0x00005800010e7983 */ /* 0x000ea20000300800 */
[----:B------:R-:W-:-:S02]  /*191b0*/  IMAD.MOV.U32 R10, RZ, RZ, R16 ;  /* 0x000000ffff0a7224 */ /* 0x000fc400078e0010 */
[----:B------:R-:W-:Y:S02]  /*191c0*/  IMAD.MOV.U32 R21, RZ, RZ, R15 ;  /* 0x000000ffff157224 */ /* 0x000fe400078e000f */
[----:B------:R-:W-:Y:S02]  /*191d0*/  IMAD.MOV.U32 R15, RZ, RZ, R0 ;  /* 0x000000ffff0f7224 */ /* 0x000fe400078e0000 */
[----:B------:R-:W-:Y:S01]  /*191e0*/  IMAD.MOV.U32 R16, RZ, RZ, R5 ;  /* 0x000000ffff107224 */ /* 0x000fe200078e0005 */
[----:B------:R-:W3:Y:S01]  /*191f0*/  LDL.LU R0, [R1+0x1b20] ;  /* 0x001b200001007983 */ /* 0x000ee20000300800 */
[----:B------:R-:W-:Y:S02]  /*19200*/  IMAD.MOV.U32 R17, RZ, RZ, R7 ;  /* 0x000000ffff117224 */ /* 0x000fe400078e0007 */
[----:B------:R-:W-:Y:S02]  /*19210*/  IMAD.MOV.U32 R18, RZ, RZ, R9 ;  /* 0x000000ffff127224 */ /* 0x000fe400078e0009 */
[----:B------:R-:W-:-:S07]  /*19220*/  IMAD.MOV.U32 R19, RZ, RZ, R11 ;  /* 0x000000ffff137224 */ /* 0x000fce00078e000b */
[----:B--2---:R-:W-:Y:S01]  /*19230*/  HMMA.16816.F32 R16, R16, R2, R12 ;  /* 0x000000021010723c */ /* 0x004fe2000000180c */
[----:B------:R-:W2:Y:S04]  /*19240*/  LDL.LU.64 R14, [R1+0x1b18] ;  /* 0x001b1800010e7983 */ /* 0x000ea80000300a00 */
[----:B------:R-:W4:-:S15]  /*19250*/  LDL.LU.64 R12, [R1+0x1b10] ;  /* 0x001b1000010c7983 */ /* 0x000f1e0000300a00 */
[----:B------:R-:W-:-:S03]  /*19260*/  NOP ;  /* 0x0000000000007918 */ /* 0x000fc60000000000 */
[----:B------:R0:W-:Y:S04]  /*19270*/  STL.64 [R1+0xa0], R16 ;  /* 0x0000a01001007387 */ /* 0x0001e80000100a00 */
[----:B------:R1:W-:Y:S04]  /*19280*/  STL.64 [R1+0xa8], R18 ;  /* 0x0000a81201007387 */ /* 0x0003e80000100a00 */
[----:B0-----:R-:W3:Y:S04]  /*19290*/  LDL.LU R16, [R1+0x40] ;  /* 0x0000400001107983 */ /* 0x001ee80000300800 */
[----:B------:R-:W3:Y:S04]  /*192a0*/  LDL.LU R17, [R1+0x44] ;  /* 0x0000440001117983 */ /* 0x000ee80000300800 */
[----:B-1----:R-:W3:Y:S04]  /*192b0*/  LDL.LU R18, [R1+0x48] ;  /* 0x0000480001127983 */ /* 0x002ee80000300800 */
[----:B------:R-:W3:Y:S01]  /*192c0*/  LDL.LU R19, [R1+0x4c] ;  /* 0x00004c0001137983 */ /* 0x000ee20000300800 */
[----:B-----5:R-:W-:Y:S01]  /*192d0*/  F2FP.F16.E4M3.UNPACK_B R28, R28.H1 ;  /* 0x0000001cff1c723e */ /* 0x020fe200030006ff */
[----:B------:R-:W-:Y:S01]  /*192e0*/  IMAD.MOV.U32 R22, RZ, RZ, R25 ;  /* 0x000000ffff167224 */ /* 0x000fe200078e0019 */
[----:B------:R-:W-:Y:S01]  /*192f0*/  F2FP.F16.E4M3.UNPACK_B R29, R29.H1 ;  /* 0x0000001dff1d723e */ /* 0x000fe200030006ff */
[----:B------:R-:W-:Y:S01]  /*19300*/  IMAD.MOV.U32 R23, RZ, RZ, R27 ;  /* 0x000000ffff177224 */ /* 0x000fe200078e001b */
[----:B------:R-:W5:Y:S04]  /*19310*/  LDL.LU R2, [R1+0x100] ;  /* 0x0001000001027983 */ /* 0x000f680000300800 */
[----:B------:R-:W5:Y:S02]  /*19320*/  LDL.LU R3, [R1+0x104] ;  /* 0x0001040001037983 */ /* 0x000f640000300800 */
[----:B---3--:R-:W-:Y:S02]  /*19330*/  HMMA.16816.F32 R20, R20, R28, R16 ;  /* 0x0000001c1414723c */ /* 0x008fe40000001810 */
[----:B------:R-:W0:Y:S04]  /*19340*/  LDSM.16.MT88.4 R16, [R0+UR7+0x8800] ;  /* 0x008800070010783b */ /* 0x000e280008004200 */
[----:B0-----:R-:W-:-:S15]  /*19350*/  STL [R1+0x1a94], R17 ;  /* 0x001a941101007387 */ /* 0x001fde0000100800 */
[----:B------:R-:W-:-:S02]  /*19360*/  NOP ;  /* 0x0000000000007918 */ /* 0x000fc40000000000 */
[----:B------:R-:W-:Y:S04]  /*19370*/  STL.64 [R1+0x50], R20 ;  /* 0x0000501401007387 */ /* 0x000fe80000100a00 */
[----:B------:R-:W-:Y:S04]  /*19380*/  STL.64 [R1+0x58], R22 ;  /* 0x0000581601007387 */ /* 0x000fe80000100a00 */
[----:B------:R-:W0:Y:S04]  /*19390*/  LDSM.16.MT88.4 R20, [R0+UR7+0x8c00] ;  /* 0x008c00070014783b */ /* 0x000e280008004200 */
[----:B------:R-:W-:Y:S04]  /*193a0*/  STL [R1+0x1a90], R19 ;  /* 0x001a901301007387 */ /* 0x000fe80000100800 */
[----:B------:R-:W-:Y:S04]  /*193b0*/  STL [R1+0x1ae4], R18 ;  /* 0x001ae41201007387 */ /* 0x000fe80000100800 */
[----:B------:R-:W-:Y:S04]  /*193c0*/  STL [R1+0x1ae0], R16 ;  /* 0x001ae01001007387 */ /* 0x000fe80000100800 */
[----:B0-----:R-:W-:Y:S04]  /*193d0*/  STL [R1+0x1a8c], R21 ;  /* 0x001a8c1501007387 */ /* 0x001fe80000100800 */
[----:B------:R-:W-:Y:S04]  /*193e0*/  STL [R1+0x1a88], R23 ;  /* 0x001a881701007387 */ /* 0x000fe80000100800 */
[----:B------:R-:W-:Y:S04]  /*193f0*/  STL [R1+0x1aec], R22 ;  /* 0x001aec1601007387 */ /* 0x000fe80000100800 */
[----:B------:R-:W-:Y:S04]  /*19400*/  STL [R1+0x1ae8], R20 ;  /* 0x001ae81401007387 */ /* 0x000fe80000100800 */
[----:B------:R0:W-:Y:S04]  /*19410*/  STL [R1+0x1a74], R0 ;  /* 0x001a740001007387 */ /* 0x0001e80000100800 */
[----:B0-----:R-:W3:Y:S04]  /*19420*/  LDL.LU R0, [R1+0xdc] ;  /* 0x0000dc0001007983 */ /* 0x001ee80000300800 */
[----:B------:R-:W2:Y:S04]  /*19430*/  LDL.LU R16, [R1+0xc0] ;  /* 0x0000c00001107983 */ /* 0x000ea80000300800 */
[----:B------:R-:W2:Y:S04]  /*19440*/  LDL.LU R17, [R1+0xc4] ;  /* 0x0000c40001117983 */ /* 0x000ea80000300800 */
[----:B------:R-:W4:Y:S04]  /*19450*/  LDL.LU R18, [R1+0xc8] ;  /* 0x0000c80001127983 */ /* 0x000f280000300800 */
[----:B------:R-:W4:Y:S04]  /*19460*/  LDL.LU R19, [R1+0xcc] ;  /* 0x0000cc0001137983 */ /* 0x000f280000300800 */
[----:B----4-:R0:W-:Y:S04]  /*19470*/  STL.64 [R1+0x1af8], R18 ;  /* 0x001af81201007387 */ /* 0x0101e80000100a00 */
[----:B--2---:R1:W-:Y:S01]  /*19480*/  STL.64 [R1+0x1af0], R16 ;  /* 0x001af01001007387 */ /* 0x0043e20000100a00 */
[----:B0-----:R-:W-:-:S02]  /*19490*/  IMAD.MOV.U32 R18, RZ, RZ, R6 ;  /* 0x000000ffff127224 */ /* 0x001fc400078e0006 */
[----:B------:R-:W-:Y:S02]  /*194a0*/  IMAD.MOV.U32 R19, RZ, RZ, R4 ;  /* 0x000000ffff137224 */ /* 0x000fe400078e0004 */
[----:B-1----:R-:W-:Y:S02]  /*194b0*/  IMAD.MOV.U32 R16, RZ, RZ, R14 ;  /* 0x000000ffff107224 */ /* 0x002fe400078e000e */
[----:B------:R-:W-:Y:S01]  /*194c0*/  IMAD.MOV.U32 R17, RZ, RZ, R12 ;  /* 0x000000ffff117224 */ /* 0x000fe200078e000c */
[----:B------:R-:W-:Y:S04]  /*194d0*/  STL.64 [R1+0x1b08], R18 ;  /* 0x001b081201007387 */ /* 0x000fe80000100a00 */
[----:B------:R0:W-:Y:S04]  /*194e0*/  STL.64 [R1+0x1b00], R16 ;  /* 0x001b001001007387 */ /* 0x0001e80000100a00 */
[----:B0-----:R-:W2:Y:S04]  /*194f0*/  LDL.LU R16, [R1+0x60] ;  /* 0x0000600001107983 */ /* 0x001ea80000300800 */
[----:B------:R-:W2:Y:S04]  /*19500*/  LDL.LU R17, [R1+0x64] ;  /* 0x0000640001117983 */ /* 0x000ea80000300800 */
[----:B------:R-:W2:Y:S04]  /*19510*/  LDL.LU R18, [R1+0x68] ;  /* 0x0000680001127983 */ /* 0x000ea80000300800 */
[----:B------:R-:W2:Y:S01]  /*19520*/  LDL.LU R19, [R1+0x6c] ;  /* 0x00006c0001137983 */ /* 0x000ea20000300800 */
[----:B------:R-:W-:-:S02]  /*19530*/  IMAD.MOV.U32 R20, RZ, RZ, R13 ;  /* 0x000000ffff147224 */ /* 0x000fc400078e000d */
[----:B------:R-:W-:Y:S02]  /*19540*/  IMAD.MOV.U32 R21, RZ, RZ, R15 ;  /* 0x000000ffff157224 */ /* 0x000fe400078e000f */
[----:B------:R-:W-:Y:S02]  /*19550*/  IMAD.MOV.U32 R12, RZ, RZ, R5 ;  /* 0x000000ffff0c7224 */ /* 0x000fe400078e0005 */
[----:B------:R-:W-:Y:S02]  /*19560*/  IMAD.MOV.U32 R13, RZ, RZ, R7 ;  /* 0x000000ffff0d7224 */ /* 0x000fe400078e0007 */
[----:B------:R-:W-:Y:S02]  /*19570*/  IMAD.MOV.U32 R14, RZ, RZ, R9 ;  /* 0x000000ffff0e7224 */ /* 0x000fe400078e0009 */
[----:B------:R-:W-:-:S07]  /*19580*/  IMAD.MOV.U32 R15, RZ, RZ, R11 ;  /* 0x000000ffff0f7224 */ /* 0x000fce00078e000b */
[----:B--2---:R-:W-:Y:S01]  /*19590*/  HMMA.16816.F32 R12, R12, R28, R16 ;  /* 0x0000001c0c0c723c */ /* 0x004fe20000001810 */
[----:B------:R-:W2:Y:S04]  /*195a0*/  LDL.LU.64 R18, [R1+0x1b08] ;  /* 0x001b080001127983 */ /* 0x000ea80000300a00 */
[----:B------:R-:W2:-:S15]  /*195b0*/  LDL.LU.64 R16, [R1+0x1b00] ;  /* 0x001b000001107983 */ /* 0x000e9e0000300a00 */
[----:B------:R-:W-:-:S03]  /*195c0*/  NOP ;  /* 0x0000000000007918 */ /* 0x000fc60000000000 */
[----:B------:R-:W-:Y:S04]  /*195d0*/  STL.64 [R1+0x70], R12 ;  /* 0x0000700c01007387 */ /* 0x000fe80000100a00 */
[----:B------:R0:W-:Y:S04]  /*195e0*/  STL.64 [R1+0x78], R14 ;  /* 0x0000780e01007387 */ /* 0x0001e80000100a00 */
[----:B0-----:R-:W4:Y:S01]  /*195f0*/  LDL.LU R15, [R1+0xd8] ;  /* 0x0000d800010f7983 */ /* 0x001f220000300800 */
[----:B-----5:R-:W-:Y:S01]  /*19600*/  F2FP.F16.E4M3.UNPACK_B R2, R2.H1 ;  /* 0x00000002ff02723e */ /* 0x020fe200030006ff */
[----:B------:R-:W-:Y:S01]  /*19610*/  IMAD.MOV.U32 R22, RZ, RZ, R25 ;  /* 0x000000ffff167224 */ /* 0x000fe200078e0019 */
[----:B------:R-:W-:Y:S01]  /*19620*/  F2FP.F16.E4M3.UNPACK_B R3, R3.H1 ;  /* 0x00000003ff03723e */ /* 0x000fe200030006ff */
[----:B------:R-:W-:Y:S01]  /*19630*/  IMAD.MOV.U32 R23, RZ, RZ, R27 ;  /* 0x000000ffff177224 */ /* 0x000fe200078e001b */
[----:B------:R-:W5:Y:S04]  /*19640*/  LDL.LU R28, [R1+0xe8] ;  /* 0x0000e800011c7983 */ /* 0x000f680000300800 */
[----:B------:R-:W5:Y:S01]  /*19650*/  LDL.LU R29, [R1+0xec] ;  /* 0x0000ec00011d7983 */ /* 0x000f620000300800 */
[----:B------:R-:W-:Y:S01]  /*19660*/  IMAD.MOV.U32 R6, RZ, RZ, R9 ;  /* 0x000000ffff067224 */ /* 0x000fe200078e0009 */
[----:B--2---:R-:W-:Y:S02]  /*19670*/  HMMA.16816.F32 R20, R20, R2, R16 ;  /* 0x000000021414723c */ /* 0x004fe40000001810 */
[----:B------:R-:W2:Y:S04]  /*19680*/  LDL.LU.64 R18, [R1+0x1af8] ;  /* 0x001af80001127983 */ /* 0x000ea80000300a00 */
[----:B------:R-:W2:-:S15]  /*19690*/  LDL.LU.64 R16, [R1+0x1af0] ;  /* 0x001af00001107983 */ /* 0x000e9e0000300a00 */
[----:B------:R-:W-:-:S02]  /*196a0*/  NOP ;  /* 0x0000000000007918 */ /* 0x000fc40000000000 */
[----:B------:R-:W-:Y:S04]  /*196b0*/  STL.64 [R1+0x80], R20 ;  /* 0x0000801401007387 */ /* 0x000fe80000100a00 */
[----:B------:R0:W-:Y:S04]  /*196c0*/  STL.64 [R1+0x88], R22 ;  /* 0x0000881601007387 */ /* 0x0001e80000100a00 */
[----:B0-----:R-:W5:Y:S04]  /*196d0*/  LDL.LU R22, [R1+0x1aec] ;  /* 0x001aec0001167983 */ /* 0x001f680000300800 */
[----:B------:R-:W5:Y:S04]  /*196e0*/  LDL.LU R20, [R1+0x1ae8] ;  /* 0x001ae80001147983 */ /* 0x000f680000300800 */
[----:B----4-:R-:W-:Y:S04]  /*196f0*/  STL [R1+0x1aa8], R15 ;  /* 0x001aa80f01007387 */ /* 0x010fe80000100800 */
[----:B---3--:R-:W-:Y:S04]  /*19700*/  STL [R1+0x1aac], R0 ;  /* 0x001aac0001007387 */ /* 0x008fe80000100800 */
[----:B------:R-:W3:Y:S04]  /*19710*/  LDL R9, [R1+0x8] ;  /* 0x0000080001097983 */ /* 0x000ee80000100800 */
[----:B------:R-:W4:Y:S04]  /*19720*/  LDL.LU R25, [R1+0x94] ;  /* 0x0000940001197983 */ /* 0x000f280000300800 */
[----:B------:R-:W5:Y:S01]  /*19730*/  LDL.LU R27, [R1+0x9c] ;  /* 0x00009c00011b7983 */ /* 0x000f620000300800 */
[----:B------:R-:W-:-:S02]  /*19740*/  IMAD.MOV.U32 R4, RZ, RZ, R5 ;  /* 0x000000ffff047224 */ /* 0x000fc400078e0005 */
[----:B------:R-:W-:Y:S02]  /*19750*/  IMAD.MOV.U32 R5, RZ, RZ, R7 ;  /* 0x000000ffff057224 */ /* 0x000fe400078e0007 */
[----:B------:R-:W-:-:S07]  /*19760*/  IMAD.MOV.U32 R7, RZ, RZ, R11 ;  /* 0x000000ffff077224 */ /* 0x000fce00078e000b */
[----:B--2---:R-:W-:Y:S01]  /*19770*/  HMMA.16816.F32 R4, R4, R2, R16 ;  /* 0x000000020404723c */ /* 0x004fe20000001810 */
[----:B-----5:R-:W-:Y:S04]  /*19780*/  STL.64 [R1+0x1ad8], R26 ;  /* 0x001ad81a01007387 */ /* 0x020fe80000100a00 */
[----:B----4-:R0:W-:Y:S04]  /*19790*/  STL.64 [R1+0x1ad0], R24 ;  /* 0x001ad01801007387 */ /* 0x0101e80000100a00 */
[----:B0-----:R-:W2:Y:S04]  /*197a0*/  LDL.LU R24, [R1+0xb0] ;  /* 0x0000b00001187983 */ /* 0x001ea80000300800 */
[----:B------:R-:W2:Y:S04]  /*197b0*/  LDL.LU R25, [R1+0xb4] ;  /* 0x0000b40001197983 */ /* 0x000ea80000300800 */
[----:B------:R-:W2:Y:S04]  /*197c0*/  LDL.LU R26, [R1+0xb8] ;  /* 0x0000b800011a7983 */ /* 0x000ea80000300800 */
[----:B------:R-:W2:Y:S04]  /*197d0*/  LDL.LU R27, [R1+0xbc] ;  /* 0x0000bc00011b7983 */ /* 0x000ea80000300800 */
[----:B------:R-:W3:Y:S04]  /*197e0*/  LDL R11, [R1+0x38] ;  /* 0x00003800010b7983 */ /* 0x000ee80000100800 */
[----:B------:R-:W4:Y:S04]  /*197f0*/  LDL.LU R18, [R1+0x1ae4] ;  /* 0x001ae40001127983 */ /* 0x000f280000300800 */
[----:B------:R-:W5:Y:S04]  /*19800*/  LDL.LU R16, [R1+0x1ae0] ;  /* 0x001ae00001107983 */ /* 0x000f680000300800 */
[----:B------:R0:W-:Y:S04]  /*19810*/  STL.64 [R1+0x40], R4 ;  /* 0x0000400401007387 */ /* 0x0001e80000100a00 */
[----:B------:R1:W-:Y:S04]  /*19820*/  STL.64 [R1+0x48], R6 ;  /* 0x0000480601007387 */ /* 0x0003e80000100a00 */
[----:B0-----:R-:W3:Y:S04]  /*19830*/  LDL.LU R4, [R1+0x20] ;  /* 0x0000200001047983 */ /* 0x001ee80000300800 */
[----:B------:R-:W3:Y:S04]  /*19840*/  LDL.LU R5, [R1+0x24] ;  /* 0x0000240001057983 */ /* 0x000ee80000300800 */
[----:B-1----:R-:W3:Y:S04]  /*19850*/  LDL.LU R6, [R1+0x28] ;  /* 0x0000280001067983 */ /* 0x002ee80000300800 */
[----:B------:R-:W3:Y:S01]  /*19860*/  LDL.LU R7, [R1+0x2c] ;  /* 0x00002c0001077983 */ /* 0x000ee20000300800 */
[----:B------:R-:W-:-:S02]  /*19870*/  F2FP.F16.E4M3.UNPACK_B R12, R15 ;  /* 0x0000000fff0c723e */ /* 0x000fc400020006ff */
[----:B------:R-:W-:Y:S01]  /*19880*/  F2FP.F16.E4M3.UNPACK_B R13, R0 ;  /* 0x00000000ff0d723e */ /* 0x000fe200020006ff */
[----:B------:R-:W2:Y:S06]  /*19890*/  LDL R14, [R1+0xfc] ;  /* 0x0000fc00010e7983 */ /* 0x000eac0000100800 */
[----:B---3--:R-:W-:-:S15]  /*198a0*/  HMMA.16816.F32 R8, R8, R12, R4 ;  /* 0x0000000c0808723c */ /* 0x008fde0000001804 */
[----:B------:R-:W-:-:S09]  /*198b0*/  NOP ;  /* 0x0000000000007918 */ /* 0x000fd20000000000 */
[----:B------:R-:W-:Y:S02]  /*198c0*/  IMAD.MOV.U32 R23, RZ, RZ, R11 ;  /* 0x000000ffff177224 */ /* 0x000fe400078e000b */
[----:B------:R-:W-:Y:S02]  /*198d0*/  IMAD.MOV.U32 R21, RZ, RZ, R10 ;  /* 0x000000ffff157224 */ /* 0x000fe400078e000a */
[----:B------:R-:W-:Y:S01]  /*198e0*/  IMAD.MOV.U32 R19, RZ, RZ, R9 ;  /* 0x000000ffff137224 */ /* 0x000fe200078e0009 */
[----:B------:R0:W-:Y:S01]  /*198f0*/  STL [R1+0x1abc], R23 ;  /* 0x001abc1701007387 */ /* 0x0001e20000100800 */
[----:B------:R-:W-:Y:S02]  /*19900*/  IMAD.MOV.U32 R17, RZ, RZ, R8 ;  /* 0x000000ffff117224 */ /* 0x000fe400078e0008 */
[----:B-----5:R-:W-:Y:S02]  /*19910*/  IMAD.MOV.U32 R8, RZ, RZ, R16 ;  /* 0x000000ffff087224 */ /* 0x020fe400078e0010 */
[----:B----4-:R-:W-:Y:S01]  /*19920*/  IMAD.MOV.U32 R9, RZ, RZ, R18 ;  /* 0x000000ffff097224 */ /* 0x010fe200078e0012 */
[----:B0-----:R-:W3:Y:S01]  /*19930*/  LDL.LU R23, [R1] ;  /* 0x0000000001177983 */ /* 0x001ee20000300800 */
[----:B------:R-:W-:-:S03]  /*19940*/  IMAD.MOV.U32 R10, RZ, RZ, R20 ;  /* 0x000000ffff0a7224 */ /* 0x000fc600078e0014 */
[----:B------:R0:W-:Y:S01]  /*19950*/  STL [R1+0x1ab8], R21 ;  /* 0x001ab81501007387 */ /* 0x0001e20000100800 */
[----:B------:R-:W-:-:S03]  /*19960*/  IMAD.MOV.U32 R11, RZ, RZ, R22 ;  /* 0x000000ffff0b7224 */ /* 0x000fc600078e0016 */
[----:B0-----:R-:W4:Y:S04]  /*19970*/  LDL.LU R21, [R1+0x8] ;  /* 0x0000080001157983 */ /* 0x001f280000300800 */
[----:B------:R0:W-:Y:S01]  /*19980*/  STL [R1+0x1ab4], R19 ;  /* 0x001ab41301007387 */ /* 0x0001e20000100800 */
[----:B--2---:R-:W-:Y:S03]  /*19990*/  HMMA.16816.F32 R8, R8, R12, R24 ;  /* 0x0000000c0808723c */ /* 0x004fe60000001818 */
[----:B0-----:R-:W2:Y:S04]  /*199a0*/  LDL.LU R19, [R1+0x30] ;  /* 0x0000300001137983 */ /* 0x001ea80000300800 */
[----:B------:R0:W-:Y:S04]  /*199b0*/  STL [R1+0x1ab0], R17 ;  /* 0x001ab01101007387 */ /* 0x0001e80000100800 */
[----:B0-----:R-:W5:Y:S04]  /*199c0*/  LDL.LU R17, [R1+0x38] ;  /* 0x0000380001117983 */ /* 0x001f680000300800 */
[----:B------:R-:W5:Y:S04]  /*199d0*/  LDL.LU.64 R26, [R1+0x1ad8] ;  /* 0x001ad800011a7983 */ /* 0x000f680000300a00 */
[----:B------:R-:W5:Y:S01]  /*199e0*/  LDL.LU.64 R24, [R1+0x1ad0] ;  /* 0x001ad00001187983 */ /* 0x000f620000300a00 */
[----:B------:R-:W-:-:S02]  /*199f0*/  F2FP.F16.E4M3.UNPACK_B R2, R28 ;  /* 0x0000001cff02723e */ /* 0x000fc400020006ff */
[----:B------:R-:W-:Y:S01]  /*19a00*/  F2FP.F16.E4M3.UNPACK_B R3, R29 ;  /* 0x0000001dff03723e */ /* 0x000fe200020006ff */
[----:B------:R-:W-:Y:S04]  /*19a10*/  STL.64 [R1+0x10], R8 ;  /* 0x0000100801007387 */ /* 0x000fe80000100a00 */
[----:B------:R-:W5:Y:S01]  /*19a20*/  LDL R13, [R1+0xf8] ;  /* 0x0000f800010d7983 */ /* 0x000f620000100800 */
[----:B---3--:R-:W-:Y:S02]  /*19a30*/  IMAD.MOV.U32 R4, RZ, RZ, R23 ;  /* 0x000000ffff047224 */ /* 0x008fe400078e0017 */
[----:B----4-:R-:W-:Y:S02]  /*19a40*/  IMAD.MOV.U32 R5, RZ, RZ, R21 ;  /* 0x000000ffff057224 */ /* 0x010fe400078e0015 */
[----:B--2---:R-:W-:-:S02]  /*19a50*/  IMAD.MOV.U32 R6, RZ, RZ, R19 ;  /* 0x000000ffff067224 */ /* 0x004fc400078e0013 */
[----:B-----5:R-:W-:-:S07]  /*19a60*/  IMAD.MOV.U32 R7, RZ, RZ, R17 ;  /* 0x000000ffff077224 */ /* 0x020fce00078e0011 */
[----:B------:R-:W-:-:S15]  /*19a70*/  HMMA.16816.F32 R24, R4, R2, R24 ;  /* 0x000000020418723c */ /* 0x000fde0000001818 */
[----:B------:R-:W-:-:S08]  /*19a80*/  NOP ;  /* 0x0000000000007918 */ /* 0x000fd00000000000 */
[----:B------:R-:W-:Y:S04]  /*19a90*/  STL.64 [R1+0x1a80], R26 ;  /* 0x001a801a01007387 */ /* 0x000fe80000100a00 */
[----:B------:R0:W-:Y:S04]  /*19aa0*/  STL.64 [R1+0x1a78], R24 ;  /* 0x001a781801007387 */ /* 0x0001e80000100a00 */
[----:B0-----:R-:W2:Y:S04]  /*19ab0*/  LDL.LU R24, [R1+0x70] ;  /* 0x0000700001187983 */ /* 0x001ea80000300800 */
[----:B------:R-:W2:Y:S04]  /*19ac0*/  LDL.LU R25, [R1+0x74] ;  /* 0x0000740001197983 */ /* 0x000ea80000300800 */
[----:B------:R-:W3:Y:S04]  /*19ad0*/  LDL.LU R26, [R1+0x78] ;  /* 0x00007800011a7983 */ /* 0x000ee80000300800 */
[----:B------:R-:W3:Y:S01]  /*19ae0*/  LDL.LU R27, [R1+0x7c] ;  /* 0x00007c00011b7983 */ /* 0x000ee20000300800 */
[----:B------:R-:W-:-:S02]  /*19af0*/  IMAD.MOV.U32 R0, RZ, RZ, R10 ;  /* 0x000000ffff007224 */ /* 0x000fc400078e000a */
[----:B------:R-:W-:Y:S01]  /*19b00*/  IMAD.MOV.U32 R15, RZ, RZ, R11 ;  /* 0x000000ffff0f7224 */ /* 0x000fe200078e000b */
[----:B---3--:R-:W-:Y:S04]  /*19b10*/  STL.64 [R1+0x1ac8], R26 ;  /* 0x001ac81a01007387 */ /* 0x008fe80000100a00 */
[----:B--2---:R0:W-:Y:S04]  /*19b20*/  STL.64 [R1+0x1ac0], R24 ;  /* 0x001ac01801007387 */ /* 0x0041e80000100a00 */
[----:B0-----:R-:W2:Y:S04]  /*19b30*/  LDL.LU R24, [R1+0xa0] ;  /* 0x0000a00001187983 */ /* 0x001ea80000300800 */
[----:B------:R-:W2:Y:S04]  /*19b40*/  LDL.LU R25, [R1+0xa4] ;  /* 0x0000a40001197983 */ /* 0x000ea80000300800 */
[----:B------:R-:W2:Y:S04]  /*19b50*/  LDL.LU R26, [R1+0xa8] ;  /* 0x0000a800011a7983 */ /* 0x000ea80000300800 */
[----:B------:R-:W2:Y:S01]  /*19b60*/  LDL.LU R27, [R1+0xac] ;  /* 0x0000ac00011b7983 */ /* 0x000ea20000300800 */
[----:B------:R-:W-:-:S02]  /*19b70*/  IMAD.MOV.U32 R8, RZ, RZ, R16 ;  /* 0x000000ffff087224 */ /* 0x000fc400078e0010 */
[----:B------:R-:W-:Y:S02]  /*19b80*/  IMAD.MOV.U32 R9, RZ, RZ, R18 ;  /* 0x000000ffff097224 */ /* 0x000fe400078e0012 */
[----:B------:R-:W-:Y:S02]  /*19b90*/  IMAD.MOV.U32 R10, RZ, RZ, R20 ;  /* 0x000000ffff0a7224 */ /* 0x000fe400078e0014 */
[----:B------:R-:W-:Y:S01]  /*19ba0*/  IMAD.MOV.U32 R11, RZ, RZ, R22 ;  /* 0x000000ffff0b7224 */ /* 0x000fe200078e0016 */
[----:B------:R-:W-:Y:S02]  /*19bb0*/  F2FP.F16.E4M3.UNPACK_B R12, R13 ;  /* 0x0000000dff0c723e */ /* 0x000fe400020006ff */
[----:B------:R-:W-:-:S04]  /*19bc0*/  F2FP.F16.E4M3.UNPACK_B R13, R14 ;  /* 0x0000000eff0d723e */ /* 0x000fc800020006ff */
[----:B--2---:R-:W-:Y:S01]  /*19bd0*/  HMMA.16816.F32 R8, R8, R2, R24 ;  /* 0x000000020808723c */ /* 0x004fe20000001818 */
[----:B------:R-:W2:Y:S04]  /*19be0*/  LDL.LU.64 R26, [R1+0x1ac8] ;  /* 0x001ac800011a7983 */ /* 0x000ea80000300a00 */
[----:B------:R-:W2:-:S15]  /*19bf0*/  LDL.LU.64 R24, [R1+0x1ac0] ;  /* 0x001ac00001187983 */ /* 0x000e9e0000300a00 */
[----:B------:R-:W-:-:S03]  /*19c00*/  NOP ;  /* 0x0000000000007918 */ /* 0x000fc60000000000 */
[----:B------:R0:W-:Y:S01]  /*19c10*/  STL.64 [R1+0x60], R8 ;  /* 0x0000600801007387 */ /* 0x0001e20000100a00 */
[----:B------:R-:W-:-:S03]  /*19c20*/  IMAD.MOV.U32 R14, RZ, RZ, R11 ;  /* 0x000000ffff0e7224 */ /* 0x000fc600078e000b */
[----:B------:R1:W-:Y:S04]  /*19c30*/  STL [R1+0x68], R10 ;  /* 0x0000680a01007387 */ /* 0x0003e80000100800 */
[----:B0-----:R-:W3:Y:S04]  /*19c40*/  LDL.LU R8, [R1+0x50] ;  /* 0x0000500001087983 */ /* 0x001ee80000300800 */
[----:B------:R-:W3:Y:S04]  /*19c50*/  LDL.LU R9, [R1+0x54] ;  /* 0x0000540001097983 */ /* 0x000ee80000300800 */
[----:B-1----:R-:W3:Y:S04]  /*19c60*/  LDL.LU R10, [R1+0x58] ;  /* 0x00005800010a7983 */ /* 0x002ee80000300800 */
[----:B------:R-:W3:Y:S04]  /*19c70*/  LDL.LU R11, [R1+0x5c] ;  /* 0x00005c00010b7983 */ /* 0x000ee80000300800 */
[----:B------:R-:W4:Y:S04]  /*19c80*/  LDL R2, [R1+0x108] ;  /* 0x0001080001027983 */ /* 0x000f280000100800 */
[----:B------:R-:W5:Y:S01]  /*19c90*/  LDL R3, [R1+0x10c] ;  /* 0x00010c0001037983 */ /* 0x000f620000100800 */
[----:B---3--:R-:W-:Y:S07]  /*19ca0*/  HMMA.16816.F32 R4, R4, R12, R8 ;  /* 0x0000000c0404723c */ /* 0x008fee0000001808 */
[----:B------:R-:W-:-:S02]  /*19cb0*/  IMAD.MOV.U32 R8, RZ, RZ, R16 ;  /* 0x000000ffff087224 */ /* 0x000fc400078e0010 */
[----:B------:R-:W-:Y:S02]  /*19cc0*/  IMAD.MOV.U32 R9, RZ, RZ, R18 ;  /* 0x000000ffff097224 */ /* 0x000fe400078e0012 */
[----:B------:R-:W-:Y:S02]  /*19cd0*/  IMAD.MOV.U32 R10, RZ, RZ, R20 ;  /* 0x000000ffff0a7224 */ /* 0x000fe400078e0014 */
[----:B------:R-:W-:-:S07]  /*19ce0*/  IMAD.MOV.U32 R11, RZ, RZ, R22 ;  /* 0x000000ffff0b7224 */ /* 0x000fce00078e0016 */
[----:B--2---:R-:W-:Y:S03]  /*19cf0*/  HMMA.16816.F32 R24, R8, R12, R24 ;  /* 0x0000000c0818723c */ /* 0x004fe60000001818 */
[----:B------:R0:W-:Y:S04]  /*19d00*/  STL.64 [R1+0x50], R4 ;  /* 0x0000500401007387 */ /* 0x0001e80000100a00 */
[----:B------:R1:W-:Y:S01]  /*19d10*/  STL.64 [R1+0x58], R6 ;  /* 0x0000580601007387 */ /* 0x0003e20000100a00 */
[----:B0-----:R-:W-:-:S03]  /*19d20*/  IMAD.MOV.U32 R4, RZ, RZ, R23 ;  /* 0x000000ffff047224 */ /* 0x001fc600078e0017 */
[----:B------:R-:W2:Y:S01]  /*19d30*/  LDL.LU R23, [R1+0x1abc] ;  /* 0x001abc0001177983 */ /* 0x000ea20000300800 */
[----:B------:R-:W-:Y:S02]  /*19d40*/  IMAD.MOV.U32 R5, RZ, RZ, R21 ;  /* 0x000000ffff057224 */ /* 0x000fe400078e0015 */
[----:B-1----:R-:W-:Y:S01]  /*19d50*/  IMAD.MOV.U32 R6, RZ, RZ, R19 ;  /* 0x000000ffff067224 */ /* 0x002fe200078e0013 */
[----:B------:R-:W3:Y:S01]  /*19d60*/  LDL.LU R21, [R1+0x1ab8] ;  /* 0x001ab80001157983 */ /* 0x000ee20000300800 */
[----:B------:R-:W-:-:S03]  /*19d70*/  IMAD.MOV.U32 R7, RZ, RZ, R17 ;  /* 0x000000ffff077224 */ /* 0x000fc600078e0011 */
[----:B------:R-:W2:Y:S04]  /*19d80*/  LDL.LU R19, [R1+0x1ab4] ;  /* 0x001ab40001137983 */ /* 0x000ea80000300800 */
[----:B------:R-:W3:Y:S04]  /*19d90*/  LDL.LU R17, [R1+0x1ab0] ;  /* 0x001ab00001117983 */ /* 0x000ee80000300800 */
[----:B------:R-:W2:Y:S04]  /*19da0*/  LDL.LU R8, [R1+0x80] ;  /* 0x0000800001087983 */ /* 0x000ea80000300800 */
[----:B------:R0:W-:Y:S04]  /*19db0*/  STL.64 [R1+0x70], R24 ;  /* 0x0000701801007387 */ /* 0x0001e80000100a00 */
[----:B------:R1:W-:Y:S04]  /*19dc0*/  STL.64 [R1+0x78], R26 ;  /* 0x0000781a01007387 */ /* 0x0003e80000100a00 */
[----:B------:R-:W2:Y:S04]  /*19dd0*/  LDL.LU R9, [R1+0x84] ;  /* 0x0000840001097983 */ /* 0x000ea80000300800 */
[----:B------:R-:W2:Y:S04]  /*19de0*/  LDL.LU R10, [R1+0x88] ;  /* 0x00008800010a7983 */ /* 0x000ea80000300800 */
[----:B------:R-:W2:Y:S04]  /*19df0*/  LDL.LU R11, [R1+0x8c] ;  /* 0x00008c00010b7983 */ /* 0x000ea80000300800 */
[----:B0-----:R-:W3:Y:S04]  /*19e00*/  LDL.LU R24, [R1+0x10] ;  /* 0x0000100001187983 */ /* 0x001ee80000300800 */
[----:B------:R-:W3:Y:S01]  /*19e10*/  LDL.LU R25, [R1+0x14] ;  /* 0x0000140001197983 */ /* 0x000ee20000300800 */
[----:B-1----:R-:W-:-:S02]  /*19e20*/  IMAD.MOV.U32 R26, RZ, RZ, R0 ;  /* 0x000000ffff1a7224 */ /* 0x002fc400078e0000 */
[----:B------:R-:W-:Y:S01]  /*19e30*/  IMAD.MOV.U32 R27, RZ, RZ, R15 ;  /* 0x000000ffff1b7224 */ /* 0x000fe200078e000f */
[----:B------:R-:W2:Y:S04]  /*19e40*/  LDL.LU R0, [R1+0x1aac] ;  /* 0x001aac0001007983 */ /* 0x000ea80000300800 */
[----:B------:R-:W2:Y:S04]  /*19e50*/  LDL.LU R15, [R1+0x1aa8] ;  /* 0x001aa800010f7983 */ /* 0x000ea80000300800 */
[----:B------:R-:W-:Y:S01]  /*19e60*/  STL.64 [R1+0x1aa0], R26 ;  /* 0x001aa01a01007387 */ /* 0x000fe20000100a00 */
[----:B----4-:R-:W-:-:S02]  /*19e70*/  F2FP.F16.E4M3.UNPACK_B R2, R2 ;  /* 0x00000002ff02723e */ /* 0x010fc400020006ff */
[----:B-----5:R-:W-:Y:S01]  /*19e80*/  F2FP.F16.E4M3.UNPACK_B R3, R3 ;  /* 0x00000003ff03723e */ /* 0x020fe200020006ff */
[----:B---3--:R0:W-:Y:S04]  /*19e90*/  STL.64 [R1+0x1a98], R24 ;  /* 0x001a981801007387 */ /* 0x0081e80000100a00 */
[----:B0-----:R-:W3:Y:S04]  /*19ea0*/  LDL.LU R24, [R1+0x40] ;  /* 0x0000400001187983 */ /* 0x001ee80000300800 */
[----:B------:R-:W3:Y:S04]  /*19eb0*/  LDL.LU R25, [R1+0x44] ;  /* 0x0000440001197983 */ /* 0x000ee80000300800 */
[----:B------:R-:W3:Y:S04]  /*19ec0*/  LDL.LU R26, [R1+0x48] ;  /* 0x00004800011a7983 */ /* 0x000ee80000300800 */
[----:B------:R-:W3:Y:S01]  /*19ed0*/  LDL.LU R27, [R1+0x4c] ;  /* 0x00004c00011b7983 */ /* 0x000ee20000300800 */
[----:B--2---:R-:W-:Y:S01]  /*19ee0*/  HMMA.16816.F32 R4, R4, R2, R8 ;  /* 0x000000020404723c */ /* 0x004fe20000001808 */
[----:B------:R-:W-:-:S02]  /*19ef0*/  F2FP.F16.E4M3.UNPACK_B R13, R0.H1 ;  /* 0x00000000ff0d723e */ /* 0x000fc400030006ff */
[----:B------:R-:W-:-:S15]  /*19f00*/  F2FP.F16.E4M3.UNPACK_B R12, R15.H1 ;  /* 0x0000000fff0c723e */ /* 0x000fde00030006ff */
[----:B------:R-:W-:-:S05]  /*19f10*/  NOP ;  /* 0x0000000000007918 */ /* 0x000fca0000000000 */
[----:B------:R0:W-:Y:S01]  /*19f20*/  STL.64 [R1+0xa0], R4 ;  /* 0x0000a00401007387 */ /* 0x0001e20000100a00 */
[----:B------:R-:W-:Y:S02]  /*19f30*/  IMAD.MOV.U32 R0, RZ, RZ, R6 ;  /* 0x000000ffff007224 */ /* 0x000fe400078e0006 */
[----:B------:R-:W-:Y:S01]  /*19f40*/  IMAD.MOV.U32 R6, RZ, RZ, R20 ;  /* 0x000000ffff067224 */ /* 0x000fe200078e0014 */
[----:B------:R1:W-:Y:S04]  /*19f50*/  STL [R1+0xac], R7 ;  /* 0x0000ac0701007387 */ /* 0x0003e80000100800 */
[----:B------:R-:W2:Y:S01]  /*19f60*/  LDL R15, [R1+0x120] ;  /* 0x00012000010f7983 */ /* 0x000ea20000100800 */
[----:B0-----:R-:W-:Y:S02]  /*19f70*/  IMAD.MOV.U32 R4, RZ, RZ, R16 ;  /* 0x000000ffff047224 */ /* 0x001fe400078e0010 */
[----:B------:R-:W-:Y:S01]  /*19f80*/  IMAD.MOV.U32 R5, RZ, RZ, R18 ;  /* 0x000000ffff057224 */ /* 0x000fe200078e0012 */
[----:B------:R-:W4:Y:S01]  /*19f90*/  LDL.LU R16, [R1+0x3c] ;  /* 0x00003c0001107983 */ /* 0x000f220000300800 */
[----:B-1----:R-:W-:-:S03]  /*19fa0*/  IMAD.MOV.U32 R7, RZ, RZ, R22 ;  /* 0x000000ffff077224 */ /* 0x002fc600078e0016 */
[----:B------:R-:W5:Y:S04]  /*19fb0*/  LDL.LU R18, [R1+0x34] ;  /* 0x0000340001127983 */ /* 0x000f680000300800 */
[----:B------:R-:W2:Y:S04]  /*19fc0*/  LDL.LU R20, [R1+0xc] ;  /* 0x00000c0001147983 */ /* 0x000ea80000300800 */
[----:B------:R-:W4:Y:S01]  /*19fd0*/  LDL.LU R22, [R1+0x4] ;  /* 0x0000040001167983 */ /* 0x000f220000300800 */
[----:B---3--:R-:W-:Y:S03]  /*19fe0*/  HMMA.16816.F32 R4, R4, R2, R24 ;  /* 0x000000020404723c */ /* 0x008fe60000001818 */
[----:B------:R-:W3:Y:S04]  /*19ff0*/  LDL.LU.64 R26, [R1+0x1aa0] ;  /* 0x001aa000011a7983 */ /* 0x000ee80000300a00 */
[----:B------:R-:W3:-:S15]  /*1a000*/  LDL.LU.64 R24, [R1+0x1a98] ;  /* 0x001a980001187983 */ /* 0x000ede0000300a00 */
[----:B------:R-:W-:-:S01]  /*1a010*/  NOP ;  /* 0x0000000000007918 */ /* 0x000fc20000000000 */
[----:B------:R0:W-:Y:S04]  /*1a020*/  STL.64 [R1+0x40], R4 ;  /* 0x0000400401007387 */ /* 0x0001e80000100a00 */
[----:B------:R1:W-:Y:S01]  /*1a030*/  STL.64 [R1+0x48], R6 ;  /* 0x0000480601007387 */ /* 0x0003e20000100a00 */
[----:B0-----:R-:W-:-:S03]  /*1a040*/  IMAD.MOV.U32 R4, RZ, RZ, R17 ;  /* 0x000000ffff047224 */ /* 0x001fc600078e0011 */
[----:B------:R-:W3:Y:S01]  /*1a050*/  LDL.LU R17, [R1+0x1a94] ;  /* 0x001a940001117983 */ /* 0x000ee20000300800 */
[----:B------:R-:W-:Y:S02]  /*1a060*/  IMAD.MOV.U32 R5, RZ, RZ, R19 ;  /* 0x000000ffff057224 */ /* 0x000fe400078e0013 */
[----:B-1----:R-:W-:Y:S01]  /*1a070*/  IMAD.MOV.U32 R6, RZ, RZ, R21 ;  /* 0x000000ffff067224 */ /* 0x002fe200078e0015 */
[----:B------:R-:W3:Y:S01]  /*1a080*/  LDL.LU R19, [R1+0x1a90] ;  /* 0x001a900001137983 */ /* 0x000ee20000300800 */
[----:B------:R-:W-:-:S03]  /*1a090*/  IMAD.MOV.U32 R7, RZ, RZ, R23 ;  /* 0x000000ffff077224 */ /* 0x000fc600078e0017 */
[----:B------:R-:W3:Y:S04]  /*1a0a0*/  LDL.LU R21, [R1+0x1a8c] ;  /* 0x001a8c0001157983 */ /* 0x000ee80000300800 */
[----:B------:R-:W3:Y:S01]  /*1a0b0*/  LDL.LU R23, [R1+0x1a88] ;  /* 0x001a880001177983 */ /* 0x000ee20000300800 */
[----:B--2---:R-:W-:Y:S02]  /*1a0c0*/  IMAD.MOV.U32 R9, RZ, RZ, R20 ;  /* 0x000000ffff097224 */ /* 0x004fe400078e0014 */
[----:B----4-:R-:W-:Y:S01]  /*1a0d0*/  IMAD.MOV.U32 R8, RZ, RZ, R22 ;  /* 0x000000ffff087224 */ /* 0x010fe200078e0016 */
[----:B------:R-:W2:Y:S01]  /*1a0e0*/  LDL.LU R2, [R1+0xf8] ;  /* 0x0000f80001027983 */ /* 0x000ea20000300800 */
[----:B-----5:R-:W-:Y:S02]  /*1a0f0*/  IMAD.MOV.U32 R10, RZ, RZ, R18 ;  /* 0x000000ffff0a7224 */ /* 0x020fe400078e0012 */
[----:B------:R-:W-:Y:S01]  /*1a100*/  IMAD.MOV.U32 R11, RZ, RZ, R16 ;  /* 0x000000ffff0b7224 */ /* 0x000fe200078e0010 */
[----:B------:R-:W4:Y:S06]  /*1a110*/  LDL.LU R3, [R1+0xfc] ;  /* 0x0000fc0001037983 */ /* 0x000f2c0000300800 */
[----:B------:R-:W-:-:S15]  /*1a120*/  HMMA.16816.F32 R8, R8, R12, R4 ;  /* 0x0000000c0808723c */ /* 0x000fde0000001804 */
[----:B------:R-:W-:-:S08]  /*1a130*/  NOP ;  /* 0x0000000000007918 */ /* 0x000fd00000000000 */
[----:B------:R0:W-:Y:S04]  /*1a140*/  STL.64 [R1+0x90], R8 ;  /* 0x0000900801007387 */ /* 0x0001e80000100a00 */
[----:B------:R1:W-:Y:S01]  /*1a150*/  STL.64 [R1+0x98], R10 ;  /* 0x0000980a01007387 */ /* 0x0003e20000100a00 */
[----:B---3--:R-:W-:Y:S02]  /*1a160*/  IMAD.MOV.U32 R4, RZ, RZ, R17 ;  /* 0x000000ffff047224 */ /* 0x008fe400078e0011 */
[----:B------:R-:W-:Y:S02]  /*1a170*/  IMAD.MOV.U32 R5, RZ, RZ, R19 ;  /* 0x000000ffff057224 */ /* 0x000fe400078e0013 */
[----:B------:R-:W-:Y:S02]  /*1a180*/  IMAD.MOV.U32 R6, RZ, RZ, R21 ;  /* 0x000000ffff067224 */ /* 0x000fe400078e0015 */
[----:B------:R-:W-:-:S07]  /*1a190*/  IMAD.MOV.U32 R7, RZ, RZ, R23 ;  /* 0x000000ffff077224 */ /* 0x000fce00078e0017 */
[----:B------:R-:W-:Y:S01]  /*1a1a0*/  HMMA.16816.F32 R4, R4, R12, R24 ;  /* 0x0000000c0404723c */ /* 0x000fe20000001818 */
[----:B------:R-:W3:Y:S04]  /*1a1b0*/  LDL.LU.64 R26, [R1+0x1a80] ;  /* 0x001a8000011a7983 */ /* 0x000ee80000300a00 */
[----:B------:R-:W3:Y:S04]  /*1a1c0*/  LDL.LU.64 R24, [R1+0x1a78] ;  /* 0x001a780001187983 */ /* 0x000ee80000300a00 */
[----:B------:R-:W5:Y:S01]  /*1a1d0*/  LDL R13, [R1+0x110] ;  /* 0x00011000010d7983 */ /* 0x000f620000100800 */
[----:B------:R-:W-:Y:S01]  /*1a1e0*/  F2FP.F16.E4M3.UNPACK_B R28, R28.H1 ;  /* 0x0000001cff1c723e */ /* 0x000fe200030006ff */
[----:B0-----:R-:W-:Y:S01]  /*1a1f0*/  IMAD.MOV.U32 R8, RZ, RZ, R22 ;  /* 0x000000ffff087224 */ /* 0x001fe200078e0016 */
[----:B------:R-:W-:Y:S01]  /*1a200*/  F2FP.F16.E4M3.UNPACK_B R29, R29.H1 ;  /* 0x0000001dff1d723e */ /* 0x000fe200030006ff */
[----:B------:R-:W-:-:S02]  /*1a210*/  IMAD.MOV.U32 R9, RZ, RZ, R20 ;  /* 0x000000ffff097224 */ /* 0x000fc400078e0014 */
[----:B-1----:R-:W-:Y:S02]  /*1a220*/  IMAD.MOV.U32 R10, RZ, RZ, R18 ;  /* 0x000000ffff0a7224 */ /* 0x002fe400078e0012 */
[----:B------:R-:W-:-:S06]  /*1a230*/  IMAD.MOV.U32 R11, RZ, RZ, R16 ;  /* 0x000000ffff0b7224 */ /* 0x000fcc00078e0010 */
[----:B------:R5:W-:Y:S04]  /*1a240*/  STL.64 [R1+0xc0], R4 ;  /* 0x0000c00401007387 */ /* 0x000be80000100a00 */
[----:B------:R-:W-:Y:S01]  /*1a250*/  STL.64 [R1+0xc8], R6 ;  /* 0x0000c80601007387 */ /* 0x000fe20000100a00 */
[----:B-----5:R-:W-:Y:S01]  /*1a260*/  LOP3.LUT R4, R13, 0x40, RZ, 0x3c, !PT ;  /* 0x000000400d047812 */ /* 0x020fe200078e3cff */
[----:B---3--:R-:W-:Y:S04]  /*1a270*/  HMMA.16816.F32 R8, R8, R28, R24 ;  /* 0x0000001c0808723c */ /* 0x008fe80000001818 */
[----:B------:R-:W-:Y:S04]  /*1a280*/  STL [R1+0x124], R4 ;  /* 0x0001240401007387 */ /* 0x000fe80000100800 */
[----:B------:R-:W3:Y:S04]  /*1a290*/  LDL R25, [R1+0x124] ;  /* 0x0001240001197983 */ /* 0x000ee80000100800 */
[----:B------:R-:W0:Y:S11]  /*1a2a0*/  LDSM.16.MT88.4 R4, [R15+UR7+0x9000] ;  /* 0x009000070f04783b */ /* 0x000e360008004200 */
[----:B------:R-:W-:Y:S04]  /*1a2b0*/  STL.64 [R1+0x80], R8 ;  /* 0x0000800801007387 */ /* 0x000fe80000100a00 */
[----:B------:R-:W-:Y:S04]  /*1a2c0*/  STL.64 [R1+0x88], R10 ;  /* 0x0000880a01007387 */ /* 0x000fe80000100a00 */
[----:B0-----:R-:W-:Y:S04]  /*1a2d0*/  STL [R1+0x19fc], R5 ;  /* 0x0019fc0501007387 */ /* 0x001fe80000100800 */
[----:B------:R-:W-:Y:S04]  /*1a2e0*/  STL [R1+0x19f8], R7 ;  /* 0x0019f80701007387 */ /* 0x000fe80000100800 */
[----:B---3--:R-:W0:Y:S02]  /*1a2f0*/  LDSM.16.M88.4 R8, [R25+UR7] ;  /* 0x000000071908783b */ /* 0x008e240008000200 */
[----:B0-----:R-:W-:-:S02]  /*1a300*/  IMAD.MOV.U32 R7, RZ, RZ, R9 ;  /* 0x000000ffff077224 */ /* 0x001fc400078e0009 */
[----:B------:R-:W-:Y:S01]  /*1a310*/  IMAD.MOV.U32 R5, RZ, RZ, R8 ;  /* 0x000000ffff057224 */ /* 0x000fe200078e0008 */
[----:B------:R-:W-:Y:S04]  /*1a320*/  STL.64 [R1+0xd8], R10 ;  /* 0x0000d80a01007387 */ /* 0x000fe80000100a00 */
[----:B------:R-:W-:Y:S04]  /*1a330*/  STL.64 [R1+0x1a58], R6 ;  /* 0x001a580601007387 */ /* 0x000fe80000100a00 */
[----:B------:R0:W-:Y:S04]  /*1a340*/  STL.64 [R1+0x1a50], R4 ;  /* 0x001a500401007387 */ /* 0x0001e80000100a00 */
[----:B0-----:R-:W3:Y:S04]  /*1a350*/  LDL.LU R4, [R1+0x60] ;  /* 0x0000600001047983 */ /* 0x001ee80000300800 */
[----:B------:R-:W3:Y:S04]  /*1a360*/  LDL.LU R5, [R1+0x64] ;  /* 0x0000640001057983 */ /* 0x000ee80000300800 */
[----:B------:R-:W3:Y:S01]  /*1a370*/  LDL.LU R6, [R1+0x68] ;  /* 0x0000680001067983 */ /* 0x000ee20000300800 */
[----:B------:R-:W-:-:S03]  /*1a380*/  IMAD.MOV.U32 R7, RZ, RZ, R14 ;  /* 0x000000ffff077224 */ /* 0x000fc600078e000e */
[----:B------:R-:W0:Y:S01]  /*1a390*/  LDSM.16.MT88.4 R12, [R15+UR7+0x9400] ;  /* 0x009400070f0c783b */ /* 0x000e220008004200 */
[----:B------:R-:W-:Y:S02]  /*1a3a0*/  IMAD.MOV.U32 R8, RZ, RZ, R17 ;  /* 0x000000ffff087224 */ /* 0x000fe400078e0011 */
[----:B------:R-:W-:Y:S02]  /*1a3b0*/  IMAD.MOV.U32 R9, RZ, RZ, R19 ;  /* 0x000000ffff097224 */ /* 0x000fe400078e0013 */
[----:B------:R-:W-:Y:S02]  /*1a3c0*/  IMAD.MOV.U32 R10, RZ, RZ, R21 ;  /* 0x000000ffff0a7224 */ /* 0x000fe400078e0015 */
[----:B------:R-:W-:Y:S01]  /*1a3d0*/  IMAD.MOV.U32 R11, RZ, RZ, R23 ;  /* 0x000000ffff0b7224 */ /* 0x000fe200078e0017 */
[----:B0-----:R-:W-:Y:S04]  /*1a3e0*/  STL.64 [R1+0x20], R12 ;  /* 0x0000200c01007387 */ /* 0x001fe80000100a00 */
[----:B------:R-:W-:Y:S02]  /*1a3f0*/  STL.64 [R1+0x28], R14 ;  /* 0x0000280e01007387 */ /* 0x000fe40000100a00 */
[----:B---3--:R-:W-:Y:S02]  /*1a400*/  HMMA.16816.F32 R4, R8, R28, R4 ;  /* 0x0000001c0804723c */ /* 0x008fe40000001804 */
[----:B------:R-:W3:-:S15]  /*1a410*/  LDL.LU R8, [R1+0x50] ;  /* 0x0000500001087983 */ /* 0x000ede0000300800 */
[----:B------:R-:W-:-:S06]  /*1a420*/  NOP ;  /* 0x0000000000007918 */ /* 0x000fcc0000000000 */
[----:B------:R-:W-:Y:S04]  /*1a430*/  STL.64 [R1+0xb0], R4 ;  /* 0x0000b00401007387 */ /* 0x000fe80000100a00 */
[----:B------:R0:W-:Y:S04]  /*1a440*/  STL.64 [R1+0xb8], R6 ;  /* 0x0000b80601007387 */ /* 0x0001e80000100a00 */
[----:B------:R-:W3:Y:S04]  /*1a450*/  LDL.LU R9, [R1+0x54] ;  /* 0x0000540001097983 */ /* 0x000ee80000300800 */
[----:B------:R-:W3:Y:S04]  /*1a460*/  LDL.LU R10, [R1+0x58] ;  /* 0x00005800010a7983 */ /* 0x000ee80000300800 */
[----:B------:R-:W3:Y:S01]  /*1a470*/  LDL.LU R11, [R1+0x5c] ;  /* 0x00005c00010b7983 */ /* 0x000ee20000300800 */
[----:B0-----:R-:W-:-:S03]  /*1a480*/  IMAD.MOV.U32 R6, RZ, RZ, R0 ;  /* 0x000000ffff067224 */ /* 0x001fc600078e0000 */
[----:B------:R-:W5:Y:S04]  /*1a490*/  LDL.LU R4, [R1+0xa0] ;  /* 0x0000a00001047983 */ /* 0x000f680000300800 */
[----:B------:R-:W5:Y:S04]  /*1a4a0*/  LDL.LU R5, [R1+0xa4] ;  /* 0x0000a40001057983 */ /* 0x000f680000300800 */
[----:B------:R-:W3:Y:S04]  /*1a4b0*/  LDL.LU R0, [R1+0x1a74] ;  /* 0x001a740001007983 */ /* 0x000ee80000300800 */
[----:B------:R-:W5:Y:S04]  /*1a4c0*/  LDL.LU R7, [R1+0xac] ;  /* 0x0000ac0001077983 */ /* 0x000f680000300800 */
[----:B------:R-:W3:Y:S04]  /*1a4d0*/  LDL.LU R26, [R1+0x108] ;  /* 0x00010800011a7983 */ /* 0x000ee80000300800 */
[----:B------:R-:W3:Y:S01]  /*1a4e0*/  LDL.LU R27, [R1+0x10c] ;  /* 0x00010c00011b7983 */ /* 0x000ee20000300800 */
[----:B--2---:R-:W-:Y:S01]  /*1a4f0*/  F2FP.F16.E4M3.UNPACK_B R2, R2.H1 ;  /* 0x00000002ff02723e */ /* 0x004fe200030006ff */
[----:B------:R-:W-:Y:S01]  /*1a500*/  IMAD.MOV.U32 R12, RZ, RZ, R22 ;  /* 0x000000ffff0c7224 */ /* 0x000fe200078e0016 */
[----:B----4-:R-:W-:Y:S01]  /*1a510*/  F2FP.F16.E4M3.UNPACK_B R3, R3.H1 ;  /* 0x00000003ff03723e */ /* 0x010fe200030006ff */
[----:B------:R-:W-:-:S02]  /*1a520*/  IMAD.MOV.U32 R13, RZ, RZ, R20 ;  /* 0x000000ffff0d7224 */ /* 0x000fc400078e0014 */
[----:B------:R-:W-:Y:S02]  /*1a530*/  IMAD.MOV.U32 R14, RZ, RZ, R18 ;  /* 0x000000ffff0e7224 */ /* 0x000fe400078e0012 */
[----:B------:R-:W-:Y:S01]  /*1a540*/  IMAD.MOV.U32 R15, RZ, RZ, R16 ;  /* 0x000000ffff0f7224 */ /* 0x000fe200078e0010 */
[----:B-----5:R-:W-:Y:S04]  /*1a550*/  STL.64 [R1+0x1a68], R6 ;  /* 0x001a680601007387 */ /* 0x020fe80000100a00 */
[----:B------:R-:W-:Y:S04]  /*1a560*/  STL.64 [R1+0x1a60], R4 ;  /* 0x001a600401007387 */ /* 0x000fe80000100a00 */
[----:B------:R-:W0:Y:S04]  /*1a570*/  LDSM.16.M88.4 R4, [R25+UR7+0x2000] ;  /* 0x002000071904783b */ /* 0x000e280008000200 */
[----:B0-----:R-:W-:Y:S04]  /*1a580*/  STL.64 [R1+0xe0], R4 ;  /* 0x0000e00401007387 */ /* 0x001fe80000100a00 */
[----:B------:R3:W-:Y:S02]  /*1a590*/  STL.64 [R1+0xe8], R6 ;  /* 0x0000e80601007387 */ /* 0x0007e40000100a00 */
[----:B---3--:R-:W-:Y:S02]  /*1a5a0*/  HMMA.16816.F32 R4, R12, R2, R8 ;  /* 0x000000020c04723c */ /* 0x008fe40000001808 */
[----:B------:R-:W0:Y:S04]  /*1a5b0*/  LDSM.16.MT88.4 R8, [R0+UR7+0x9000] ;  /* 0x009000070008783b */ /* 0x000e280008004200 */
[----:B------:R-:W1:Y:S04]  /*1a5c0*/  LDSM.16.MT88.4 R12, [R0+UR7+0x9400] ;  /* 0x00940007000c783b */ /* 0x000e680008004200 */
[----:B0-----:R0:W-:-:S13]  /*1a5d0*/  STL [R1+0x19e8], R9 ;  /* 0x0019e80901007387 */ /* 0x0011da0000100800 */
[----:B------:R-:W-:Y:S04]  /*1a5e0*/  STL.64 [R1+0x50], R4 ;  /* 0x0000500401007387 */ /* 0x000fe80000100a00 */
[----:B------:R-:W-:Y:S04]  /*1a5f0*/  STL.64 [R1+0x58], R6 ;  /* 0x0000580601007387 */ /* 0x000fe80000100a00 */
[----:B0-----:R-:W2:Y:S04]  /*1a600*/  LDL R9, [R1+0x124] ;  /* 0x0001240001097983 */ /* 0x001ea80000100800 */
[----:B------:R-:W-:Y:S04]  /*1a610*/  STL [R1+0x19e4], R11 ;  /* 0x0019e40b01007387 */ /* 0x000fe80000100800 */
[----:B------:R-:W-:Y:S04]  /*1a620*/  STL [R1+0x1a44], R10 ;  /* 0x001a440a01007387 */ /* 0x000fe80000100800 */
[----:B------:R0:W-:Y:S04]  /*1a630*/  STL [R1+0x1a40], R8 ;  /* 0x001a400801007387 */ /* 0x0001e80000100800 */
[----:B--2---:R2:W-:Y:S04]  /*1a640*/  STL [R1+0x1a70], R9 ;  /* 0x001a700901007387 */ /* 0x0045e80000100800 */
[----:B0-----:R-:W3:Y:S04]  /*1a650*/  LDL.LU R8, [R1+0x70] ;  /* 0x0000700001087983 */ /* 0x001ee80000300800 */
[----:B--2---:R-:W3:Y:S04]  /*1a660*/  LDL.LU R9, [R1+0x74] ;  /* 0x0000740001097983 */ /* 0x004ee80000300800 */
[----:B------:R-:W3:Y:S04]  /*1a670*/  LDL.LU R10, [R1+0x78] ;  /* 0x00007800010a7983 */ /* 0x000ee80000300800 */
[----:B------:R-:W3:Y:S01]  /*1a680*/  LDL.LU R11, [R1+0x7c] ;  /* 0x00007c00010b7983 */ /* 0x000ee20000300800 */
[----:B------:R-:W-:-:S02]  /*1a690*/  IMAD.MOV.U32 R4, RZ, RZ, R17 ;  /* 0x000000ffff047224 */ /* 0x000fc400078e0011 */
[----:B------:R-:W-:Y:S01]  /*1a6a0*/  IMAD.MOV.U32 R5, RZ, RZ, R19 ;  /* 0x000000ffff057224 */ /* 0x000fe200078e0013 */
[----:B-1----:R-:W-:Y:S01]  /*1a6b0*/  STL [R1+0x19ec], R13 ;  /* 0x0019ec0d01007387 */ /* 0x002fe20000100800 */
[----:B------:R-:W-:Y:S02]  /*1a6c0*/  IMAD.MOV.U32 R6, RZ, RZ, R21 ;  /* 0x000000ffff067224 */ /* 0x000fe400078e0015 */
[----:B------:R-:W-:Y:S01]  /*1a6d0*/  IMAD.MOV.U32 R7, RZ, RZ, R23 ;  /* 0x000000ffff077224 */ /* 0x000fe200078e0017 */
[----:B------:R-:W-:Y:S04]  /*1a6e0*/  STL [R1+0x19e0], R15 ;  /* 0x0019e00f01007387 */ /* 0x000fe80000100800 */
[----:B------:R-:W-:Y:S04]  /*1a6f0*/  STL [R1+0x1a4c], R14 ;  /* 0x001a4c0e01007387 */ /* 0x000fe80000100800 */
[----:B------:R0:W-:Y:S04]  /*1a700*/  STL [R1+0x1a48], R12 ;  /* 0x001a480c01007387 */ /* 0x0001e80000100800 */
[----:B0-----:R-:W2:Y:S04]  /*1a710*/  LDL.LU R12, [R1+0x40] ;  /* 0x00004000010c7983 */ /* 0x001ea80000300800 */
[----:B------:R-:W2:Y:S04]  /*1a720*/  LDL.LU R13, [R1+0x44] ;  /* 0x00004400010d7983 */ /* 0x000ea80000300800 */
[----:B------:R-:W2:Y:S04]  /*1a730*/  LDL.LU R14, [R1+0x48] ;  /* 0x00004800010e7983 */ /* 0x000ea80000300800 */
[----:B------:R-:W2:Y:S04]  /*1a740*/  LDL.LU R15, [R1+0x4c] ;  /* 0x00004c00010f7983 */ /* 0x000ea80000300800 */
[----:B------:R-:W-:Y:S01]  /*1a750*/  STL [R1+0x19b8], R0 ;  /* 0x0019b80001007387 */ /* 0x000fe20000100800 */
[----:B---3--:R-:W-:Y:S03]  /*1a760*/  HMMA.16816.F32 R4, R4, R2, R8 ;  /* 0x000000020404723c */ /* 0x008fe60000001808 */
[----:B------:R-:W3:-:S15]  /*1a770*/  LDL.LU R9, [R1+0x1a70] ;  /* 0x001a700001097983 */ /* 0x000ede0000300800 */
[----:B------:R-:W-:-:S05]  /*1a780*/  NOP ;  /* 0x0000000000007918 */ /* 0x000fca0000000000 */
[----:B------:R-:W-:Y:S04]  /*1a790*/  STL.64 [R1+0x70], R4 ;  /* 0x0000700401007387 */ /* 0x000fe80000100a00 */
[----:B------:R-:W-:Y:S04]  /*1a7a0*/  STL.64 [R1+0x78], R6 ;  /* 0x0000780601007387 */ /* 0x000fe80000100a00 */
[----:B---3--:R-:W0:Y:S01]  /*1a7b0*/  LDSM.16.M88.4 R4, [R9+UR7+0x4000] ;  /* 0x004000070904783b */ /* 0x008e220008000200 */
[----:B------:R-:W-:Y:S01]  /*1a7c0*/  F2FP.F16.E4M3.UNPACK_B R28, R26.H1 ;  /* 0x0000001aff1c723e */ /* 0x000fe200030006ff */
[----:B------:R-:W-:Y:S01]  /*1a7d0*/  IMAD.MOV.U32 R24, RZ, RZ, R22 ;  /* 0x000000ffff187224 */ /* 0x000fe200078e0016 */
[----:B------:R-:W-:Y:S01]  /*1a7e0*/  F2FP.F16.E4M3.UNPACK_B R29, R27.H1 ;  /* 0x0000001bff1d723e */ /* 0x000fe200030006ff */
[----:B------:R-:W-:Y:S01]  /*1a7f0*/  IMAD.MOV.U32 R25, RZ, RZ, R20 ;  /* 0x000000ffff197224 */ /* 0x000fe200078e0014 */
[----:B------:R-:W1:Y:S04]  /*1a800*/  LDSM.16.M88.4 R8, [R9+UR7+0x6000] ;  /* 0x006000070908783b */ /* 0x000e680008000200 */
[----:B0-----:R-:W-:Y:S04]  /*1a810*/  STL.64 [R1+0xf0], R4 ;  /* 0x0000f00401007387 */ /* 0x001fe80000100a00 */
[----:B------:R0:W-:Y:S04]  /*1a820*/  STL.64 [R1+0xf8], R6 ;  /* 0x0000f80601007387 */ /* 0x0001e80000100a00 */
[----:B0-----:R-:W3:Y:S04]  /*1a830*/  LDL.LU.64 R6, [R1+0x1a68] ;  /* 0x001a680001067983 */ /* 0x001ee80000300a00 */
[----:B------:R-:W3:Y:S01]  /*1a840*/  LDL.LU.64 R4, [R1+0x1a60] ;  /* 0x001a600001047983 */ /* 0x000ee20000300a00 */
[----:B------:R-:W-:-:S02]  /*1a850*/  IMAD.MOV.U32 R26, RZ, RZ, R18 ;  /* 0x000000ffff1a7224 */ /* 0x000fc400078e0012 */
[----:B------:R-:W-:Y:S02]  /*1a860*/  IMAD.MOV.U32 R27, RZ, RZ, R16 ;  /* 0x000000ffff1b7224 */ /* 0x000fe400078e0010 */
[----:B------:R-:W-:Y:S02]  /*1a870*/  IMAD.MOV.U32 R16, RZ, RZ, R17 ;  /* 0x000000ffff107224 */ /* 0x000fe400078e0011 */
[----:B------:R-:W-:Y:S02]  /*1a880*/  IMAD.MOV.U32 R17, RZ, RZ, R19 ;  /* 0x000000ffff117224 */ /* 0x000fe400078e0013 */
[----:B------:R-:W-:Y:S02]  /*1a890*/  IMAD.MOV.U32 R18, RZ, RZ, R21 ;  /* 0x000000ffff127224 */ /* 0x000fe400078e0015 */
[----:B------:R-:W-:Y:S01]  /*1a8a0*/  IMAD.MOV.U32 R19, RZ, RZ, R23 ;  /* 0x000000ffff137224 */ /* 0x000fe200078e0017 */
[-C--:B---3--:R-:W-:Y:S01]  /*1a8b0*/  HMMA.16816.F32 R24, R24, R28.reuse, R4 ;  /* 0x0000001c1818723c */ /* 0x088fe20000001804 */
[----:B------:R-:W3:Y:S04]  /*1a8c0*/  LDL.LU.64 R6, [R1+0x1a58] ;  /* 0x001a580001067983 */ /* 0x000ee80000300a00 */
[----:B------:R-:W4:Y:S01]  /*1a8d0*/  LDL.LU.64 R4, [R1+0x1a50] ;  /* 0x001a500001047983 */ /* 0x000f220000300a00 */
[----:B--2---:R-:W-:-:S15]  /*1a8e0*/  HMMA.16816.F32 R16, R16, R28, R12 ;  /* 0x0000001c1010723c */ /* 0x004fde000000180c */
[----:B------:R-:W-:-:S03]  /*1a8f0*/  NOP ;  /* 0x0000000000007918 */ /* 0x000fc60000000000 */
[----:B------:R-:W-:Y:S01]  /*1a900*/  IMAD.MOV.U32 R0, RZ, RZ, R27 ;  /* 0x000000ffff007224 */ /* 0x000fe200078e001b */
[----:B------:R-:W-:Y:S04]  /*1a910*/  STL.64 [R1+0x60], R24 ;  /* 0x0000601801007387 */ /* 0x000fe80000100a00 */
[----:B------:R-:W-:Y:S04]  /*1a920*/  STL [R1+0x68], R26 ;  /* 0x0000681a01007387 */ /* 0x000fe80000100800 */
[----:B------:R0:W-:Y:S04]  /*1a930*/  STL [R1+0x1a10], R0 ;  /* 0x001a100001007387 */ /* 0x0001e80000100800 */
[----:B0-----:R-:W2:Y:S04]  /*1a940*/  LDL.LU R0, [R1+0x28] ;  /* 0x0000280001007983 */ /* 0x001ea80000300800 */
[----:B------:R-:W5:Y:S04]  /*1a950*/  LDL.LU R26, [R1+0xf0] ;  /* 0x0000f000011a7983 */ /* 0x000f680000300800 */
[----:B------:R-:W5:Y:S01]  /*1a960*/  LDL.LU R27, [R1+0xf4] ;  /* 0x0000f400011b7983 */ /* 0x000f620000300800 */
[----:B----4-:R-:W-:-:S03]  /*1a970*/  F2FP.F16.E4M3.UNPACK_B R2, R5 ;  /* 0x00000005ff02723e */ /* 0x010fc600020006ff */
[----:B------:R0:W-:Y:S04]  /*1a980*/  STL [R1+0x1a14], R5 ;  /* 0x001a140501007387 */ /* 0x0001e80000100800 */
[----:B0-----:R-:W4:Y:S04]  /*1a990*/  LDL.LU R5, [R1+0x20] ;  /* 0x0000200001057983 */ /* 0x001f280000300800 */
[----:B---3--:R-:W-:Y:S04]  /*1a9a0*/  STL [R1+0x1a18], R7 ;  /* 0x001a180701007387 */ /* 0x008fe80000100800 */
[----:B------:R-:W3:Y:S04]  /*1a9b0*/  LDL.LU R14, [R1+0x1a4c] ;  /* 0x001a4c00010e7983 */ /* 0x000ee80000300800 */
[----:B------:R-:W3:Y:S04]  /*1a9c0*/  LDL.LU R12, [R1+0x1a48] ;  /* 0x001a4800010c7983 */ /* 0x000ee80000300800 */
[----:B------:R0:W-:Y:S04]  /*1a9d0*/  STL.64 [R1+0x40], R16 ;  /* 0x0000401001007387 */ /* 0x0001e80000100a00 */
[----:B------:R1:W-:Y:S04]  /*1a9e0*/  STL.64 [R1+0x48], R18 ;  /* 0x0000481201007387 */ /* 0x0003e80000100a00 */
[----:B0-----:R-:W5:Y:S04]  /*1a9f0*/  LDL.LU R16, [R1+0x90] ;  /* 0x0000900001107983 */ /* 0x001f680000300800 */
[----:B------:R-:W5:Y:S04]  /*1aa00*/  LDL.LU R17, [R1+0x94] ;  /* 0x0000940001117983 */ /* 0x000f680000300800 */
[----:B-1----:R-:W5:Y:S04]  /*1aa10*/  LDL.LU R18, [R1+0x98] ;  /* 0x0000980001127983 */ /* 0x002f680000300800 */
[----:B------:R-:W5:Y:S04]  /*1aa20*/  LDL.LU R19, [R1+0x9c] ;  /* 0x00009c0001137983 */ /* 0x000f680000300800 */
[----:B------:R-:W3:Y:S04]  /*1aa30*/  LDL.LU R28, [R1+0xe0] ;  /* 0x0000e000011c7983 */ /* 0x000ee80000300800 */
[----:B------:R-:W3:Y:S01]  /*1aa40*/  LDL.LU R29, [R1+0xe4] ;  /* 0x0000e400011d7983 */ /* 0x000ee20000300800 */
[----:B------:R-:W-:Y:S01]  /*1aa50*/  F2FP.F16.E4M3.UNPACK_B R3, R7 ;  /* 0x00000007ff03723e */ /* 0x000fe200020006ff */
[----:B------:R-:W-:-:S02]  /*1aa60*/  IMAD.MOV.U32 R20, RZ, RZ, R4 ;  /* 0x000000ffff147224 */ /* 0x000fc400078e0004 */
[----:B------:R-:W-:Y:S02]  /*1aa70*/  IMAD.MOV.U32 R21, RZ, RZ, R6 ;  /* 0x000000ffff157224 */ /* 0x000fe400078e0006 */
[----:B--2---:R-:W-:Y:S01]  /*1aa80*/  IMAD.MOV.U32 R23, RZ, RZ, R0 ;  /* 0x000000ffff177224 */ /* 0x004fe200078e0000 */
[----:B------:R-:W-:Y:S04]  /*1aa90*/  STL.64 [R1+0x100], R8 ;  /* 0x0001000801007387 */ /* 0x000fe80000100a00 */
[----:B------:R0:W-:Y:S04]  /*1aaa0*/  STL.64 [R1+0x108], R10 ;  /* 0x0001080a01007387 */ /* 0x0001e80000100a00 */
[----:B0-----:R-:W2:Y:S04]  /*1aab0*/  LDL.LU R10, [R1+0x1a44] ;  /* 0x001a4400010a7983 */ /* 0x001ea80000300800 */
[----:B------:R-:W2:Y:S01]  /*1aac0*/  LDL.LU R8, [R1+0x1a40] ;  /* 0x001a400001087983 */ /* 0x000ea20000300800 */
[----:B----4-:R-:W-:-:S07]  /*1aad0*/  IMAD.MOV.U32 R22, RZ, RZ, R5 ;  /* 0x000000ffff167224 */ /* 0x010fce00078e0005 */
[----:B-----5:R-:W-:Y:S01]  /*1aae0*/  HMMA.16816.F32 R16, R20, R2, R16 ;  /* 0x000000021410723c */ /* 0x020fe20000001810 */
[----:B---3--:R-:W-:Y:S02]  /*1aaf0*/  F2FP.F16.E4M3.UNPACK_B R24, R28 ;  /* 0x0000001cff18723e */ /* 0x008fe400020006ff */
[----:B------:R-:W-:-:S15]  /*1ab00*/  F2FP.F16.E4M3.UNPACK_B R25, R29 ;  /* 0x0000001dff19723e */ /* 0x000fde00020006ff */
[----:B------:R-:W-:-:S05]  /*1ab10*/  NOP ;  /* 0x0000000000007918 */ /* 0x000fca0000000000 */
[----:B------:R-:W-:Y:S04]  /*1ab20*/  STL.64 [R1+0x10], R16 ;  /* 0x0000101001007387 */ /* 0x000fe80000100a00 */
[----:B------:R-:W-:Y:S04]  /*1ab30*/  STL.64 [R1+0x18], R18 ;  /* 0x0000181201007387 */ /* 0x000fe80000100a00 */
[----:B------:R-:W-:Y:S04]  /*1ab40*/  STL.64 [R1+0x1a38], R26 ;  /* 0x001a381a01007387 */ /* 0x000fe80000100a00 */
[----:B------:R0:W-:Y:S04]  /*1ab50*/  STL.64 [R1+0x1a30], R24 ;  /* 0x001a301801007387 */ /* 0x0001e80000100a00 */
[----:B0-----:R-:W3:Y:S04]  /*1ab60*/  LDL.LU R24, [R1+0xc0] ;  /* 0x0000c00001187983 */ /* 0x001ee80000300800 */
[----:B------:R-:W3:Y:S04]  /*1ab70*/  LDL.LU R25, [R1+0xc4] ;  /* 0x0000c40001197983 */ /* 0x000ee80000300800 */
[----:B------:R-:W3:Y:S04]  /*1ab80*/  LDL.LU R26, [R1+0xc8] ;  /* 0x0000c800011a7983 */ /* 0x000ee80000300800 */
[----:B------:R-:W3:Y:S01]  /*1ab90*/  LDL.LU R27, [R1+0xcc] ;  /* 0x0000cc00011b7983 */ /* 0x000ee20000300800 */
[----:B--2---:R-:W-:-:S02]  /*1aba0*/  IMAD.MOV.U32 R20, RZ, RZ, R8 ;  /* 0x000000ffff147224 */ /* 0x004fc400078e0008 */
[----:B------:R-:W-:Y:S02]  /*1abb0*/  IMAD.MOV.U32 R21, RZ, RZ, R10 ;  /* 0x000000ffff157224 */ /* 0x000fe400078e000a */
[----:B------:R-:W-:Y:S02]  /*1abc0*/  IMAD.MOV.U32 R22, RZ, RZ, R12 ;  /* 0x000000ffff167224 */ /* 0x000fe400078e000c */
[----:B------:R-:W-:Y:S02]  /*1abd0*/  IMAD.MOV.U32 R23, RZ, RZ, R14 ;  /* 0x000000ffff177224 */ /* 0x000fe400078e000e */
[----:B------:R-:W-:-:S05]  /*1abe0*/  IMAD.MOV.U32 R7, RZ, RZ, R9 ;  /* 0x000000ffff077224 */ /* 0x000fca00078e0009 */
[----:B---3--:R-:W-:Y:S01]  /*1abf0*/  HMMA.16816.F32 R20, R20, R2, R24 ;  /* 0x000000021414723c */ /* 0x008fe20000001818 */
[----:B------:R-:W2:Y:S04]  /*1ac00*/  LDL.LU.64 R26, [R1+0x1a38] ;  /* 0x001a3800011a7983 */ /* 0x000ea80000300a00 */
[----:B------:R-:W3:-:S15]  /*1ac10*/  LDL.LU.64 R24, [R1+0x1a30] ;  /* 0x001a300001187983 */ /* 0x000ede0000300a00 */
[----:B------:R-:W-:-:S04]  /*1ac20*/  NOP ;  /* 0x0000000000007918 */ /* 0x000fc80000000000 */
[----:B------:R-:W-:Y:S02]  /*1ac30*/  IMAD.MOV.U32 R13, RZ, RZ, R20 ;  /* 0x000000ffff0d7224 */ /* 0x000fe400078e0014 */
[----:B------:R-:W-:Y:S01]  /*1ac40*/  IMAD.MOV.U32 R9, RZ, RZ, R21 ;  /* 0x000000ffff097224 */ /* 0x000fe200078e0015 */
[----:B------:R-:W3:Y:S01]  /*1ac50*/  LDL.LU R20, [R1+0x80] ;  /* 0x0000800001147983 */ /* 0x000ee20000300800 */
[----:B------:R-:W-:Y:S02]  /*1ac60*/  IMAD.MOV.U32 R11, RZ, RZ, R22 ;  /* 0x000000ffff0b7224 */ /* 0x000fe400078e0016 */
[----:B------:R-:W-:Y:S01]  /*1ac70*/  IMAD.MOV.U32 R15, RZ, RZ, R23 ;  /* 0x000000ffff0f7224 */ /* 0x000fe200078e0017 */
[----:B------:R-:W3:Y:S04]  /*1ac80*/  LDL.LU R21, [R1+0x84] ;  /* 0x0000840001157983 */ /* 0x000ee80000300800 */
[----:B------:R-:W3:Y:S04]  /*1ac90*/  LDL.LU R22, [R1+0x88] ;  /* 0x0000880001167983 */ /* 0x000ee80000300800 */
[----:B------:R-:W3:Y:S01]  /*1aca0*/  LDL.LU R23, [R1+0x8c] ;  /* 0x00008c0001177983 */ /* 0x000ee20000300800 */
[----:B------:R-:W-:-:S02]  /*1acb0*/  IMAD.MOV.U32 R16, RZ, RZ, R4 ;  /* 0x000000ffff107224 */ /* 0x000fc400078e0004 */
[----:B------:R-:W-:Y:S02]  /*1acc0*/  IMAD.MOV.U32 R17, RZ, RZ, R6 ;  /* 0x000000ffff117224 */ /* 0x000fe400078e0006 */
[----:B------:R-:W-:Y:S02]  /*1acd0*/  IMAD.MOV.U32 R18, RZ, RZ, R5 ;  /* 0x000000ffff127224 */ /* 0x000fe400078e0005 */
[----:B------:R-:W-:Y:S01]  /*1ace0*/  IMAD.MOV.U32 R19, RZ, RZ, R0 ;  /* 0x000000ffff137224 */ /* 0x000fe200078e0000 */
[----:B--2---:R-:W-:Y:S06]  /*1acf0*/  STL [R1+0x19d0], R26 ;  /* 0x0019d01a01007387 */ /* 0x004fec0000100800 */
[----:B---3--:R-:W-:-:S15]  /*1ad00*/  HMMA.16816.F32 R16, R16, R24, R20 ;  /* 0x000000181010723c */ /* 0x008fde0000001814 */
[----:B------:R-:W-:-:S08]  /*1ad10*/  NOP ;  /* 0x0000000000007918 */ /* 0x000fd00000000000 */
[----:B------:R0:W-:Y:S04]  /*1ad20*/  STL.64 [R1], R16 ;  /* 0x0000001001007387 */ /* 0x0001e80000100a00 */
[----:B------:R1:W-:Y:S04]  /*1ad30*/  STL.64 [R1+0x8], R18 ;  /* 0x0000081201007387 */ /* 0x0003e80000100a00 */
[----:B------:R-:W-:Y:S04]  /*1ad40*/  STL [R1+0x19d4], R27 ;  /* 0x0019d41b01007387 */ /* 0x000fe80000100800 */
[----:B------:R-:W-:Y:S01]  /*1ad50*/  STL.64 [R1+0x1a28], R6 ;  /* 0x001a280601007387 */ /* 0x000fe20000100a00 */
[----:B0-----:R-:W-:-:S03]  /*1ad60*/  IMAD.MOV.U32 R16, RZ, RZ, R4 ;  /* 0x000000ffff107224 */ /* 0x001fc600078e0004 */
[----:B------:R0:W-:Y:S01]  /*1ad70*/  STL.64 [R1+0x1a20], R4 ;  /* 0x001a200401007387 */ /* 0x0001e20000100a00 */
[----:B-1----:R-:W-:Y:S02]  /*1ad80*/  IMAD.MOV.U32 R18, RZ, RZ, R5 ;  /* 0x000000ffff127224 */ /* 0x002fe400078e0005 */
[----:B------:R-:W-:Y:S01]  /*1ad90*/  IMAD.MOV.U32 R17, RZ, RZ, R6 ;  /* 0x000000ffff117224 */ /* 0x000fe200078e0006 */
        /* <DEDUP_REMOVED lines=12> */
[----:B------:R-:W3:Y:S04]  /*1ae60*/  LDL.LU.64 R4, [R1+0x1a20] ;  /* 0x001a200001047983 */ /* 0x000ee80000300a00 */
[----:B------:R-:W4:-:S14]  /*1ae70*/  LDL.LU R20, [R1+0x50] ;  /* 0x0000500001147983 */ /* 0x000f1c0000300800 */
[----:B------:R0:W-:Y:S04]  /*1ae80*/  STL.64 [R1+0x90], R24 ;  /* 0x0000901801007387 */ /* 0x0001e80000100a00 */
[----:B------:R1:W-:Y:S04]  /*1ae90*/  STL.64 [R1+0x98], R26 ;  /* 0x0000981a01007387 */ /* 0x0003e80000100a00 */
[----:B------:R-:W4:Y:S04]  /*1aea0*/  LDL.LU R21, [R1+0x54] ;  /* 0x0000540001157983 */ /* 0x000f280000300800 */
[----:B------:R-:W4:Y:S04]  /*1aeb0*/  LDL.LU R22, [R1+0x58] ;  /* 0x0000580001167983 */ /* 0x000f280000300800 */
[----:B------:R-:W4:Y:S04]  /*1aec0*/  LDL.LU R23, [R1+0x5c] ;  /* 0x00005c0001177983 */ /* 0x000f280000300800 */
[----:B0-----:R-:W5:Y:S01]  /*1aed0*/  LDL R25, [R1+0x100] ;  /* 0x0001000001197983 */ /* 0x001f620000100800 */
[----:B------:R-:W-:-:S07]  /*1aee0*/  IMAD.MOV.U32 R19, RZ, RZ, R0 ;  /* 0x000000ffff137224 */ /* 0x000fce00078e0000 */
[----:B----4-:R-:W-:Y:S01]  /*1aef0*/  HMMA.16816.F32 R16, R16, R2, R20 ;  /* 0x000000021010723c */ /* 0x010fe20000001814 */
[----:B-----5:R-:W-:Y:S02]  /*1af00*/  F2FP.F16.E4M3.UNPACK_B R24, R25 ;  /* 0x00000019ff18723e */ /* 0x020fe400020006ff */
[----:B--2---:R-:W-:-:S15]  /*1af10*/  F2FP.F16.E4M3.UNPACK_B R25, R7 ;  /* 0x00000007ff19723e */ /* 0x004fde00020006ff */
[----:B------:R-:W-:-:S06]  /*1af20*/  NOP ;  /* 0x0000000000007918 */ /* 0x000fcc0000000000 */
[----:B-1----:R-:W-:Y:S02]  /*1af30*/  IMAD.MOV.U32 R27, RZ, RZ, R18 ;  /* 0x000000ffff1b7224 */ /* 0x002fe400078e0012 */
[----:B------:R-:W-:Y:S01]  /*1af40*/  IMAD.MOV.U32 R26, RZ, RZ, R19 ;  /* 0x000000ffff1a7224 */ /* 0x000fe200078e0013 */
[----:B------:R-:W-:Y:S04]  /*1af50*/  STL.64 [R1+0x50], R16 ;  /* 0x0000501001007387 */ /* 0x000fe80000100a00 */
[----:B------:R-:W2:Y:S04]  /*1af60*/  LDL.LU R7, [R1+0x1a18] ;  /* 0x001a180001077983 */ /* 0x000ea80000300800 */
[----:B------:R-:W-:Y:S04]  /*1af70*/  STL.64 [R1+0x1a08], R26 ;  /* 0x001a081a01007387 */ /* 0x000fe80000100a00 */
[----:B------:R0:W-:Y:S04]  /*1af80*/  STL.64 [R1+0x1a00], R24 ;  /* 0x001a001801007387 */ /* 0x0001e80000100a00 */
[----:B0-----:R-:W4:Y:S04]  /*1af90*/  LDL.LU R24, [R1+0x70] ;  /* 0x0000700001187983 */ /* 0x001f280000300800 */
[----:B------:R-:W4:Y:S04]  /*1afa0*/  LDL.LU R25, [R1+0x74] ;  /* 0x0000740001197983 */ /* 0x000f280000300800 */
[----:B------:R-:W4:Y:S04]  /*1afb0*/  LDL.LU R26, [R1+0x78] ;  /* 0x00007800011a7983 */ /* 0x000f280000300800 */
[----:B------:R-:W4:Y:S01]  /*1afc0*/  LDL.LU R27, [R1+0x7c] ;  /* 0x00007c00011b7983 */ /* 0x000f220000300800 */
[----:B------:R-:W-:-:S02]  /*1afd0*/  IMAD.MOV.U32 R20, RZ, RZ, R8 ;  /* 0x000000ffff147224 */ /* 0x000fc400078e0008 */
[----:B------:R-:W-:Y:S02]  /*1afe0*/  IMAD.MOV.U32 R21, RZ, RZ, R10 ;  /* 0x000000ffff157224 */ /* 0x000fe400078e000a */
[----:B------:R-:W-:Y:S02]  /*1aff0*/  IMAD.MOV.U32 R22, RZ, RZ, R12 ;  /* 0x000000ffff167224 */ /* 0x000fe400078e000c */
[----:B------:R-:W-:Y:S02]  /*1b000*/  IMAD.MOV.U32 R23, RZ, RZ, R14 ;  /* 0x000000ffff177224 */ /* 0x000fe400078e000e */
[----:B---3--:R-:W-:Y:S02]  /*1b010*/  IMAD.MOV.U32 R16, RZ, RZ, R4 ;  /* 0x000000ffff107224 */ /* 0x008fe400078e0004 */
[----:B------:R-:W3:Y:S01]  /*1b020*/  LDL R4, [R1+0x120] ;  /* 0x0001200001047983 */ /* 0x000ee20000100800 */
[----:B------:R-:W-:Y:S02]  /*1b030*/  IMAD.MOV.U32 R17, RZ, RZ, R6 ;  /* 0x000000ffff117224 */ /* 0x000fe400078e0006 */
[----:B------:R-:W-:Y:S01]  /*1b040*/  IMAD.MOV.U32 R18, RZ, RZ, R5 ;  /* 0x000000ffff127224 */ /* 0x000fe200078e0005 */
[----:B------:R-:W5:Y:S01]  /*1b050*/  LDL.LU R6, [R1+0x2c] ;  /* 0x00002c0001067983 */ /* 0x000f620000300800 */
[----:B------:R-:W-:-:S03]  /*1b060*/  IMAD.MOV.U32 R19, RZ, RZ, R0 ;  /* 0x000000ffff137224 */ /* 0x000fc600078e0000 */
[----:B------:R-:W2:Y:S04]  /*1b070*/  LDL.LU R5, [R1+0x1a14] ;  /* 0x001a140001057983 */ /* 0x000ea80000300800 */
[----:B------:R-:W3:Y:S01]  /*1b080*/  LDL.LU R0, [R1+0x1a10] ;  /* 0x001a100001007983 */ /* 0x000ee20000300800 */
[----:B----4-:R-:W-:Y:S03]  /*1b090*/  HMMA.16816.F32 R20, R20, R2, R24 ;  /* 0x000000021414723c */ /* 0x010fe60000001818 */
[----:B------:R-:W4:Y:S04]  /*1b0a0*/  LDL.LU.64 R26, [R1+0x1a08] ;  /* 0x001a0800011a7983 */ /* 0x000f280000300a00 */
[----:B------:R-:W5:-:S15]  /*1b0b0*/  LDL.LU.64 R24, [R1+0x1a00] ;  /* 0x001a000001187983 */ /* 0x000f5e0000300a00 */
[----:B------:R-:W-:-:S01]  /*1b0c0*/  NOP ;  /* 0x0000000000007918 */ /* 0x000fc20000000000 */
[----:B------:R0:W-:Y:S04]  /*1b0d0*/  STL.64 [R1+0xc0], R20 ;  /* 0x0000c01401007387 */ /* 0x0001e80000100a00 */
[----:B------:R1:W-:Y:S04]  /*1b0e0*/  STL.64 [R1+0xc8], R22 ;  /* 0x0000c81601007387 */ /* 0x0003e80000100a00 */
[----:B0-----:R-:W5:Y:S04]  /*1b0f0*/  LDL.LU R20, [R1+0x60] ;  /* 0x0000600001147983 */ /* 0x001f680000300800 */
[----:B------:R-:W5:Y:S04]  /*1b100*/  LDL.LU R21, [R1+0x64] ;  /* 0x0000640001157983 */ /* 0x000f680000300800 */
[----:B-1----:R-:W5:Y:S01]  /*1b110*/  LDL.LU R22, [R1+0x68] ;  /* 0x0000680001167983 */ /* 0x002f620000300800 */
[----:B---3--:R-:W-:Y:S01]  /*1b120*/  IMAD.MOV.U32 R23, RZ, RZ, R0 ;  /* 0x000000ffff177224 */ /* 0x008fe200078e0000 */
[----:B--2---:R-:W-:-:S02]  /*1b130*/  F2FP.F16.E4M3.UNPACK_B R2, R5.H1 ;  /* 0x00000005ff02723e */ /* 0x004fc400030006ff */
[----:B------:R-:W-:-:S04]  /*1b140*/  F2FP.F16.E4M3.UNPACK_B R3, R7.H1 ;  /* 0x00000007ff03723e */ /* 0x000fc800030006ff */
[----:B-----5:R-:W-:-:S15]  /*1b150*/  HMMA.16816.F32 R16, R16, R24, R20 ;  /* 0x000000181010723c */ /* 0x020fde0000001814 */
[----:B------:R-:W-:-:S08]  /*1b160*/  NOP ;  /* 0x0000000000007918 */ /* 0x000fd00000000000 */
[----:B------:R0:W-:Y:S04]  /*1b170*/  STL [R1+0x60], R16 ;  /* 0x0000601001007387 */ /* 0x0001e80000100800 */
[----:B------:R1:W-:Y:S04]  /*1b180*/  STL.64 [R1+0x68], R18 ;  /* 0x0000681201007387 */ /* 0x0003e80000100a00 */
[----:B------:R-:W2:Y:S01]  /*1b190*/  LDL.LU R5, [R1+0x19fc] ;  /* 0x0019fc0001057983 */ /* 0x000ea20000300800 */
[----:B0-----:R-:W-:-:S03]  /*1b1a0*/  IMAD.MOV.U32 R16, RZ, RZ, R8 ;  /* 0x000000ffff107224 */ /* 0x001fc600078e0008 */
[----:B------:R-:W3:Y:S04]  /*1b1b0*/  LDL.LU R7, [R1+0x19f8] ;  /* 0x0019f80001077983 */ /* 0x000ee80000300800 */
[----:B------:R-:W5:Y:S01]  /*1b1c0*/  LDL R8, [R1+0x24] ;  /* 0x0000240001087983 */ /* 0x000f620000100800 */
[----:B-1----:R-:W-:-:S03]  /*1b1d0*/  IMAD.MOV.U32 R18, RZ, RZ, R12 ;  /* 0x000000ffff127224 */ /* 0x002fc600078e000c */
[----:B------:R-:W-:Y:S01]  /*1b1e0*/  STL [R1+0x19f4], R15 ;  /* 0x0019f40f01007387 */ /* 0x000fe20000100800 */
[----:B------:R-:W-:-:S03]  /*1b1f0*/  IMAD.MOV.U32 R19, RZ, RZ, R14 ;  /* 0x000000ffff137224 */ /* 0x000fc600078e000e */
[----:B------:R0:W-:Y:S04]  /*1b200*/  STL [R1+0x19f0], R13 ;  /* 0x0019f00d01007387 */ /* 0x0001e80000100800 */
[----:B------:R-:W4:Y:S04]  /*1b210*/  LDL.LU R12, [R1+0x40] ;  /* 0x00004000010c7983 */ /* 0x000f280000300800 */
[----:B0-----:R-:W4:Y:S04]  /*1b220*/  LDL.LU R13, [R1+0x44] ;  /* 0x00004400010d7983 */ /* 0x001f280000300800 */
[----:B------:R-:W4:Y:S04]  /*1b230*/  LDL.LU R14, [R1+0x48] ;  /* 0x00004800010e7983 */ /* 0x000f280000300800 */
[----:B------:R-:W4:Y:S01]  /*1b240*/  LDL.LU R15, [R1+0x4c] ;  /* 0x00004c00010f7983 */ /* 0x000f220000300800 */
[----:B------:R-:W-:-:S02]  /*1b250*/  IMAD.MOV.U32 R0, RZ, RZ, R17 ;  /* 0x000000ffff007224 */ /* 0x000fc400078e0011 */
[----:B------:R-:W-:-:S07]  /*1b260*/  IMAD.MOV.U32 R17, RZ, RZ, R10 ;  /* 0x000000ffff117224 */ /* 0x000fce00078e000a */
[----:B----4-:R-:W-:Y:S01]  /*1b270*/  HMMA.16816.F32 R16, R16, R24, R12 ;  /* 0x000000181010723c */ /* 0x010fe2000000180c */
[----:B------:R-:W4:Y:S04]  /*1b280*/  LDL.LU R15, [R1+0x19f4] ;  /* 0x0019f400010f7983 */ /* 0x000f280000300800 */
[----:B------:R-:W2:Y:S02]  /*1b290*/  LDL.LU R13, [R1+0x19f0] ;  /* 0x0019f000010d7983 */ /* 0x000ea40000300800 */
[----:B------:R-:W-:-:S15]  /*1b2a0*/  IMAD.MOV.U32 R25, RZ, RZ, R9 ;  /* 0x000000ffff197224 */ /* 0x000fde00078e0009 */
[----:B------:R-:W-:-:S01]  /*1b2b0*/  NOP ;  /* 0x0000000000007918 */ /* 0x000fc20000000000 */
[----:B------:R0:W-:Y:S04]  /*1b2c0*/  STL.64 [R1+0x40], R16 ;  /* 0x0000401001007387 */ /* 0x0001e80000100a00 */
[----:B------:R1:W-:Y:S04]  /*1b2d0*/  STL.64 [R1+0x48], R18 ;  /* 0x0000481201007387 */ /* 0x0003e80000100a00 */
[----:B0-----:R-:W5:Y:S04]  /*1b2e0*/  LDL.LU R16, [R1+0x10] ;  /* 0x0000100001107983 */ /* 0x001f680000300800 */
[----:B------:R-:W5:Y:S04]  /*1b2f0*/  LDL.LU R17, [R1+0x14] ;  /* 0x0000140001117983 */ /* 0x000f680000300800 */
[----:B-1----:R-:W5:Y:S04]  /*1b300*/  LDL.LU R18, [R1+0x18] ;  /* 0x0000180001127983 */ /* 0x002f680000300800 */
[----:B------:R-:W5:Y:S04]  /*1b310*/  LDL.LU R19, [R1+0x1c] ;  /* 0x00001c0001137983 */ /* 0x000f680000300800 */
[----:B------:R0:W-:Y:S02]  /*1b320*/  STL.64 [R1+0x19d8], R26 ;  /* 0x0019d81a01007387 */ /* 0x0001e40000100a00 */
[----:B0-----:R-:W-:-:S02]  /*1b330*/  IMAD.MOV.U32 R26, RZ, RZ, R11 ;  /* 0x000000ffff1a7224 */ /* 0x001fc400078e000b */
[----:B----4-:R-:W-:Y:S02]  /*1b340*/  IMAD.MOV.U32 R27, RZ, RZ, R15 ;  /* 0x000000ffff1b7224 */ /* 0x010fe400078e000f */
[----:B--2---:R-:W-:Y:S02]  /*1b350*/  IMAD.MOV.U32 R24, RZ, RZ, R13 ;  /* 0x000000ffff187224 */ /* 0x004fe400078e000d */
[----:B------:R-:W2:Y:S04]  /*1b360*/  LDL.LU R13, [R1+0x19ec] ;  /* 0x0019ec00010d7983 */ /* 0x000ea80000300800 */
[----:B------:R-:W4:Y:S04]  /*1b370*/  LDL.LU R9, [R1+0x19e8] ;  /* 0x0019e80001097983 */ /* 0x000f280000300800 */
[----:B------:R-:W4:Y:S04]  /*1b380*/  LDL.LU R11, [R1+0x19e4] ;  /* 0x0019e400010b7983 */ /* 0x000f280000300800 */
[----:B------:R-:W4:Y:S01]  /*1b390*/  LDL.LU R15, [R1+0x19e0] ;  /* 0x0019e000010f7983 */ /* 0x000f220000300800 */
[----:B------:R-:W-:-:S02]  /*1b3a0*/  IMAD.MOV.U32 R20, RZ, RZ, R5 ;  /* 0x000000ffff147224 */ /* 0x000fc400078e0005 */
[----:B---3--:R-:W-:Y:S02]  /*1b3b0*/  IMAD.MOV.U32 R21, RZ, RZ, R7 ;  /* 0x000000ffff157224 */ /* 0x008fe400078e0007 */
[----:B-----5:R-:W-:Y:S02]  /*1b3c0*/  IMAD.MOV.U32 R22, RZ, RZ, R8 ;  /* 0x000000ffff167224 */ /* 0x020fe400078e0008 */
[----:B------:R-:W-:-:S07]  /*1b3d0*/  IMAD.MOV.U32 R23, RZ, RZ, R6 ;  /* 0x000000ffff177224 */ /* 0x000fce00078e0006 */
[----:B------:R-:W-:-:S15]  /*1b3e0*/  HMMA.16816.F32 R16, R20, R2, R16 ;  /* 0x000000021410723c */ /* 0x000fde0000001810 */
[----:B------:R-:W-:-:S08]  /*1b3f0*/  NOP ;  /* 0x0000000000007918 */ /* 0x000fd00000000000 */
[----:B------:R-:W-:Y:S04]  /*1b400*/  STL.64 [R1+0x80], R16 ;  /* 0x0000801001007387 */ /* 0x000fe80000100a00 */
[----:B------:R-:W-:Y:S01]  /*1b410*/  STL.64 [R1+0x88], R18 ;  /* 0x0000881201007387 */ /* 0x000fe20000100a00 */
[----:B--2---:R-:W-:Y:S02]  /*1b420*/  IMAD.MOV.U32 R22, RZ, RZ, R13 ;  /* 0x000000ffff167224 */ /* 0x004fe400078e000d */
[----:B----4-:R-:W-:Y:S02]  /*1b430*/  IMAD.MOV.U32 R20, RZ, RZ, R9 ;  /* 0x000000ffff147224 */ /* 0x010fe400078e0009 */
[----:B------:R-:W-:Y:S02]  /*1b440*/  IMAD.MOV.U32 R21, RZ, RZ, R11 ;  /* 0x000000ffff157224 */ /* 0x000fe400078e000b */
[----:B------:R-:W-:-:S07]  /*1b450*/  IMAD.MOV.U32 R23, RZ, RZ, R15 ;  /* 0x000000ffff177224 */ /* 0x000fce00078e000f */
[----:B------:R-:W-:Y:S01]  /*1b460*/  HMMA.16816.F32 R20, R20, R2, R24 ;  /* 0x000000021414723c */ /* 0x000fe20000001818 */
[----:B------:R-:W2:-:S15]  /*1b470*/  LDL.LU.64 R26, [R1+0x19d8] ;  /* 0x0019d800011a7983 */ /* 0x000e9e0000300a00 */
[----:B------:R-:W-:-:S07]  /*1b480*/  NOP ;  /* 0x0000000000007918 */ /* 0x000fce0000000000 */
[----:B------:R0:W-:Y:S04]  /*1b490*/  STL.64 [R1+0xb0], R20 ;  /* 0x0000b01401007387 */ /* 0x0001e80000100a00 */
[----:B------:R1:W-:Y:S04]  /*1b4a0*/  STL.64 [R1+0xb8], R22 ;  /* 0x0000b81601007387 */ /* 0x0003e80000100a00 */
[----:B0-----:R-:W3:Y:S04]  /*1b4b0*/  LDL.LU R20, [R1] ;  /* 0x0000000001147983 */ /* 0x001ee80000300800 */
[----:B------:R-:W3:Y:S04]  /*1b4c0*/  LDL.LU R21, [R1+0x4] ;  /* 0x0000040001157983 */ /* 0x000ee80000300800 */
[----:B-1----:R-:W3:Y:S04]  /*1b4d0*/  LDL.LU R22, [R1+0x8] ;  /* 0x0000080001167983 */ /* 0x002ee80000300800 */
[----:B------:R-:W3:Y:S01]  /*1b4e0*/  LDL.LU R23, [R1+0xc] ;  /* 0x00000c0001177983 */ /* 0x000ee20000300800 */
[----:B------:R-:W-:Y:S01]  /*1b4f0*/  F2FP.F16.E4M3.UNPACK_B R28, R28.H1 ;  /* 0x0000001cff1c723e */ /* 0x000fe200030006ff */
[----:B------:R-:W-:Y:S01]  /*1b500*/  IMAD.MOV.U32 R16, RZ, RZ, R5 ;  /* 0x000000ffff107224 */ /* 0x000fe200078e0005 */
[----:B------:R-:W-:Y:S01]  /*1b510*/  F2FP.F16.E4M3.UNPACK_B R29, R29.H1 ;  /* 0x0000001dff1d723e */ /* 0x000fe200030006ff */
[----:B------:R-:W-:Y:S01]  /*1b520*/  IMAD.MOV.U32 R17, RZ, RZ, R7 ;  /* 0x000000ffff117224 */ /* 0x000fe200078e0007 */
[----:B------:R-:W4:Y:S01]  /*1b530*/  LDL.LU R2, [R1+0x24] ;  /* 0x0000240001027983 */ /* 0x000f220000300800 */
[----:B------:R-:W-:-:S02]  /*1b540*/  IMAD.MOV.U32 R18, RZ, RZ, R8 ;  /* 0x000000ffff127224 */ /* 0x000fc400078e0008 */
[----:B------:R-:W-:-:S07]  /*1b550*/  IMAD.MOV.U32 R19, RZ, RZ, R6 ;  /* 0x000000ffff137224 */ /* 0x000fce00078e0006 */
[----:B---3--:R-:W-:Y:S01]  /*1b560*/  HMMA.16816.F32 R20, R16, R28, R20 ;  /* 0x0000001c1014723c */ /* 0x008fe20000001814 */
[----:B------:R-:W0:Y:S05]  /*1b570*/  LDSM.16.MT88.4 R16, [R4+UR7+0x9800] ;  /* 0x009800070410783b */ /* 0x000e2a0008004200 */
[----:B0-----:R-:W-:-:S15]  /*1b580*/  STL [R1+0x1944], R17 ;  /* 0x0019441101007387 */ /* 0x001fde0000100800 */
[----:B------:R-:W-:-:S02]  /*1b590*/  NOP ;  /* 0x0000000000007918 */ /* 0x000fc40000000000 */
[----:B------:R-:W-:Y:S04]  /*1b5a0*/  STL.64 [R1+0x70], R20 ;  /* 0x0000701401007387 */ /* 0x000fe80000100a00 */
[----:B------:R-:W-:Y:S04]  /*1b5b0*/  STL.64 [R1+0x78], R22 ;  /* 0x0000781601007387 */ /* 0x000fe80000100a00 */
[----:B------:R-:W0:Y:S04]  /*1b5c0*/  LDSM.16.MT88.4 R20, [R4+UR7+0x9c00] ;  /* 0x009c00070414783b */ /* 0x000e280008004200 */
[----:B------:R-:W-:Y:S01]  /*1b5d0*/  STL [R1+0x1940], R19 ;  /* 0x0019401301007387 */ /* 0x000fe20000100800 */
[----:B0-----:R-:W-:-:S03]  /*1b5e0*/  IMAD.MOV.U32 R10, RZ, RZ, R20 ;  /* 0x000000ffff0a7224 */ /* 0x001fc600078e0014 */
[----:B------:R-:W-:Y:S01]  /*1b5f0*/  STL.64 [R1+0x30], R20 ;  /* 0x0000301401007387 */ /* 0x000fe20000100a00 */
[----:B------:R-:W-:-:S03]  /*1b600*/  IMAD.MOV.U32 R17, RZ, RZ, R22 ;  /* 0x000000ffff117224 */ /* 0x000fc600078e0016 */
[----:B------:R-:W-:Y:S04]  /*1b610*/  STL.64 [R1+0x38], R22 ;  /* 0x0000381601007387 */ /* 0x000fe80000100a00 */
[----:B------:R-:W-:Y:S04]  /*1b620*/  STL [R1+0x1994], R10 ;  /* 0x0019940a01007387 */ /* 0x000fe80000100800 */
[----:B------:R-:W-:Y:S04]  /*1b630*/  STL [R1+0x1990], R18 ;  /* 0x0019901201007387 */ /* 0x000fe80000100800 */
[----:B------:R0:W-:Y:S04]  /*1b640*/  STL.64 [R1+0x1988], R16 ;  /* 0x0019881001007387 */ /* 0x0001e80000100a00 */
[----:B0-----:R-:W3:Y:S04]  /*1b650*/  LDL.LU R16, [R1+0x50] ;  /* 0x0000500001107983 */ /* 0x001ee80000300800 */
[----:B------:R-:W3:Y:S01]  /*1b660*/  LDL.LU R17, [R1+0x54] ;  /* 0x0000540001117983 */ /* 0x000ee20000300800 */
[----:B--2---:R-:W-:-:S02]  /*1b670*/  IMAD.MOV.U32 R18, RZ, RZ, R27 ;  /* 0x000000ffff127224 */ /* 0x004fc400078e001b */
[----:B------:R-:W-:Y:S01]  /*1b680*/  IMAD.MOV.U32 R19, RZ, RZ, R26 ;  /* 0x000000ffff137224 */ /* 0x000fe200078e001a */
[----:B------:R-:W2:Y:S04]  /*1b690*/  LDL.LU R27, [R1+0x19d4] ;  /* 0x0019d400011b7983 */ /* 0x000ea80000300800 */
[----:B------:R-:W5:Y:S04]  /*1b6a0*/  LDL.LU R26, [R1+0x19d0] ;  /* 0x0019d000011a7983 */ /* 0x000f680000300800 */
[----:B------:R-:W-:Y:S04]  /*1b6b0*/  STL.64 [R1+0x19c8], R18 ;  /* 0x0019c81201007387 */ /* 0x000fe80000100a00 */
[----:B---3--:R0:W-:Y:S04]  /*1b6c0*/  STL.64 [R1+0x19c0], R16 ;  /* 0x0019c01001007387 */ /* 0x0081e80000100a00 */
[----:B0-----:R-:W3:Y:S04]  /*1b6d0*/  LDL.LU R16, [R1+0x90] ;  /* 0x0000900001107983 */ /* 0x001ee80000300800 */
[----:B------:R-:W3:Y:S04]  /*1b6e0*/  LDL.LU R17, [R1+0x94] ;  /* 0x0000940001117983 */ /* 0x000ee80000300800 */
[----:B------:R-:W3:Y:S04]  /*1b6f0*/  LDL.LU R18, [R1+0x98] ;  /* 0x0000980001127983 */ /* 0x000ee80000300800 */
[----:B------:R-:W3:Y:S01]  /*1b700*/  LDL.LU R19, [R1+0x9c] ;  /* 0x00009c0001137983 */ /* 0x000ee20000300800 */
[----:B-----5:R-:W-:Y:S01]  /*1b710*/  F2FP.F16.E4M3.UNPACK_B R4, R26.H1 ;  /* 0x0000001aff04723e */ /* 0x020fe200030006ff */
[----:B------:R-:W-:Y:S01]  /*1b720*/  IMAD.MOV.U32 R24, RZ, RZ, R9 ;  /* 0x000000ffff187224 */ /* 0x000fe200078e0009 */
[----:B--2---:R-:W-:Y:S01]  /*1b730*/  F2FP.F16.E4M3.UNPACK_B R3, R27.H1 ;  /* 0x0000001bff03723e */ /* 0x004fe200030006ff */
[----:B------:R-:W-:-:S02]  /*1b740*/  IMAD.MOV.U32 R25, RZ, RZ, R11 ;  /* 0x000000ffff197224 */ /* 0x000fc400078e000b */
[----:B------:R-:W-:Y:S02]  /*1b750*/  IMAD.MOV.U32 R26, RZ, RZ, R13 ;  /* 0x000000ffff1a7224 */ /* 0x000fe400078e000d */
[----:B------:R-:W-:Y:S01]  /*1b760*/  IMAD.MOV.U32 R27, RZ, RZ, R15 ;  /* 0x000000ffff1b7224 */ /* 0x000fe200078e000f */
[----:B------:R-:W-:Y:S04]  /*1b770*/  STL [R1+0x10], R4 ;  /* 0x0000100401007387 */ /* 0x000fe80000100800 */
[----:B------:R-:W-:Y:S02]  /*1b780*/  STL [R1+0x14], R3 ;  /* 0x0000140301007387 */ /* 0x000fe40000100800 */
[----:B---3--:R-:W-:Y:S02]  /*1b790*/  HMMA.16816.F32 R24, R24, R28, R16 ;  /* 0x0000001c1818723c */ /* 0x008fe40000001810 */
[----:B------:R-:W2:Y:S04]  /*1b7a0*/  LDL.LU.64 R18, [R1+0x19c8] ;  /* 0x0019c80001127983 */ /* 0x000ea80000300a00 */
[----:B------:R-:W2:-:S15]  /*1b7b0*/  LDL.LU.64 R16, [R1+0x19c0] ;  /* 0x0019c00001107983 */ /* 0x000e9e0000300a00 */
[----:B------:R-:W-:-:S02]  /*1b7c0*/  NOP ;  /* 0x0000000000007918 */ /* 0x000fc40000000000 */
[----:B------:R-:W-:Y:S04]  /*1b7d0*/  STL.64 [R1+0xa0], R24 ;  /* 0x0000a01801007387 */ /* 0x000fe80000100a00 */
[----:B------:R0:W-:Y:S04]  /*1b7e0*/  STL.64 [R1+0xa8], R26 ;  /* 0x0000a81a01007387 */ /* 0x0001e80000100a00 */
[----:B0-----:R-:W2:Y:S04]  /*1b7f0*/  LDL.LU.64 R26, [R1+0x10] ;  /* 0x00001000011a7983 */ /* 0x001ea80000300a00 */
[----:B------:R-:W3:Y:S01]  /*1b800*/  LDL.LU R28, [R1+0xe8] ;  /* 0x0000e800011c7983 */ /* 0x000ee20000300800 */
[----:B------:R-:W-:-:S02]  /*1b810*/  IMAD.MOV.U32 R20, RZ, RZ, R5 ;  /* 0x000000ffff147224 */ /* 0x000fc400078e0005 */
[----:B------:R-:W-:Y:S02]  /*1b820*/  IMAD.MOV.U32 R21, RZ, RZ, R7 ;  /* 0x000000ffff157224 */ /* 0x000fe400078e0007 */
[----:B----4-:R-:W-:Y:S02]  /*1b830*/  IMAD.MOV.U32 R22, RZ, RZ, R2 ;  /* 0x000000ffff167224 */ /* 0x010fe400078e0002 */
[----:B------:R-:W-:-:S07]  /*1b840*/  IMAD.MOV.U32 R23, RZ, RZ, R6 ;  /* 0x000000ffff177224 */ /* 0x000fce00078e0006 */
[----:B--2---:R-:W-:Y:S01]  /*1b850*/  HMMA.16816.F32 R16, R20, R26, R16 ;  /* 0x0000001a1410723c */ /* 0x004fe20000001810 */
[----:B---3--:R-:W-:Y:S04]  /*1b860*/  STL [R1+0x1998], R28 ;  /* 0x0019981c01007387 */ /* 0x008fe80000100800 */
[----:B------:R-:W2:-:S15]  /*1b870*/  LDL.LU R29, [R1+0xec] ;  /* 0x0000ec00011d7983 */ /* 0x000e9e0000300800 */
[----:B------:R-:W-:-:S03]  /*1b880*/  NOP ;  /* 0x0000000000007918 */ /* 0x000fc60000000000 */
[----:B------:R0:W-:Y:S04]  /*1b890*/  STL.64 [R1+0x90], R16 ;  /* 0x0000901001007387 */ /* 0x0001e80000100a00 */
[----:B------:R1:W-:Y:S04]  /*1b8a0*/  STL [R1+0x98], R18 ;  /* 0x0000981201007387 */ /* 0x0003e80000100800 */
[----:B------:R-:W3:Y:S04]  /*1b8b0*/  LDL.LU R4, [R1+0x100] ;  /* 0x0001000001047983 */ /* 0x000ee80000300800 */
[----:B0-----:R-:W4:Y:S01]  /*1b8c0*/  LDL.LU R16, [R1+0x60] ;  /* 0x0000600001107983 */ /* 0x001f220000300800 */
[----:B------:R-:W-:-:S03]  /*1b8d0*/  IMAD.MOV.U32 R17, RZ, RZ, R0 ;  /* 0x000000ffff117224 */ /* 0x000fc600078e0000 */
[----:B------:R-:W5:Y:S01]  /*1b8e0*/  LDL.LU R0, [R1+0x19b8] ;  /* 0x0019b80001007983 */ /* 0x000f620000300800 */
[----:B------:R-:W-:Y:S02]  /*1b8f0*/  IMAD.MOV.U32 R3, RZ, RZ, R27 ;  /* 0x000000ffff037224 */ /* 0x000fe400078e001b */
[----:B------:R-:W-:Y:S02]  /*1b900*/  IMAD.MOV.U32 R8, RZ, RZ, R26 ;  /* 0x000000ffff087224 */ /* 0x000fe400078e001a */
[----:B------:R-:W-:Y:S01]  /*1b910*/  IMAD.MOV.U32 R14, RZ, RZ, R19 ;  /* 0x000000ffff0e7224 */ /* 0x000fe200078e0013 */
[----:B-----5:R-:W0:Y:S04]  /*1b920*/  LDSM.16.MT88.4 R20, [R0+UR7+0x9800] ;  /* 0x009800070014783b */ /* 0x020e280008004200 */
[----:B----4-:R4:W-:Y:S04]  /*1b930*/  STL.64 [R1+0x19a0], R16 ;  /* 0x0019a01001007387 */ /* 0x0109e80000100a00 */
[----:B-1----:R-:W5:Y:S04]  /*1b940*/  LDL.LU R18, [R1+0x68] ;  /* 0x0000680001127983 */ /* 0x002f680000300800 */
[----:B------:R-:W5:Y:S01]  /*1b950*/  LDL.LU R19, [R1+0x6c] ;  /* 0x00006c0001137983 */ /* 0x000f620000300800 */
[----:B----4-:R-:W-:-:S03]  /*1b960*/  IMAD.MOV.U32 R17, RZ, RZ, R3 ;  /* 0x000000ffff117224 */ /* 0x010fc600078e0003 */
[----:B------:R-:W1:Y:S01]  /*1b970*/  LDSM.16.MT88.4 R24, [R0+UR7+0x9c00] ;  /* 0x009c00070018783b */ /* 0x000e620008004200 */
[----:B------:R-:W-:-:S03]  /*1b980*/  IMAD.MOV.U32 R16, RZ, RZ, R8 ;  /* 0x000000ffff107224 */ /* 0x000fc600078e0008 */
[----:B------:R-:W4:Y:S04]  /*1b990*/  LDL.LU R3, [R1+0x104] ;  /* 0x0001040001037983 */ /* 0x000f280000300800 */
[----:B------:R-:W2:Y:S04]  /*1b9a0*/  LDL R12, [R1+0xd8] ;  /* 0x0000d800010c7983 */ /* 0x000ea80000100800 */
[----:B------:R-:W2:Y:S04]  /*1b9b0*/  LDL R8, [R1+0xdc] ;  /* 0x0000dc0001087983 */ /* 0x000ea80000100800 */
[----:B0-----:R-:W-:Y:S04]  /*1b9c0*/  STL [R1+0x1924], R21 ;  /* 0x0019241501007387 */ /* 0x001fe80000100800 */
[----:B------:R-:W-:Y:S04]  /*1b9d0*/  STL [R1+0x1920], R23 ;  /* 0x0019201701007387 */ /* 0x000fe80000100800 */
[----:B------:R-:W-:Y:S04]  /*1b9e0*/  STL [R1+0x1984], R22 ;  /* 0x0019841601007387 */ /* 0x000fe80000100800 */
[----:B------:R0:W-:Y:S04]  /*1b9f0*/  STL [R1+0x1980], R20 ;  /* 0x0019801401007387 */ /* 0x0001e80000100800 */
[----:B0-----:R-:W3:Y:S04]  /*1ba00*/  LDL.LU R20, [R1+0x40] ;  /* 0x0000400001147983 */ /* 0x001ee80000300800 */
[----:B------:R-:W3:Y:S04]  /*1ba10*/  LDL.LU R21, [R1+0x44] ;  /* 0x0000440001157983 */ /* 0x000ee80000300800 */
[----:B------:R-:W5:Y:S04]  /*1ba20*/  LDL.LU R22, [R1+0x48] ;  /* 0x0000480001167983 */ /* 0x000f680000300800 */
[----:B------:R-:W5:Y:S01]  /*1ba30*/  LDL.LU R23, [R1+0x4c] ;  /* 0x00004c0001177983 */ /* 0x000f620000300800 */
[----:B------:R-:W-:-:S02]  /*1ba40*/  IMAD.MOV.U32 R28, RZ, RZ, R5 ;  /* 0x000000ffff1c7224 */ /* 0x000fc400078e0005 */
[----:B------:R-:W-:Y:S01]  /*1ba50*/  IMAD.MOV.U32 R10, RZ, RZ, R7 ;  /* 0x000000ffff0a7224 */ /* 0x000fe200078e0007 */
[----:B-----5:R-:W-:Y:S04]  /*1ba60*/  STL.64 [R1+0x19b0], R22 ;  /* 0x0019b01601007387 */ /* 0x020fe80000100a00 */
[----:B---3--:R0:W-:Y:S04]  /*1ba70*/  STL.64 [R1+0x19a8], R20 ;  /* 0x0019a81401007387 */ /* 0x0081e80000100a00 */
[----:B0-----:R-:W3:Y:S04]  /*1ba80*/  LDL.LU R20, [R1+0xc0] ;  /* 0x0000c00001147983 */ /* 0x001ee80000300800 */
[----:B------:R-:W3:Y:S04]  /*1ba90*/  LDL.LU R21, [R1+0xc4] ;  /* 0x0000c40001157983 */ /* 0x000ee80000300800 */
[----:B------:R-:W3:Y:S04]  /*1baa0*/  LDL.LU R22, [R1+0xc8] ;  /* 0x0000c80001167983 */ /* 0x000ee80000300800 */
[----:B------:R-:W3:Y:S04]  /*1bab0*/  LDL.LU R23, [R1+0xcc] ;  /* 0x0000cc0001177983 */ /* 0x000ee80000300800 */
[----:B-1----:R0:W-:Y:S01]  /*1bac0*/  STL [R1+0x192c], R25 ;  /* 0x00192c1901007387 */ /* 0x0021e20000100800 */
[----:B------:R-:W-:-:S03]  /*1bad0*/  IMAD.MOV.U32 R5, RZ, RZ, R11 ;  /* 0x000000ffff057224 */ /* 0x000fc600078e000b */
[----:B------:R1:W-:Y:S01]  /*1bae0*/  STL [R1+0x1928], R27 ;  /* 0x0019281b01007387 */ /* 0x0003e20000100800 */
[----:B------:R-:W-:Y:S02]  /*1baf0*/  IMAD.MOV.U32 R7, RZ, RZ, R15 ;  /* 0x000000ffff077224 */ /* 0x000fe400078e000f */
[----:B0-----:R-:W-:Y:S02]  /*1bb00*/  IMAD.MOV.U32 R25, RZ, RZ, R6 ;  /* 0x000000ffff197224 */ /* 0x001fe400078e0006 */
[----:B------:R-:W-:Y:S02]  /*1bb10*/  IMAD.MOV.U32 R6, RZ, RZ, R13 ;  /* 0x000000ffff067224 */ /* 0x000fe400078e000d */
[----:B-1----:R-:W-:Y:S01]  /*1bb20*/  IMAD.MOV.U32 R27, RZ, RZ, R2 ;  /* 0x000000ffff1b7224 */ /* 0x002fe200078e0002 */
[----:B------:R-:W-:Y:S01]  /*1bb30*/  F2FP.F16.E4M3.UNPACK_B R2, R4.H1 ;  /* 0x00000004ff02723e */ /* 0x000fe200030006ff */
[----:B------:R-:W-:Y:S01]  /*1bb40*/  IMAD.MOV.U32 R4, RZ, RZ, R9 ;  /* 0x000000ffff047224 */ /* 0x000fe200078e0009 */
[----:B------:R0:W-:Y:S04]  /*1bb50*/  STL [R1+0x190c], R0 ;  /* 0x00190c0001007387 */ /* 0x0001e80000100800 */
[----:B0-----:R-:W5:Y:S02]  /*1bb60*/  LDL.LU R0, [R1+0xfc] ;  /* 0x0000fc0001007983 */ /* 0x001f640000300800 */
[----:B---3--:R-:W-:Y:S02]  /*1bb70*/  HMMA.16816.F32 R4, R4, R16, R20 ;  /* 0x000000100404723c */ /* 0x008fe40000001814 */
[----:B------:R-:W3:Y:S04]  /*1bb80*/  LDL.LU.64 R22, [R1+0x19b0] ;  /* 0x0019b00001167983 */ /* 0x000ee80000300a00 */
[----:B------:R-:W3:Y:S04]  /*1bb90*/  LDL.LU.64 R20, [R1+0x19a8] ;  /* 0x0019a80001147983 */ /* 0x000ee80000300a00 */
[----:B------:R-:W2:Y:S01]  /*1bba0*/  LDL.LU.64 R16, [R1+0x19a0] ;  /* 0x0019a00001107983 */ /* 0x000ea20000300a00 */
[----:B----4-:R-:W-:-:S12]  /*1bbb0*/  F2FP.F16.E4M3.UNPACK_B R3, R3.H1 ;  /* 0x00000003ff03723e */ /* 0x010fd800030006ff */
[----:B------:R0:W-:Y:S04]  /*1bbc0*/  STL.64 [R1+0x50], R4 ;  /* 0x0000500401007387 */ /* 0x0001e80000100a00 */
[----:B------:R1:W-:Y:S01]  /*1bbd0*/  STL.64 [R1+0x58], R6 ;  /* 0x0000580601007387 */ /* 0x0003e20000100a00 */
[----:B0-----:R-:W-:Y:S02]  /*1bbe0*/  IMAD.MOV.U32 R4, RZ, RZ, R28 ;  /* 0x000000ffff047224 */ /* 0x001fe400078e001c */
[----:B------:R-:W-:Y:S01]  /*1bbf0*/  IMAD.MOV.U32 R5, RZ, RZ, R10 ;  /* 0x000000ffff057224 */ /* 0x000fe200078e000a */
[----:B------:R-:W4:Y:S01]  /*1bc00*/  LDL.LU R28, [R1+0x1998] ;  /* 0x00199800011c7983 */ /* 0x000f220000300800 */
[----:B-1----:R-:W-:Y:S02]  /*1bc10*/  IMAD.MOV.U32 R6, RZ, RZ, R27 ;  /* 0x000000ffff067224 */ /* 0x002fe400078e001b */
[----:B------:R-:W-:Y:S01]  /*1bc20*/  IMAD.MOV.U32 R7, RZ, RZ, R25 ;  /* 0x000000ffff077224 */ /* 0x000fe200078e0019 */
[----:B------:R-:W5:Y:S06]  /*1bc30*/  LDL.LU R10, [R1+0x1994] ;  /* 0x00199400010a7983 */ /* 0x000f6c0000300800 */
[----:B--2---:R-:W-:Y:S01]  /*1bc40*/  HMMA.16816.F32 R4, R4, R2, R16 ;  /* 0x000000020404723c */ /* 0x004fe20000001810 */
[----:B------:R-:W2:Y:S04]  /*1bc50*/  LDL.LU R18, [R1+0x1990] ;  /* 0x0019900001127983 */ /* 0x000ea80000300800 */
[----:B------:R-:W4:-:S15]  /*1bc60*/  LDL.LU.64 R16, [R1+0x1988] ;  /* 0x0019880001107983 */ /* 0x000f1e0000300a00 */
[----:B------:R-:W-:-:S03]  /*1bc70*/  NOP ;  /* 0x0000000000007918 */ /* 0x000fc60000000000 */
[----:B------:R0:W-:Y:S04]  /*1bc80*/  STL.64 [R1+0x60], R4 ;  /* 0x0000600401007387 */ /* 0x0001e80000100a00 */
[----:B------:R1:W-:Y:S01]  /*1bc90*/  STL.64 [R1+0x68], R6 ;  /* 0x0000680601007387 */ /* 0x0003e20000100a00 */
[----:B0-----:R-:W-:Y:S02]  /*1bca0*/  IMAD.MOV.U32 R4, RZ, RZ, R9 ;  /* 0x000000ffff047224 */ /* 0x001fe400078e0009 */
[----:B------:R-:W-:Y:S02]  /*1bcb0*/  IMAD.MOV.U32 R5, RZ, RZ, R11 ;  /* 0x000000ffff057224 */ /* 0x000fe400078e000b */
[----:B-1----:R-:W-:Y:S02]  /*1bcc0*/  IMAD.MOV.U32 R6, RZ, RZ, R13 ;  /* 0x000000ffff067224 */ /* 0x002fe400078e000d */
[----:B------:R-:W-:-:S02]  /*1bcd0*/  IMAD.MOV.U32 R7, RZ, RZ, R15 ;  /* 0x000000ffff077224 */ /* 0x000fc400078e000f */
[----:B------:R-:W5:Y:S05]  /*1bce0*/  LDL R15, [R1+0xf8] ;  /* 0x0000f800010f7983 */ /* 0x000f6a0000100800 */
[----:B---3--:R-:W-:Y:S01]  /*1bcf0*/  HMMA.16816.F32 R4, R4, R2, R20 ;  /* 0x000000020404723c */ /* 0x008fe20000001814 */
[----:B------:R-:W3:Y:S04]  /*1bd00*/  LDL.LU R22, [R1+0x1984] ;  /* 0x0019840001167983 */ /* 0x000ee80000300800 */
[----:B------:R-:W3:-:S15]  /*1bd10*/  LDL.LU R20, [R1+0x1980] ;  /* 0x0019800001147983 */ /* 0x000ede0000300800 */
[----:B------:R-:W-:-:S03]  /*1bd20*/  NOP ;  /* 0x0000000000007918 */ /* 0x000fc60000000000 */
[----:B------:R0:W-:Y:S01]  /*1bd30*/  STL [R1+0x40], R4 ;  /* 0x0000400401007387 */ /* 0x0001e20000100800 */
[----:B------:R-:W-:-:S03]  /*1bd40*/  IMAD.MOV.U32 R19, RZ, RZ, R6 ;  /* 0x000000ffff137224 */ /* 0x000fc600078e0006 */
[----:B------:R1:W-:Y:S04]  /*1bd50*/  STL [R1+0x4c], R7 ;  /* 0x00004c0701007387 */ /* 0x0003e80000100800 */
[----:B0-----:R-:W5:Y:S01]  /*1bd60*/  LDL.LU R4, [R1+0x80] ;  /* 0x0000800001047983 */ /* 0x001f620000300800 */
[----:B----4-:R-:W-:Y:S02]  /*1bd70*/  IMAD.MOV.U32 R11, RZ, RZ, R17 ;  /* 0x000000ffff0b7224 */ /* 0x010fe400078e0011 */
[----:B------:R-:W-:Y:S02]  /*1bd80*/  IMAD.MOV.U32 R17, RZ, RZ, R5 ;  /* 0x000000ffff117224 */ /* 0x000fe400078e0005 */
[----:B------:R-:W5:Y:S04]  /*1bd90*/  LDL.LU R5, [R1+0x84] ;  /* 0x0000840001057983 */ /* 0x000f680000300800 */
[----:B------:R-:W5:Y:S04]  /*1bda0*/  LDL.LU R6, [R1+0x88] ;  /* 0x0000880001067983 */ /* 0x000f680000300800 */
[----:B-1----:R-:W5:Y:S01]  /*1bdb0*/  LDL.LU R7, [R1+0x8c] ;  /* 0x00008c0001077983 */ /* 0x002f620000300800 */
[----:B------:R-:W-:Y:S01]  /*1bdc0*/  F2FP.F16.E4M3.UNPACK_B R13, R8 ;  /* 0x00000008ff0d723e */ /* 0x000fe200020006ff */
[----:B------:R-:W-:Y:S01]  /*1bdd0*/  IMAD.MOV.U32 R8, RZ, RZ, R16 ;  /* 0x000000ffff087224 */ /* 0x000fe200078e0010 */
[----:B------:R-:W-:Y:S01]  /*1bde0*/  F2FP.F16.E4M3.UNPACK_B R12, R12 ;  /* 0x0000000cff0c723e */ /* 0x000fe200020006ff */
[----:B--2---:R-:W-:Y:S01]  /*1bdf0*/  IMAD.MOV.U32 R9, RZ, RZ, R18 ;  /* 0x000000ffff097224 */ /* 0x004fe200078e0012 */
[----:B------:R0:W-:Y:S04]  /*1be00*/  STL [R1+0x195c], R19 ;  /* 0x00195c1301007387 */ /* 0x0001e80000100800 */
[----:B0-----:R-:W2:Y:S04]  /*1be10*/  LDL.LU R19, [R1+0x30] ;  /* 0x0000300001137983 */ /* 0x001ea80000300800 */
[----:B------:R0:W-:Y:S04]  /*1be20*/  STL [R1+0x1958], R17 ;  /* 0x0019581101007387 */ /* 0x0001e80000100800 */
[----:B0-----:R-:W4:Y:S01]  /*1be30*/  LDL.LU R17, [R1+0x38] ;  /* 0x0000380001117983 */ /* 0x001f220000300800 */
[----:B-----5:R-:W-:Y:S07]  /*1be40*/  HMMA.16816.F32 R4, R8, R12, R4 ;  /* 0x0000000c0804723c */ /* 0x020fee0000001804 */
[----:B---3--:R-:W-:-:S02]  /*1be50*/  IMAD.MOV.U32 R8, RZ, RZ, R20 ;  /* 0x000000ffff087224 */ /* 0x008fc400078e0014 */
[----:B------:R-:W-:-:S15]  /*1be60*/  IMAD.MOV.U32 R9, RZ, RZ, R22 ;  /* 0x000000ffff097224 */ /* 0x000fde00078e0016 */
[----:B------:R-:W-:Y:S02]  /*1be70*/  IMAD.MOV.U32 R23, RZ, RZ, R7 ;  /* 0x000000ffff177224 */ /* 0x000fe400078e0007 */
[----:B------:R-:W-:-:S03]  /*1be80*/  IMAD.MOV.U32 R21, RZ, RZ, R6 ;  /* 0x000000ffff157224 */ /* 0x000fc600078e0006 */
[----:B------:R-:W-:Y:S04]  /*1be90*/  STL.64 [R1+0x1978], R22 ;  /* 0x0019781601007387 */ /* 0x000fe80000100a00 */
[----:B------:R0:W-:Y:S04]  /*1bea0*/  STL.64 [R1+0x1970], R20 ;  /* 0x0019701401007387 */ /* 0x0001e80000100a00 */
[----:B0-----:R-:W3:Y:S04]  /*1beb0*/  LDL.LU R20, [R1+0xb0] ;  /* 0x0000b00001147983 */ /* 0x001ee80000300800 */
[----:B------:R-:W3:Y:S04]  /*1bec0*/  LDL.LU R21, [R1+0xb4] ;  /* 0x0000b40001157983 */ /* 0x000ee80000300800 */
[----:B------:R-:W3:Y:S04]  /*1bed0*/  LDL.LU R22, [R1+0xb8] ;  /* 0x0000b80001167983 */ /* 0x000ee80000300800 */
[----:B------:R-:W3:Y:S01]  /*1bee0*/  LDL.LU R23, [R1+0xbc] ;  /* 0x0000bc0001177983 */ /* 0x000ee20000300800 */
[----:B------:R-:W-:-:S02]  /*1bef0*/  IMAD.MOV.U32 R10, RZ, RZ, R24 ;  /* 0x000000ffff0a7224 */ /* 0x000fc400078e0018 */
[----:B------:R-:W-:-:S07]  /*1bf00*/  IMAD.MOV.U32 R11, RZ, RZ, R26 ;  /* 0x000000ffff0b7224 */ /* 0x000fce00078e001a */
[----:B---3--:R-:W-:Y:S01]  /*1bf10*/  HMMA.16816.F32 R8, R8, R12, R20 ;  /* 0x0000000c0808723c */ /* 0x008fe20000001814 */
[----:B------:R-:W3:Y:S04]  /*1bf20*/  LDL.LU.64 R22, [R1+0x1978] ;  /* 0x0019780001167983 */ /* 0x000ee80000300a00 */
[----:B------:R-:W5:-:S15]  /*1bf30*/  LDL.LU.64 R20, [R1+0x1970] ;  /* 0x0019700001147983 */ /* 0x000f5e0000300a00 */
[----:B------:R-:W-:-:S03]  /*1bf40*/  NOP ;  /* 0x0000000000007918 */ /* 0x000fc60000000000 */
[----:B------:R0:W-:Y:S04]  /*1bf50*/  STL.64 [R1+0x10], R8 ;  /* 0x0000100801007387 */ /* 0x0001e80000100a00 */
[----:B------:R1:W-:Y:S04]  /*1bf60*/  STL.64 [R1+0x18], R10 ;  /* 0x0000180a01007387 */ /* 0x0003e80000100a00 */
[----:B0-----:R-:W3:Y:S04]  /*1bf70*/  LDL.LU R8, [R1+0x70] ;  /* 0x0000700001087983 */ /* 0x001ee80000300800 */
[----:B------:R-:W3:Y:S04]  /*1bf80*/  LDL.LU R9, [R1+0x74] ;  /* 0x0000740001097983 */ /* 0x000ee80000300800 */
[----:B-1----:R-:W3:Y:S04]  /*1bf90*/  LDL.LU R10, [R1+0x78] ;  /* 0x00007800010a7983 */ /* 0x002ee80000300800 */
[----:B------:R-:W3:Y:S01]  /*1bfa0*/  LDL.LU R11, [R1+0x7c] ;  /* 0x00007c00010b7983 */ /* 0x000ee20000300800 */
[----:B------:R-:W-:Y:S01]  /*1bfb0*/  IMAD.MOV.U32 R25, RZ, RZ, R4 ;  /* 0x000000ffff197224 */ /* 0x000fe200078e0004 */
[----:B------:R-:W-:Y:S01]  /*1bfc0*/  F2FP.F16.E4M3.UNPACK_B R2, R28 ;  /* 0x0000001cff02723e */ /* 0x000fe200020006ff */
[----:B------:R-:W-:Y:S01]  /*1bfd0*/  IMAD.MOV.U32 R27, RZ, RZ, R5 ;  /* 0x000000ffff1b7224 */ /* 0x000fe200078e0005 */
[----:B------:R-:W-:Y:S01]  /*1bfe0*/  F2FP.F16.E4M3.UNPACK_B R3, R29 ;  /* 0x0000001dff03723e */ /* 0x000fe200020006ff */
[----:B------:R-:W-:-:S02]  /*1bff0*/  IMAD.MOV.U32 R4, RZ, RZ, R16 ;  /* 0x000000ffff047224 */ /* 0x000fc400078e0010 */
[----:B------:R-:W-:Y:S02]  /*1c000*/  IMAD.MOV.U32 R5, RZ, RZ, R18 ;  /* 0x000000ffff057224 */ /* 0x000fe400078e0012 */
[----:B--2---:R-:W-:Y:S02]  /*1c010*/  IMAD.MOV.U32 R6, RZ, RZ, R19 ;  /* 0x000000ffff067224 */ /* 0x004fe400078e0013 */
[----:B----4-:R-:W-:Y:S01]  /*1c020*/  IMAD.MOV.U32 R7, RZ, RZ, R17 ;  /* 0x000000ffff077224 */ /* 0x010fe200078e0011 */
[----:B------:R-:W-:Y:S02]  /*1c030*/  F2FP.F16.E4M3.UNPACK_B R12, R15 ;  /* 0x0000000fff0c723e */ /* 0x000fe400020006ff */
[----:B------:R-:W-:-:S04]  /*1c040*/  F2FP.F16.E4M3.UNPACK_B R13, R0 ;  /* 0x00000000ff0d723e */ /* 0x000fc800020006ff */
[----:B---3--:R-:W-:-:S15]  /*1c050*/  HMMA.16816.F32 R4, R4, R2, R8 ;  /* 0x000000020404723c */ /* 0x008fde0000001808 */
[----:B------:R-:W-:-:S08]  /*1c060*/  NOP ;  /* 0x0000000000007918 */ /* 0x000fd00000000000 */
[----:B------:R-:W-:Y:S04]  /*1c070*/  STL.64 [R1], R4 ;  /* 0x0000000401007387 */ /* 0x000fe80000100a00 */
[----:B------:R-:W-:Y:S04]  /*1c080*/  STL.64 [R1+0x8], R6 ;  /* 0x0000080601007387 */ /* 0x000fe80000100a00 */
[----:B------:R-:W-:Y:S04]  /*1c090*/  STL [R1+0x1968], R14 ;  /* 0x0019680e01007387 */ /* 0x000fe80000100800 */
[----:B------:R0:W-:Y:S04]  /*1c0a0*/  STL.64 [R1+0x1960], R12 ;  /* 0x0019600c01007387 */ /* 0x0001e80000100a00 */
[----:B0-----:R-:W2:Y:S04]  /*1c0b0*/  LDL.LU R12, [R1+0xa0] ;  /* 0x0000a000010c7983 */ /* 0x001ea80000300800 */
[----:B------:R-:W2:Y:S04]  /*1c0c0*/  LDL.LU R13, [R1+0xa4] ;  /* 0x0000a400010d7983 */ /* 0x000ea80000300800 */
[----:B------:R-:W2:Y:S04]  /*1c0d0*/  LDL.LU R14, [R1+0xa8] ;  /* 0x0000a800010e7983 */ /* 0x000ea80000300800 */
[----:B------:R-:W2:Y:S01]  /*1c0e0*/  LDL.LU R15, [R1+0xac] ;  /* 0x0000ac00010f7983 */ /* 0x000ea20000300800 */
[----:B-----5:R-:W-:-:S02]  /*1c0f0*/  IMAD.MOV.U32 R8, RZ, RZ, R20 ;  /* 0x000000ffff087224 */ /* 0x020fc400078e0014 */
[----:B------:R-:W-:Y:S02]  /*1c100*/  IMAD.MOV.U32 R9, RZ, RZ, R22 ;  /* 0x000000ffff097224 */ /* 0x000fe400078e0016 */
[----:B------:R-:W-:Y:S02]  /*1c110*/  IMAD.MOV.U32 R10, RZ, RZ, R24 ;  /* 0x000000ffff0a7224 */ /* 0x000fe400078e0018 */
[----:B------:R-:W-:-:S07]  /*1c120*/  IMAD.MOV.U32 R11, RZ, RZ, R26 ;  /* 0x000000ffff0b7224 */ /* 0x000fce00078e001a */
[----:B--2---:R-:W-:Y:S01]  /*1c130*/  HMMA.16816.F32 R8, R8, R2, R12 ;  /* 0x000000020808723c */ /* 0x004fe2000000180c */
[----:B------:R-:W2:Y:S04]  /*1c140*/  LDL.LU R14, [R1+0x1968] ;  /* 0x00196800010e7983 */ /* 0x000ea80000300800 */
[----:B------:R-:W3:-:S15]  /*1c150*/  LDL.LU.64 R12, [R1+0x1960] ;  /* 0x00196000010c7983 */ /* 0x000ede0000300a00 */
[----:B------:R-:W-:-:S03]  /*1c160*/  NOP ;  /* 0x0000000000007918 */ /* 0x000fc60000000000 */
[----:B------:R0:W-:Y:S04]  /*1c170*/  STL.64 [R1+0x70], R8 ;  /* 0x0000700801007387 */ /* 0x0001e80000100a00 */
[----:B------:R1:W-:Y:S04]  /*1c180*/  STL.64 [R1+0x78], R10 ;  /* 0x0000780a01007387 */ /* 0x0003e80000100a00 */
[----:B0-----:R-:W3:Y:S04]  /*1c190*/  LDL.LU R8, [R1+0x90] ;  /* 0x0000900001087983 */ /* 0x001ee80000300800 */
[----:B------:R-:W3:Y:S04]  /*1c1a0*/  LDL.LU R9, [R1+0x94] ;  /* 0x0000940001097983 */ /* 0x000ee80000300800 */
[----:B-1----:R-:W3:Y:S01]  /*1c1b0*/  LDL.LU R10, [R1+0x98] ;  /* 0x00009800010a7983 */ /* 0x002ee20000300800 */
[----:B------:R-:W-:-:S02]  /*1c1c0*/  IMAD.MOV.U32 R4, RZ, RZ, R16 ;  /* 0x000000ffff047224 */ /* 0x000fc400078e0010 */
[----:B------:R-:W-:Y:S01]  /*1c1d0*/  IMAD.MOV.U32 R5, RZ, RZ, R18 ;  /* 0x000000ffff057224 */ /* 0x000fe200078e0012 */
[----:B------:R-:W4:Y:S01]  /*1c1e0*/  LDL R2, [R1+0x108] ;  /* 0x0001080001027983 */ /* 0x000f220000100800 */
[----:B------:R-:W-:Y:S02]  /*1c1f0*/  IMAD.MOV.U32 R6, RZ, RZ, R19 ;  /* 0x000000ffff067224 */ /* 0x000fe400078e0013 */
[----:B------:R-:W-:Y:S01]  /*1c200*/  IMAD.MOV.U32 R7, RZ, RZ, R17 ;  /* 0x000000ffff077224 */ /* 0x000fe200078e0011 */
[----:B------:R-:W5:Y:S01]  /*1c210*/  LDL R3, [R1+0x10c] ;  /* 0x00010c0001037983 */ /* 0x000f620000100800 */
[----:B--2---:R-:W-:-:S07]  /*1c220*/  IMAD.MOV.U32 R11, RZ, RZ, R14 ;  /* 0x000000ffff0b7224 */ /* 0x004fce00078e000e */
[----:B---3--:R-:W-:Y:S07]  /*1c230*/  HMMA.16816.F32 R4, R4, R12, R8 ;  /* 0x0000000c0404723c */ /* 0x008fee0000001808 */
[----:B------:R-:W-:-:S15]  /*1c240*/  IMAD.MOV.U32 R8, RZ, RZ, R16 ;  /* 0x000000ffff087224 */ /* 0x000fde00078e0010 */
[----:B------:R-:W-:-:S01]  /*1c250*/  NOP ;  /* 0x0000000000007918 */ /* 0x000fc20000000000 */
[----:B------:R0:W-:Y:S04]  /*1c260*/  STL.64 [R1+0x80], R4 ;  /* 0x0000800401007387 */ /* 0x0001e80000100a00 */
[----:B------:R-:W2:Y:S04]  /*1c270*/  LDL.LU R16, [R1+0xdc] ;  /* 0x0000dc0001107983 */ /* 0x000ea80000300800 */
[----:B------:R-:W-:Y:S01]  /*1c280*/  STL.64 [R1+0x1950], R22 ;  /* 0x0019501601007387 */ /* 0x000fe20000100a00 */
[----:B0-----:R-:W-:-:S03]  /*1c290*/  IMAD.MOV.U32 R4, RZ, RZ, R20 ;  /* 0x000000ffff047224 */ /* 0x001fc600078e0014 */
[----:B------:R0:W-:Y:S01]  /*1c2a0*/  STL.64 [R1+0x1948], R20 ;  /* 0x0019481401007387 */ /* 0x0001e20000100a00 */
[----:B------:R-:W-:-:S03]  /*1c2b0*/  IMAD.MOV.U32 R5, RZ, RZ, R22 ;  /* 0x000000ffff057224 */ /* 0x000fc600078e0016 */
[----:B0-----:R-:W3:Y:S04]  /*1c2c0*/  LDL.LU R20, [R1+0x50] ;  /* 0x0000500001147983 */ /* 0x001ee80000300800 */
[----:B------:R-:W3:Y:S04]  /*1c2d0*/  LDL.LU R21, [R1+0x54] ;  /* 0x0000540001157983 */ /* 0x000ee80000300800 */
[----:B------:R-:W3:Y:S04]  /*1c2e0*/  LDL.LU R22, [R1+0x58] ;  /* 0x0000580001167983 */ /* 0x000ee80000300800 */
[----:B------:R-:W3:Y:S01]  /*1c2f0*/  LDL.LU R23, [R1+0x5c] ;  /* 0x00005c0001177983 */ /* 0x000ee20000300800 */
[----:B------:R-:W-:-:S02]  /*1c300*/  IMAD.MOV.U32 R15, RZ, RZ, R6 ;  /* 0x000000ffff0f7224 */ /* 0x000fc400078e0006 */
[----:B------:R-:W-:Y:S02]  /*1c310*/  IMAD.MOV.U32 R14, RZ, RZ, R7 ;  /* 0x000000ffff0e7224 */ /* 0x000fe400078e0007 */
[----:B------:R-:W-:Y:S02]  /*1c320*/  IMAD.MOV.U32 R6, RZ, RZ, R24 ;  /* 0x000000ffff067224 */ /* 0x000fe400078e0018 */
[----:B------:R-:W-:Y:S02]  /*1c330*/  IMAD.MOV.U32 R7, RZ, RZ, R26 ;  /* 0x000000ffff077224 */ /* 0x000fe400078e001a */
[----:B------:R-:W-:Y:S02]  /*1c340*/  IMAD.MOV.U32 R9, RZ, RZ, R18 ;  /* 0x000000ffff097224 */ /* 0x000fe400078e0012 */
[----:B------:R-:W5:Y:S01]  /*1c350*/  LDL.LU R18, [R1+0x34] ;  /* 0x0000340001127983 */ /* 0x000f620000300800 */
[----:B------:R-:W-:Y:S02]  /*1c360*/  IMAD.MOV.U32 R10, RZ, RZ, R19 ;  /* 0x000000ffff0a7224 */ /* 0x000fe400078e0013 */
[----:B------:R-:W-:Y:S01]  /*1c370*/  IMAD.MOV.U32 R11, RZ, RZ, R17 ;  /* 0x000000ffff0b7224 */ /* 0x000fe200078e0011 */
[----:B------:R-:W4:Y:S04]  /*1c380*/  LDL.LU R19, [R1+0x195c] ;  /* 0x00195c0001137983 */ /* 0x000f280000300800 */
[----:B------:R-:W5:Y:S01]  /*1c390*/  LDL.LU R17, [R1+0x1958] ;  /* 0x0019580001117983 */ /* 0x000f620000300800 */
[----:B---3--:R-:W-:Y:S03]  /*1c3a0*/  HMMA.16816.F32 R4, R4, R12, R20 ;  /* 0x0000000c0404723c */ /* 0x008fe60000001814 */
[----:B------:R-:W3:Y:S04]  /*1c3b0*/  LDL.LU.64 R22, [R1+0x1950] ;  /* 0x0019500001167983 */ /* 0x000ee80000300a00 */
[----:B------:R-:W3:Y:S04]  /*1c3c0*/  LDL.LU.64 R20, [R1+0x1948] ;  /* 0x0019480001147983 */ /* 0x000ee80000300a00 */
[----:B------:R-:W2:-:S12]  /*1c3d0*/  LDL.LU R13, [R1+0xd8] ;  /* 0x0000d800010d7983 */ /* 0x000e980000300800 */
[----:B------:R0:W-:Y:S04]  /*1c3e0*/  STL.64 [R1+0xc0], R4 ;  /* 0x0000c00401007387 */ /* 0x0001e80000100a00 */
[----:B------:R1:W-:Y:S04]  /*1c3f0*/  STL.64 [R1+0xc8], R6 ;  /* 0x0000c80601007387 */ /* 0x0003e80000100a00 */
[----:B0-----:R-:W3:Y:S04]  /*1c400*/  LDL.LU R4, [R1+0x60] ;  /* 0x0000600001047983 */ /* 0x001ee80000300800 */
[----:B------:R-:W3:Y:S04]  /*1c410*/  LDL.LU R5, [R1+0x64] ;  /* 0x0000640001057983 */ /* 0x000ee80000300800 */
[----:B-1----:R-:W3:Y:S04]  /*1c420*/  LDL.LU R6, [R1+0x68] ;  /* 0x0000680001067983 */ /* 0x002ee80000300800 */
[----:B------:R-:W3:Y:S04]  /*1c430*/  LDL.LU R7, [R1+0x6c] ;  /* 0x00006c0001077983 */ /* 0x000ee80000300800 */
[----:B------:R4:W-:Y:S02]  /*1c440*/  STL.64 [R1+0x1938], R14 ;  /* 0x0019380e01007387 */ /* 0x0009e40000100a00 */
[----:B----4-:R-:W-:Y:S01]  /*1c450*/  IMAD.MOV.U32 R14, RZ, RZ, R19 ;  /* 0x000000ffff0e7224 */ /* 0x010fe200078e0013 */
[----:B--2---:R-:W-:-:S02]  /*1c460*/  F2FP.F16.E4M3.UNPACK_B R12, R13.H1 ;  /* 0x0000000dff0c723e */ /* 0x004fc400030006ff */
[----:B------:R-:W-:-:S05]  /*1c470*/  F2FP.F16.E4M3.UNPACK_B R13, R16.H1 ;  /* 0x00000010ff0d723e */ /* 0x000fca00030006ff */
[----:B------:R0:W-:Y:S04]  /*1c480*/  STL.64 [R1+0x1930], R12 ;  /* 0x0019300c01007387 */ /* 0x0001e80000100a00 */
[----:B0-----:R-:W2:Y:S01]  /*1c490*/  LDL.LU R12, [R1+0x40] ;  /* 0x00004000010c7983 */ /* 0x001ea20000300800 */
[----:B-----5:R-:W-:-:S03]  /*1c4a0*/  IMAD.MOV.U32 R13, RZ, RZ, R17 ;  /* 0x000000ffff0d7224 */ /* 0x020fc600078e0011 */
[----:B------:R-:W4:Y:S04]  /*1c4b0*/  LDL.LU R17, [R1+0x1944] ;  /* 0x0019440001117983 */ /* 0x000f280000300800 */
[----:B------:R-:W5:Y:S04]  /*1c4c0*/  LDL.LU R19, [R1+0x1940] ;  /* 0x0019400001137983 */ /* 0x000f680000300800 */
[----:B------:R-:W2:Y:S01]  /*1c4d0*/  LDL.LU R15, [R1+0x4c] ;  /* 0x00004c00010f7983 */ /* 0x000ea20000300800 */
[----:B------:R-:W-:Y:S02]  /*1c4e0*/  F2FP.F16.E4M3.UNPACK_B R2, R2 ;  /* 0x00000002ff02723e */ /* 0x000fe400020006ff */
[----:B------:R-:W-:-:S07]  /*1c4f0*/  F2FP.F16.E4M3.UNPACK_B R3, R3 ;  /* 0x00000003ff03723e */ /* 0x000fce00020006ff */
[----:B---3--:R-:W-:Y:S07]  /*1c500*/  HMMA.16816.F32 R8, R8, R2, R4 ;  /* 0x000000020808723c */ /* 0x008fee0000001804 */
[----:B------:R-:W-:Y:S02]  /*1c510*/  IMAD.MOV.U32 R4, RZ, RZ, R20 ;  /* 0x000000ffff047224 */ /* 0x000fe400078e0014 */
[----:B------:R-:W-:Y:S02]  /*1c520*/  IMAD.MOV.U32 R5, RZ, RZ, R22 ;  /* 0x000000ffff057224 */ /* 0x000fe400078e0016 */
[----:B------:R-:W-:-:S02]  /*1c530*/  IMAD.MOV.U32 R6, RZ, RZ, R24 ;  /* 0x000000ffff067224 */ /* 0x000fc400078e0018 */
[----:B------:R-:W-:-:S10]  /*1c540*/  IMAD.MOV.U32 R7, RZ, RZ, R26 ;  /* 0x000000ffff077224 */ /* 0x000fd400078e001a */
[----:B------:R-:W-:Y:S04]  /*1c550*/  STL.64 [R1+0x60], R8 ;  /* 0x0000600801007387 */ /* 0x000fe80000100a00 */
[----:B------:R-:W-:Y:S04]  /*1c560*/  STL.64 [R1+0x68], R10 ;  /* 0x0000680a01007387 */ /* 0x000fe80000100a00 */
[----:B------:R-:W3:Y:S01]  /*1c570*/  LDL.LU R26, [R1+0x3c] ;  /* 0x00003c00011a7983 */ /* 0x000ee20000300800 */
[----:B--2---:R-:W-:Y:S03]  /*1c580*/  HMMA.16816.F32 R4, R4, R2, R12 ;  /* 0x000000020404723c */ /* 0x004fe6000000180c */
[----:B------:R-:W2:Y:S04]  /*1c590*/  LDL.LU.64 R14, [R1+0x1938] ;  /* 0x00193800010e7983 */ /* 0x000ea80000300a00 */
[----:B------:R-:W2:-:S15]  /*1c5a0*/  LDL.LU.64 R12, [R1+0x1930] ;  /* 0x00193000010c7983 */ /* 0x000e9e0000300a00 */
[----:B------:R-:W-:-:S01]  /*1c5b0*/  NOP ;  /* 0x0000000000007918 */ /* 0x000fc20000000000 */
[----:B------:R0:W-:Y:S01]  /*1c5c0*/  STL.64 [R1+0x40], R4 ;  /* 0x0000400401007387 */ /* 0x0001e20000100a00 */
[----:B------:R-:W-:Y:S02]  /*1c5d0*/  IMAD.MOV.U32 R24, RZ, RZ, R6 ;  /* 0x000000ffff187224 */ /* 0x000fe400078e0006 */
[----:B------:R-:W-:Y:S02]  /*1c5e0*/  IMAD.MOV.U32 R22, RZ, RZ, R7 ;  /* 0x000000ffff167224 */ /* 0x000fe400078e0007 */
[----:B------:R-:W-:Y:S02]  /*1c5f0*/  IMAD.MOV.U32 R6, RZ, RZ, R21 ;  /* 0x000000ffff067224 */ /* 0x000fe400078e0015 */
[----:B------:R-:W-:Y:S02]  /*1c600*/  IMAD.MOV.U32 R7, RZ, RZ, R23 ;  /* 0x000000ffff077224 */ /* 0x000fe400078e0017 */
[----:B0-----:R-:W-:Y:S02]  /*1c610*/  IMAD.MOV.U32 R4, RZ, RZ, R25 ;  /* 0x000000ffff047224 */ /* 0x001fe400078e0019 */
[----:B------:R-:W2:Y:S01]  /*1c620*/  LDL.LU R25, [R1+0x192c] ;  /* 0x00192c0001197983 */ /* 0x000ea20000300800 */
[----:B------:R-:W-:-:S03]  /*1c630*/  IMAD.MOV.U32 R5, RZ, RZ, R27 ;  /* 0x000000ffff057224 */ /* 0x000fc600078e001b */
[----:B------:R-:W2:Y:S04]  /*1c640*/  LDL.LU R27, [R1+0x1928] ;  /* 0x00192800011b7983 */ /* 0x000ea80000300800 */
[----:B------:R-:W2:Y:S04]  /*1c650*/  LDL.LU R21, [R1+0x1924] ;  /* 0x0019240001157983 */ /* 0x000ea80000300800 */
[----:B------:R-:W2:Y:S04]  /*1c660*/  LDL.LU R23, [R1+0x1920] ;  /* 0x0019200001177983 */ /* 0x000ea80000300800 */
[----:B------:R-:W2:Y:S04]  /*1c670*/  LDL R3, [R1+0x120] ;  /* 0x0001200001037983 */ /* 0x000ea80000100800 */
[----:B------:R0:W-:Y:S04]  /*1c680*/  STL [R1+0x1908], R24 ;  /* 0x0019081801007387 */ /* 0x0001e80000100800 */
[----:B0-----:R-:W2:Y:S04]  /*1c690*/  LDL R24, [R1+0x110] ;  /* 0x0001100001187983 */ /* 0x001ea80000100800 */
[----:B------:R-:W2:Y:S01]  /*1c6a0*/  LDL.LU R16, [R1+0xf8] ;  /* 0x0000f80001107983 */ /* 0x000ea20000300800 */
[----:B----4-:R-:W-:-:S02]  /*1c6b0*/  IMAD.MOV.U32 R8, RZ, RZ, R17 ;  /* 0x000000ffff087224 */ /* 0x010fc400078e0011 */
[----:B-----5:R-:W-:Y:S02]  /*1c6c0*/  IMAD.MOV.U32 R9, RZ, RZ, R19 ;  /* 0x000000ffff097224 */ /* 0x020fe400078e0013 */
[----:B------:R-:W-:Y:S02]  /*1c6d0*/  IMAD.MOV.U32 R10, RZ, RZ, R18 ;  /* 0x000000ffff0a7224 */ /* 0x000fe400078e0012 */
[----:B---3--:R-:W-:-:S07]  /*1c6e0*/  IMAD.MOV.U32 R11, RZ, RZ, R26 ;  /* 0x000000ffff0b7224 */ /* 0x008fce00078e001a */
[----:B--2---:R-:W-:Y:S07]  /*1c6f0*/  HMMA.16816.F32 R8, R8, R12, R4 ;  /* 0x0000000c0808723c */ /* 0x004fee0000001804 */
[----:B------:R-:W-:Y:S02]  /*1c700*/  IMAD.MOV.U32 R4, RZ, RZ, R17 ;  /* 0x000000ffff047224 */ /* 0x000fe400078e0011 */
[----:B------:R-:W-:Y:S02]  /*1c710*/  IMAD.MOV.U32 R6, RZ, RZ, R18 ;  /* 0x000000ffff067224 */ /* 0x000fe400078e0012 */
[----:B------:R-:W-:-:S12]  /*1c720*/  IMAD.MOV.U32 R5, RZ, RZ, R19 ;  /* 0x000000ffff057224 */ /* 0x000fd800078e0013 */
[----:B------:R-:W-:Y:S04]  /*1c730*/  STL.64 [R1+0x20], R8 ;  /* 0x0000200801007387 */ /* 0x000fe80000100a00 */
[----:B------:R-:W-:Y:S04]  /*1c740*/  STL.64 [R1+0x28], R10 ;  /* 0x0000280a01007387 */ /* 0x000fe80000100a00 */
        /* <DEDUP_REMOVED lines=9> */
[----:B------:R-:W-:-:S07]  /*1c7e0*/  IMAD.MOV.U32 R11, RZ, RZ, R27 ;  /* 0x000000ffff0b7224 */ /* 0x000fce00078e001b */
[----:B--2---:R-:W-:Y:S01]  /*1c7f0*/  HMMA.16816.F32 R8, R8, R12, R16 ;  /* 0x0000000c0808723c */ /* 0x004fe20000001810 */
[----:B------:R-:W2:Y:S04]  /*1c800*/  LDL.LU.64 R18, [R1+0x1918] ;  /* 0x0019180001127983 */ /* 0x000ea80000300a00 */
[----:B------:R-:W3:-:S15]  /*1c810*/  LDL.LU.64 R16, [R1+0x1910] ;  /* 0x0019100001107983 */ /* 0x000ede0000300a00 */
[----:B------:R-:W-:-:S03]  /*1c820*/  NOP ;  /* 0x0000000000007918 */ /* 0x000fc60000000000 */
[----:B------:R0:W-:Y:S04]  /*1c830*/  STL.64 [R1+0xb0], R8 ;  /* 0x0000b00801007387 */ /* 0x0001e80000100a00 */
[----:B------:R1:W-:Y:S04]  /*1c840*/  STL.64 [R1+0xb8], R10 ;  /* 0x0000b80a01007387 */ /* 0x0003e80000100a00 */
[----:B0-----:R-:W4:Y:S04]  /*1c850*/  LDL.LU R8, [R1] ;  /* 0x0000000001087983 */ /* 0x001f280000300800 */
[----:B------:R-:W4:Y:S04]  /*1c860*/  LDL.LU R9, [R1+0x4] ;  /* 0x0000040001097983 */ /* 0x000f280000300800 */
[----:B-1----:R-:W4:Y:S04]  /*1c870*/  LDL.LU R10, [R1+0x8] ;  /* 0x00000800010a7983 */ /* 0x002f280000300800 */
[----:B------:R-:W4:Y:S01]  /*1c880*/  LDL.LU R11, [R1+0xc] ;  /* 0x00000c00010b7983 */ /* 0x000f220000300800 */
[----:B------:R-:W-:Y:S01]  /*1c890*/  F2FP.F16.E4M3.UNPACK_B R28, R28.H1 ;  /* 0x0000001cff1c723e */ /* 0x000fe200030006ff */
[----:B------:R-:W-:Y:S01]  /*1c8a0*/  IMAD.MOV.U32 R7, RZ, RZ, R26 ;  /* 0x000000ffff077224 */ /* 0x000fe200078e001a */
[----:B------:R-:W-:Y:S01]  /*1c8b0*/  F2FP.F16.E4M3.UNPACK_B R29, R29.H1 ;  /* 0x0000001dff1d723e */ /* 0x000fe200030006ff */
[----:B------:R-:W-:-:S06]  /*1c8c0*/  IMAD.MOV.U32 R12, RZ, RZ, R21 ;  /* 0x000000ffff0c7224 */ /* 0x000fcc00078e0015 */
[----:B----4-:R-:W-:Y:S01]  /*1c8d0*/  HMMA.16816.F32 R4, R4, R28, R8 ;  /* 0x0000001c0404723c */ /* 0x010fe20000001808 */
[----:B------:R-:W0:Y:S05]  /*1c8e0*/  LDSM.16.M88.4 R8, [R24+UR7+0x80] ;  /* 0x000080071808783b */ /* 0x000e2a0008000200 */
[----:B0-----:R-:W-:-:S15]  /*1c8f0*/  STL.64 [R1+0xe0], R8 ;  /* 0x0000e00801007387 */ /* 0x001fde0000100a00 */
[----:B------:R-:W-:-:S02]  /*1c900*/  NOP ;  /* 0x0000000000007918 */ /* 0x000fc40000000000 */
[----:B------:R-:W-:Y:S04]  /*1c910*/  STL.64 [R1+0x50], R4 ;  /* 0x0000500401007387 */ /* 0x000fe80000100a00 */
[----:B------:R-:W-:Y:S04]  /*1c920*/  STL.64 [R1+0x58], R6 ;  /* 0x0000580601007387 */ /* 0x000fe80000100a00 */
[----:B------:R-:W0:Y:S01]  /*1c930*/  LDSM.16.MT88.4 R4, [R3+UR7+0xa000] ;  /* 0x00a000070304783b */ /* 0x000e220008004200 */
[----:B------:R-:W-:-:S03]  /*1c940*/  IMAD.MOV.U32 R20, RZ, RZ, R8 ;  /* 0x000000ffff147224 */ /* 0x000fc600078e0008 */
[----:B------:R-:W-:Y:S04]  /*1c950*/  STL.64 [R1+0xe8], R10 ;  /* 0x0000e80a01007387 */ /* 0x000fe80000100a00 */
[----:B------:R-:W1:Y:S01]  /*1c960*/  LDSM.16.MT88.4 R8, [R3+UR7+0xa400] ;  /* 0x00a400070308783b */ /* 0x000e620008004200 */
[----:B---3--:R-:W-:-:S03]  /*1c970*/  F2FP.F16.E4M3.UNPACK_B R2, R16.H1 ;  /* 0x00000010ff02723e */ /* 0x008fc600030006ff */
[----:B0-----:R-:W-:Y:S04]  /*1c980*/  STL [R1+0x187c], R5 ;  /* 0x00187c0501007387 */ /* 0x001fe80000100800 */
[----:B------:R-:W-:Y:S04]  /*1c990*/  STL [R1+0x1878], R7 ;  /* 0x0018780701007387 */ /* 0x000fe80000100800 */
[----:B------:R-:W-:Y:S04]  /*1c9a0*/  STL [R1+0x18d0], R6 ;  /* 0x0018d00601007387 */ /* 0x000fe80000100800 */
[----:B------:R0:W-:Y:S04]  /*1c9b0*/  STL [R1+0x18cc], R4 ;  /* 0x0018cc0401007387 */ /* 0x0001e80000100800 */
[----:B0-----:R-:W3:Y:S04]  /*1c9c0*/  LDL.LU R4, [R1+0x70] ;  /* 0x0000700001047983 */ /* 0x001ee80000300800 */
[----:B------:R-:W3:Y:S04]  /*1c9d0*/  LDL.LU R5, [R1+0x74] ;  /* 0x0000740001057983 */ /* 0x000ee80000300800 */
[----:B------:R-:W3:Y:S04]  /*1c9e0*/  LDL.LU R6, [R1+0x78] ;  /* 0x0000780001067983 */ /* 0x000ee80000300800 */
[----:B------:R-:W3:Y:S04]  /*1c9f0*/  LDL.LU R7, [R1+0x7c] ;  /* 0x00007c0001077983 */ /* 0x000ee80000300800 */
[----:B-1----:R-:W-:Y:S04]  /*1ca00*/  STL [R1+0x1880], R9 ;  /* 0x0018800901007387 */ /* 0x002fe80000100800 */
[----:B------:R-:W-:Y:S01]  /*1ca10*/  STL [R1+0x1874], R11 ;  /* 0x0018740b01007387 */ /* 0x000fe20000100800 */
[----:B------:R-:W-:-:S03]  /*1ca20*/  F2FP.F16.E4M3.UNPACK_B R3, R0.H1 ;  /* 0x00000000ff03723e */ /* 0x000fc600030006ff */
[----:B------:R-:W-:Y:S04]  /*1ca30*/  STL.64 [R1+0x1900], R22 ;  /* 0x0019001601007387 */ /* 0x000fe80000100a00 */
[----:B------:R0:W-:Y:S04]  /*1ca40*/  STL.64 [R1+0x18f8], R20 ;  /* 0x0018f81401007387 */ /* 0x0001e80000100a00 */
[----:B0-----:R-:W4:Y:S04]  /*1ca50*/  LDL.LU R20, [R1+0x80] ;  /* 0x0000800001147983 */ /* 0x001f280000300800 */
[----:B------:R-:W4:Y:S04]  /*1ca60*/  LDL.LU R21, [R1+0x84] ;  /* 0x0000840001157983 */ /* 0x000f280000300800 */
[----:B------:R-:W5:Y:S04]  /*1ca70*/  LDL.LU R0, [R1+0x190c] ;  /* 0x00190c0001007983 */ /* 0x000f680000300800 */
[----:B------:R-:W4:Y:S04]  /*1ca80*/  LDL.LU R16, [R1+0x10c] ;  /* 0x00010c0001107983 */ /* 0x000f280000300800 */
[----:B------:R-:W2:Y:S01]  /*1ca90*/  LDL.LU R9, [R1+0xe4] ;  /* 0x0000e40001097983 */ /* 0x000ea20000300800 */
[----:B------:R-:W-:-:S02]  /*1caa0*/  IMAD.MOV.U32 R13, RZ, RZ, R23 ;  /* 0x000000ffff0d7224 */ /* 0x000fc400078e0017 */
[----:B------:R-:W-:Y:S02]  /*1cab0*/  IMAD.MOV.U32 R22, RZ, RZ, R15 ;  /* 0x000000ffff167224 */ /* 0x000fe400078e000f */
[----:B------:R-:W-:Y:S02]  /*1cac0*/  IMAD.MOV.U32 R23, RZ, RZ, R14 ;  /* 0x000000ffff177224 */ /* 0x000fe400078e000e */
[----:B------:R-:W-:Y:S02]  /*1cad0*/  IMAD.MOV.U32 R14, RZ, RZ, R25 ;  /* 0x000000ffff0e7224 */ /* 0x000fe400078e0019 */
[----:B------:R-:W-:Y:S01]  /*1cae0*/  IMAD.MOV.U32 R15, RZ, RZ, R27 ;  /* 0x000000ffff0f7224 */ /* 0x000fe200078e001b */
[----:B------:R-:W-:Y:S06]  /*1caf0*/  STL [R1+0x18e0], R10 ;  /* 0x0018e00a01007387 */ /* 0x000fec0000100800 */
[----:B---3--:R-:W-:Y:S01]  /*1cb00*/  HMMA.16816.F32 R12, R12, R28, R4 ;  /* 0x0000001c0c0c723c */ /* 0x008fe20000001804 */
[----:B------:R0:W1:Y:S04]  /*1cb10*/  LDSM.16.M88.4 R4, [R24+UR7+0x2080] ;  /* 0x002080071804783b */ /* 0x0000680008000200 */
[----:B--2---:R-:W-:Y:S04]  /*1cb20*/  STL.64 [R1+0x18d8], R8 ;  /* 0x0018d80801007387 */ /* 0x004fe80000100a00 */
[----:B------:R-:W2:-:S14]  /*1cb30*/  LDL.LU R29, [R1+0x108] ;  /* 0x00010800011d7983 */ /* 0x000e9c0000300800 */
[----:B------:R-:W-:Y:S04]  /*1cb40*/  STL.64 [R1+0xa0], R12 ;  /* 0x0000a00c01007387 */ /* 0x000fe80000100a00 */
[----:B------:R-:W-:Y:S04]  /*1cb50*/  STL.64 [R1+0xa8], R14 ;  /* 0x0000a80e01007387 */ /* 0x000fe80000100a00 */
[----:B-----5:R-:W3:Y:S04]  /*1cb60*/  LDSM.16.MT88.4 R12, [R0+UR7+0xa000] ;  /* 0x00a00007000c783b */ /* 0x020ee80008004200 */
[----:B0-----:R-:W5:Y:S04]  /*1cb70*/  LDL.LU R24, [R1+0x1908] ;  /* 0x0019080001187983 */ /* 0x001f680000300800 */
[----:B-1----:R0:W-:Y:S04]  /*1cb80*/  STL.64 [R1+0xf0], R4 ;  /* 0x0000f00401007387 */ /* 0x0021e80000100a00 */
[----:B------:R1:W-:Y:S04]  /*1cb90*/  STL.64 [R1+0xf8], R6 ;  /* 0x0000f80601007387 */ /* 0x0003e80000100a00 */
[----:B0-----:R-:W2:Y:S04]  /*1cba0*/  LDL.LU R4, [R1+0x60] ;  /* 0x0000600001047983 */ /* 0x001ea80000300800 */
[----:B---3--:R-:W-:Y:S04]  /*1cbb0*/  STL.64 [R1+0x10], R12 ;  /* 0x0000100c01007387 */ /* 0x008fe80000100a00 */
[----:B------:R-:W-:Y:S04]  /*1cbc0*/  STL.64 [R1+0x18], R14 ;  /* 0x0000180e01007387 */ /* 0x000fe80000100a00 */
[----:B------:R-:W2:Y:S04]  /*1cbd0*/  LDL.LU R5, [R1+0x64] ;  /* 0x0000640001057983 */ /* 0x000ea80000300800 */
[----:B-1----:R-:W3:Y:S04]  /*1cbe0*/  LDL.LU R6, [R1+0x68] ;  /* 0x0000680001067983 */ /* 0x002ee80000300800 */
[----:B------:R-:W3:Y:S04]  /*1cbf0*/  LDL.LU R7, [R1+0x6c] ;  /* 0x00006c0001077983 */ /* 0x000ee80000300800 */
[----:B------:R-:W0:Y:S01]  /*1cc00*/  LDSM.16.MT88.4 R12, [R0+UR7+0xa400] ;  /* 0x00a40007000c783b */ /* 0x000e220008004200 */
[----:B------:R-:W-:-:S02]  /*1cc10*/  IMAD.MOV.U32 R8, RZ, RZ, R17 ;  /* 0x000000ffff087224 */ /* 0x000fc400078e0011 */
[----:B------:R-:W-:Y:S02]  /*1cc20*/  IMAD.MOV.U32 R9, RZ, RZ, R19 ;  /* 0x000000ffff097224 */ /* 0x000fe400078e0013 */
[----:B------:R-:W-:Y:S02]  /*1cc30*/  IMAD.MOV.U32 R10, RZ, RZ, R18 ;  /* 0x000000ffff0a7224 */ /* 0x000fe400078e0012 */
[----:B------:R-:W-:-:S07]  /*1cc40*/  IMAD.MOV.U32 R11, RZ, RZ, R26 ;  /* 0x000000ffff0b7224 */ /* 0x000fce00078e001a */
[----:B----4-:R-:W-:Y:S01]  /*1cc50*/  HMMA.16816.F32 R8, R8, R2, R20 ;  /* 0x000000020808723c */ /* 0x010fe20000001814 */
[----:B---3--:R-:W-:Y:S04]  /*1cc60*/  STL.64 [R1+0x18f0], R6 ;  /* 0x0018f00601007387 */ /* 0x008fe80000100a00 */
[----:B--2---:R1:W-:Y:S04]  /*1cc70*/  STL.64 [R1+0x18e8], R4 ;  /* 0x0018e80401007387 */ /* 0x0043e80000100a00 */
[----:B-1----:R-:W2:Y:S04]  /*1cc80*/  LDL.LU R4, [R1+0xc0] ;  /* 0x0000c00001047983 */ /* 0x002ea80000300800 */
[----:B------:R-:W2:Y:S04]  /*1cc90*/  LDL.LU R5, [R1+0xc4] ;  /* 0x0000c40001057983 */ /* 0x000ea80000300800 */
[----:B------:R-:W2:Y:S04]  /*1cca0*/  LDL.LU R6, [R1+0xc8] ;  /* 0x0000c80001067983 */ /* 0x000ea80000300800 */
[----:B------:R-:W2:Y:S04]  /*1ccb0*/  LDL.LU R7, [R1+0xcc] ;  /* 0x0000cc0001077983 */ /* 0x000ea80000300800 */
[----:B0-----:R0:W-:Y:S04]  /*1ccc0*/  STL [R1+0x185c], R13 ;  /* 0x00185c0d01007387 */ /* 0x0011e80000100800 */
[----:B0-----:R-:W3:Y:S04]  /*1ccd0*/  LDL.LU R13, [R1+0xf4] ;  /* 0x0000f400010d7983 */ /* 0x001ee80000300800 */
[----:B------:R0:W-:Y:S04]  /*1cce0*/  STL [R1+0x1858], R15 ;  /* 0x0018580f01007387 */ /* 0x0001e80000100800 */
[----:B------:R1:W-:Y:S04]  /*1ccf0*/  STL [R1+0x183c], R0 ;  /* 0x00183c0001007387 */ /* 0x0003e80000100800 */
[----:B------:R-:W4:Y:S04]  /*1cd00*/  LDL.LU.64 R22, [R1+0x1900] ;  /* 0x0019000001167983 */ /* 0x000f280000300a00 */
[----:B------:R-:W5:Y:S04]  /*1cd10*/  LDL.LU.64 R20, [R1+0x18f8] ;  /* 0x0018f80001147983 */ /* 0x000f680000300a00 */
[----:B------:R-:W-:Y:S04]  /*1cd20*/  STL.64 [R1+0x90], R8 ;  /* 0x0000900801007387 */ /* 0x000fe80000100a00 */
[----:B------:R1:W-:Y:S04]  /*1cd30*/  STL [R1+0x98], R10 ;  /* 0x0000980a01007387 */ /* 0x0003e80000100800 */
[----:B0-----:R-:W2:Y:S01]  /*1cd40*/  LDL R15, [R1+0xf0] ;  /* 0x0000f000010f7983 */ /* 0x001ea20000100800 */
[----:B-1----:R-:W-:-:S02]  /*1cd50*/  IMAD.MOV.U32 R0, RZ, RZ, R11 ;  /* 0x000000ffff007224 */ /* 0x002fc400078e000b */
[----:B------:R-:W-:Y:S02]  /*1cd60*/  IMAD.MOV.U32 R11, RZ, RZ, R27 ;  /* 0x000000ffff0b7224 */ /* 0x000fe400078e001b */
[----:B------:R-:W-:Y:S01]  /*1cd70*/  IMAD.MOV.U32 R10, RZ, RZ, R25 ;  /* 0x000000ffff0a7224 */ /* 0x000fe200078e0019 */
[----:B--2---:R0:W-:Y:S04]  /*1cd80*/  STL.64 [R1+0x18c0], R14 ;  /* 0x0018c00e01007387 */ /* 0x0041e80000100a00 */
[----:B0-----:R-:W2:Y:S01]  /*1cd90*/  LDL.LU R15, [R1+0x110] ;  /* 0x00011000010f7983 */ /* 0x001ea20000300800 */
[----:B-----5:R-:W-:Y:S02]  /*1cda0*/  IMAD.MOV.U32 R8, RZ, RZ, R21 ;  /* 0x000000ffff087224 */ /* 0x020fe400078e0015 */
[----:B----4-:R-:W-:-:S07]  /*1cdb0*/  IMAD.MOV.U32 R9, RZ, RZ, R23 ;  /* 0x000000ffff097224 */ /* 0x010fce00078e0017 */
[----:B------:R-:W-:Y:S01]  /*1cdc0*/  HMMA.16816.F32 R8, R8, R2, R4 ;  /* 0x000000020808723c */ /* 0x000fe20000001804 */
[----:B------:R-:W-:Y:S01]  /*1cdd0*/  F2FP.F16.E4M3.UNPACK_B R28, R29.H1 ;  /* 0x0000001dff1c723e */ /* 0x000fe200030006ff */
[----:B---3--:R-:W-:Y:S01]  /*1cde0*/  STL.64 [R1+0x18b8], R12 ;  /* 0x0018b80c01007387 */ /* 0x008fe20000100a00 */
[----:B------:R-:W-:Y:S01]  /*1cdf0*/  F2FP.F16.E4M3.UNPACK_B R29, R16.H1 ;  /* 0x00000010ff1d723e */ /* 0x000fe200030006ff */
[----:B------:R-:W-:Y:S02]  /*1ce00*/  IMAD.MOV.U32 R16, RZ, RZ, R17 ;  /* 0x000000ffff107224 */ /* 0x000fe400078e0011 */
[----:B------:R-:W3:Y:S01]  /*1ce10*/  LDL.LU.64 R6, [R1+0x18f0] ;  /* 0x0018f00001067983 */ /* 0x000ee20000300a00 */
[----:B------:R-:W-:Y:S02]  /*1ce20*/  IMAD.MOV.U32 R17, RZ, RZ, R19 ;  /* 0x000000ffff117224 */ /* 0x000fe400078e0013 */
[----:B------:R-:W-:Y:S01]  /*1ce30*/  IMAD.MOV.U32 R19, RZ, RZ, R26 ;  /* 0x000000ffff137224 */ /* 0x000fe200078e001a */
[----:B------:R-:W3:-:S13]  /*1ce40*/  LDL.LU.64 R4, [R1+0x18e8] ;  /* 0x0018e80001047983 */ /* 0x000eda0000300a00 */
[----:B------:R-:W-:Y:S01]  /*1ce50*/  STL.64 [R1+0x80], R8 ;  /* 0x0000800801007387 */ /* 0x000fe20000100a00 */
[----:B------:R-:W-:-:S03]  /*1ce60*/  IMAD.MOV.U32 R26, RZ, RZ, R11 ;  /* 0x000000ffff1a7224 */ /* 0x000fc600078e000b */
[----:B------:R-:W-:Y:S04]  /*1ce70*/  STL [R1+0x88], R10 ;  /* 0x0000880a01007387 */ /* 0x000fe80000100800 */
[----:B------:R-:W-:Y:S04]  /*1ce80*/  STL [R1+0x188c], R26 ;  /* 0x00188c1a01007387 */ /* 0x000fe80000100800 */
[----:B--2---:R-:W0:Y:S04]  /*1ce90*/  LDSM.16.M88.4 R8, [R15+UR7+0x4080] ;  /* 0x004080070f08783b */ /* 0x004e280008000200 */
[----:B0-----:R-:W-:Y:S04]  /*1cea0*/  STL.64 [R1+0x100], R8 ;  /* 0x0001000801007387 */ /* 0x001fe80000100a00 */
[----:B------:R0:W-:Y:S04]  /*1ceb0*/  STL.64 [R1+0x108], R10 ;  /* 0x0001080a01007387 */ /* 0x0001e80000100a00 */
[----:B0-----:R-:W2:Y:S04]  /*1cec0*/  LDL.LU R10, [R1+0x18e0] ;  /* 0x0018e000010a7983 */ /* 0x001ea80000300800 */
[----:B------:R-:W4:Y:S04]  /*1ced0*/  LDL.LU.64 R8, [R1+0x18d8] ;  /* 0x0018d80001087983 */ /* 0x000f280000300a00 */
[----:B------:R0:W-:Y:S04]  /*1cee0*/  STL [R1+0x18c8], R15 ;  /* 0x0018c80f01007387 */ /* 0x0001e80000100800 */
[----:B------:R-:W5:Y:S04]  /*1cef0*/  LDL.LU R12, [R1+0x40] ;  /* 0x00004000010c7983 */ /* 0x000f680000300800 */
[----:B------:R-:W5:Y:S01]  /*1cf00*/  LDL.LU R13, [R1+0x44] ;  /* 0x00004400010d7983 */ /* 0x000f620000300800 */
[----:B---3--:R-:W-:Y:S03]  /*1cf10*/  HMMA.16816.F32 R16, R16, R28, R4 ;  /* 0x0000001c1010723c */ /* 0x008fe60000001804 */
[----:B------:R-:W3:Y:S01]  /*1cf20*/  LDL.LU R6, [R1+0x18d0] ;  /* 0x0018d00001067983 */ /* 0x000ee20000300800 */
[----:B------:R-:W-:-:S03]  /*1cf30*/  IMAD.MOV.U32 R14, RZ, RZ, R24 ;  /* 0x000000ffff0e7224 */ /* 0x000fc600078e0018 */
[----:B------:R-:W2:Y:S01]  /*1cf40*/  LDL.LU R4, [R1+0x18cc] ;  /* 0x0018cc0001047983 */ /* 0x000ea20000300800 */
[----:B0-----:R-:W-:-:S15]  /*1cf50*/  IMAD.MOV.U32 R15, RZ, RZ, R22 ;  /* 0x000000ffff0f7224 */ /* 0x001fde00078e0016 */
[----:B------:R0:W-:Y:S04]  /*1cf60*/  STL.64 [R1+0x70], R16 ;  /* 0x0000701001007387 */ /* 0x0001e80000100a00 */
[----:B------:R1:W-:Y:S01]  /*1cf70*/  STL.64 [R1+0x78], R18 ;  /* 0x0000781201007387 */ /* 0x0003e20000100a00 */
[----:B0-----:R-:W-:Y:S02]  /*1cf80*/  IMAD.MOV.U32 R16, RZ, RZ, R21 ;  /* 0x000000ffff107224 */ /* 0x001fe400078e0015 */
[----:B------:R-:W-:Y:S02]  /*1cf90*/  IMAD.MOV.U32 R17, RZ, RZ, R23 ;  /* 0x000000ffff117224 */ /* 0x000fe400078e0017 */
[----:B-1----:R-:W-:Y:S02]  /*1cfa0*/  IMAD.MOV.U32 R18, RZ, RZ, R25 ;  /* 0x000000ffff127224 */ /* 0x002fe400078e0019 */
[----:B------:R-:W-:Y:S01]  /*1cfb0*/  IMAD.MOV.U32 R19, RZ, RZ, R27 ;  /* 0x000000ffff137224 */ /* 0x000fe200078e001b */
[----:B----4-:R-:W-:Y:S06]  /*1cfc0*/  STL [R1+0x1890], R9 ;  /* 0x0018900901007387 */ /* 0x010fec0000100800 */
[----:B-----5:R-:W-:Y:S01]  /*1cfd0*/  HMMA.16816.F32 R16, R16, R28, R12 ;  /* 0x0000001c1010723c */ /* 0x020fe2000000180c */
[----:B------:R-:W4:-:S15]  /*1cfe0*/  LDL.LU R15, [R1+0x18c8] ;  /* 0x0018c800010f7983 */ /* 0x000f1e0000300800 */
[----:B------:R-:W-:-:S08]  /*1cff0*/  NOP ;  /* 0x0000000000007918 */ /* 0x000fd00000000000 */
[----:B------:R-:W-:Y:S02]  /*1d000*/  IMAD.MOV.U32 R5, RZ, RZ, R16 ;  /* 0x000000ffff057224 */ /* 0x000fe400078e0010 */
[----:B------:R-:W-:Y:S01]  /*1d010*/  IMAD.MOV.U32 R7, RZ, RZ, R17 ;  /* 0x000000ffff077224 */ /* 0x000fe200078e0011 */
[----:B------:R-:W5:Y:S01]  /*1d020*/  LDL.LU R16, [R1+0x20] ;  /* 0x0000200001107983 */ /* 0x000f620000300800 */
[----:B------:R-:W-:Y:S02]  /*1d030*/  IMAD.MOV.U32 R11, RZ, RZ, R18 ;  /* 0x000000ffff0b7224 */ /* 0x000fe400078e0012 */
[----:B------:R-:W-:Y:S01]  /*1d040*/  IMAD.MOV.U32 R27, RZ, RZ, R19 ;  /* 0x000000ffff1b7224 */ /* 0x000fe200078e0013 */
[----:B------:R-:W5:Y:S04]  /*1d050*/  LDL.LU R17, [R1+0x24] ;  /* 0x0000240001117983 */ /* 0x000f680000300800 */
[----:B------:R-:W5:Y:S04]  /*1d060*/  LDL.LU R18, [R1+0x28] ;  /* 0x0000280001127983 */ /* 0x000f680000300800 */
[----:B------:R-:W5:Y:S01]  /*1d070*/  LDL.LU R19, [R1+0x2c] ;  /* 0x00002c0001137983 */ /* 0x000f620000300800 */
[----:B------:R-:W-:-:S03]  /*1d080*/  F2FP.F16.E4M3.UNPACK_B R25, R9 ;  /* 0x00000009ff19723e */ /* 0x000fc600020006ff */
[----:B------:R-:W5:Y:S04]  /*1d090*/  LDL.LU R28, [R1+0x100] ;  /* 0x00010000011c7983 */ /* 0x000f680000300800 */
[----:B------:R-:W5:Y:S04]  /*1d0a0*/  LDL.LU R29, [R1+0x104] ;  /* 0x00010400011d7983 */ /* 0x000f680000300800 */
[----:B----4-:R-:W0:Y:S04]  /*1d0b0*/  LDSM.16.M88.4 R12, [R15+UR7+0x6080] ;  /* 0x006080070f0c783b */ /* 0x010e280008000200 */
[----:B0-----:R-:W-:Y:S01]  /*1d0c0*/  STL.64 [R1+0x110], R12 ;  /* 0x0001100c01007387 */ /* 0x001fe20000100a00 */
[----:B------:R-:W-:-:S02]  /*1d0d0*/  IMAD.MOV.U32 R9, RZ, RZ, R12 ;  /* 0x000000ffff097224 */ /* 0x000fc400078e000c */
[----:B------:R-:W-:Y:S01]  /*1d0e0*/  IMAD.MOV.U32 R26, RZ, RZ, R13 ;  /* 0x000000ffff1a7224 */ /* 0x000fe200078e000d */
[----:B------:R0:W-:Y:S04]  /*1d0f0*/  STL.64 [R1+0x118], R14 ;  /* 0x0001180e01007387 */ /* 0x0001e80000100a00 */
[----:B0-----:R-:W4:Y:S04]  /*1d100*/  LDL.LU.64 R14, [R1+0x18c0] ;  /* 0x0018c000010e7983 */ /* 0x001f280000300a00 */
[----:B------:R-:W4:Y:S01]  /*1d110*/  LDL.LU.64 R12, [R1+0x18b8] ;  /* 0x0018b800010c7983 */ /* 0x000f220000300a00 */
[----:B------:R-:W-:Y:S01]  /*1d120*/  F2FP.F16.E4M3.UNPACK_B R24, R20 ;  /* 0x00000014ff18723e */ /* 0x000fe200020006ff */
[----:B--2---:R-:W-:-:S02]  /*1d130*/  IMAD.MOV.U32 R20, RZ, RZ, R4 ;  /* 0x000000ffff147224 */ /* 0x004fc400078e0004 */
[----:B---3--:R-:W-:Y:S02]  /*1d140*/  IMAD.MOV.U32 R21, RZ, RZ, R6 ;  /* 0x000000ffff157224 */ /* 0x008fe400078e0006 */
[----:B------:R-:W-:Y:S02]  /*1d150*/  IMAD.MOV.U32 R22, RZ, RZ, R8 ;  /* 0x000000ffff167224 */ /* 0x000fe400078e0008 */
[----:B------:R-:W-:-:S07]  /*1d160*/  IMAD.MOV.U32 R23, RZ, RZ, R10 ;  /* 0x000000ffff177224 */ /* 0x000fce00078e000a */
[----:B-----5:R-:W-:-:S15]  /*1d170*/  HMMA.16816.F32 R16, R20, R24, R16 ;  /* 0x000000181410723c */ /* 0x020fde0000001810 */
[----:B------:R-:W-:-:S08]  /*1d180*/  NOP ;  /* 0x0000000000007918 */ /* 0x000fd00000000000 */
[----:B------:R-:W-:Y:S04]  /*1d190*/  STL.64 [R1+0x20], R16 ;  /* 0x0000201001007387 */ /* 0x000fe80000100a00 */
[----:B------:R-:W-:Y:S01]  /*1d1a0*/  STL.64 [R1+0x28], R18 ;  /* 0x0000281201007387 */ /* 0x000fe20000100a00 */
[----:B----4-:R-:W-:-:S03]  /*1d1b0*/  F2FP.F16.E4M3.UNPACK_B R3, R13 ;  /* 0x0000000dff03723e */ /* 0x010fc600020006ff */
[----:B------:R0:W-:Y:S04]  /*1d1c0*/  STL [R1+0x186c], R13 ;  /* 0x00186c0d01007387 */ /* 0x0001e80000100800 */
[----:B0-----:R-:W2:Y:S01]  /*1d1d0*/  LDL.LU R13, [R1+0x18] ;  /* 0x00001800010d7983 */ /* 0x001ea20000300800 */
[----:B------:R-:W-:-:S03]  /*1d1e0*/  IMAD.MOV.U32 R18, RZ, RZ, R12 ;  /* 0x000000ffff127224 */ /* 0x000fc600078e000c */
[----:B------:R-:W3:Y:S01]  /*1d1f0*/  LDL R16, [R1+0x10] ;  /* 0x0000100001107983 */ /* 0x000ee20000100800 */
[----:B------:R-:W-:-:S03]  /*1d200*/  IMAD.MOV.U32 R19, RZ, RZ, R14 ;  /* 0x000000ffff137224 */ /* 0x000fc600078e000e */
[----:B------:R-:W-:Y:S01]  /*1d210*/  STL [R1+0x18b0], R14 ;  /* 0x0018b00e01007387 */ /* 0x000fe20000100800 */
[----:B------:R-:W-:-:S03]  /*1d220*/  F2FP.F16.E4M3.UNPACK_B R2, R15 ;  /* 0x0000000fff02723e */ /* 0x000fc600020006ff */
[----:B--2---:R0:W-:Y:S01]  /*1d230*/  STL.64 [R1+0x18a8], R12 ;  /* 0x0018a80c01007387 */ /* 0x0041e20000100a00 */
[----:B------:R-:W-:-:S03]  /*1d240*/  IMAD.MOV.U32 R17, RZ, RZ, R13 ;  /* 0x000000ffff117224 */ /* 0x000fc600078e000d */
[----:B0-----:R-:W3:Y:S04]  /*1d250*/  LDL.LU R12, [R1+0xb0] ;  /* 0x0000b000010c7983 */ /* 0x001ee80000300800 */
[----:B------:R-:W3:Y:S04]  /*1d260*/  LDL.LU R13, [R1+0xb4] ;  /* 0x0000b400010d7983 */ /* 0x000ee80000300800 */
[----:B------:R-:W3:Y:S04]  /*1d270*/  LDL.LU R14, [R1+0xb8] ;  /* 0x0000b800010e7983 */ /* 0x000ee80000300800 */
[----:B------:R-:W3:Y:S02]  /*1d280*/  LDL.LU R15, [R1+0xbc] ;  /* 0x0000bc00010f7983 */ /* 0x000ee40000300800 */
[----:B---3--:R-:W-:Y:S02]  /*1d290*/  HMMA.16816.F32 R16, R16, R24, R12 ;  /* 0x000000181010723c */ /* 0x008fe4000000180c */
[----:B------:R-:W2:Y:S04]  /*1d2a0*/  LDL.LU R14, [R1+0x18b0] ;  /* 0x0018b000010e7983 */ /* 0x000ea80000300800 */
[----:B------:R-:W3:-:S15]  /*1d2b0*/  LDL.LU.64 R12, [R1+0x18a8] ;  /* 0x0018a800010c7983 */ /* 0x000ede0000300a00 */
[----:B------:R-:W-:-:S02]  /*1d2c0*/  NOP ;  /* 0x0000000000007918 */ /* 0x000fc40000000000 */
[----:B------:R0:W-:Y:S01]  /*1d2d0*/  STL [R1+0x34], R17 ;  /* 0x0000341101007387 */ /* 0x0001e20000100800 */
[----:B------:R-:W-:-:S03]  /*1d2e0*/  IMAD.MOV.U32 R15, RZ, RZ, R16 ;  /* 0x000000ffff0f7224 */ /* 0x000fc600078e0010 */
[----:B------:R1:W-:Y:S04]  /*1d2f0*/  STL.64 [R1+0x38], R18 ;  /* 0x0000381201007387 */ /* 0x0003e80000100a00 */
[----:B------:R-:W4:Y:S04]  /*1d300*/  LDL.LU R16, [R1+0x50] ;  /* 0x0000500001107983 */ /* 0x000f280000300800 */
[----:B0-----:R-:W4:Y:S04]  /*1d310*/  LDL.LU R17, [R1+0x54] ;  /* 0x0000540001117983 */ /* 0x001f280000300800 */
[----:B-1----:R-:W4:Y:S04]  /*1d320*/  LDL.LU R18, [R1+0x58] ;  /* 0x0000580001127983 */ /* 0x002f280000300800 */
[----:B------:R-:W4:Y:S01]  /*1d330*/  LDL.LU R19, [R1+0x5c] ;  /* 0x00005c0001137983 */ /* 0x000f220000300800 */
[----:B------:R-:W-:-:S02]  /*1d340*/  F2FP.F16.E4M3.UNPACK_B R24, R28 ;  /* 0x0000001cff18723e */ /* 0x000fc400020006ff */
[----:B------:R-:W-:Y:S01]  /*1d350*/  F2FP.F16.E4M3.UNPACK_B R25, R29 ;  /* 0x0000001dff19723e */ /* 0x000fe200020006ff */
[----:B------:R0:W-:Y:S04]  /*1d360*/  STL [R1+0x1870], R15 ;  /* 0x0018700f01007387 */ /* 0x0001e80000100800 */
[----:B0-----:R-:W5:Y:S01]  /*1d370*/  LDL.LU R15, [R1+0x10] ;  /* 0x00001000010f7983 */ /* 0x001f620000300800 */
[----:B----4-:R-:W-:-:S15]  /*1d380*/  HMMA.16816.F32 R16, R20, R2, R16 ;  /* 0x000000021410723c */ /* 0x010fde0000001810 */
[----:B------:R-:W-:-:S08]  /*1d390*/  NOP ;  /* 0x0000000000007918 */ /* 0x000fd00000000000 */
[----:B------:R-:W-:Y:S04]  /*1d3a0*/  STL.64 [R1], R16 ;  /* 0x0000001001007387 */ /* 0x000fe80000100a00 */
[----:B------:R-:W-:Y:S04]  /*1d3b0*/  STL.64 [R1+0x8], R18 ;  /* 0x0000081201007387 */ /* 0x000fe80000100a00 */
[----:B------:R-:W-:Y:S04]  /*1d3c0*/  STL.64 [R1+0x18a0], R26 ;  /* 0x0018a01a01007387 */ /* 0x000fe80000100a00 */
[----:B------:R0:W-:Y:S04]  /*1d3d0*/  STL.64 [R1+0x1898], R24 ;  /* 0x0018981801007387 */ /* 0x0001e80000100a00 */
[----:B0-----:R-:W4:Y:S04]  /*1d3e0*/  LDL.LU R24, [R1+0xa0] ;  /* 0x0000a00001187983 */ /* 0x001f280000300800 */
[----:B------:R-:W4:Y:S04]  /*1d3f0*/  LDL.LU R25, [R1+0xa4] ;  /* 0x0000a40001197983 */ /* 0x000f280000300800 */
[----:B------:R-:W4:Y:S04]  /*1d400*/  LDL.LU R26, [R1+0xa8] ;  /* 0x0000a800011a7983 */ /* 0x000f280000300800 */
[----:B------:R-:W4:Y:S01]  /*1d410*/  LDL.LU R27, [R1+0xac] ;  /* 0x0000ac00011b7983 */ /* 0x000f220000300800 */
[----:B-----5:R-:W-:-:S02]  /*1d420*/  IMAD.MOV.U32 R16, RZ, RZ, R15 ;  /* 0x000000ffff107224 */ /* 0x020fc400078e000f */
[----:B---3--:R-:W-:Y:S02]  /*1d430*/  IMAD.MOV.U32 R17, RZ, RZ, R13 ;  /* 0x000000ffff117224 */ /* 0x008fe400078e000d */
[----:B------:R-:W-:Y:S02]  /*1d440*/  IMAD.MOV.U32 R18, RZ, RZ, R12 ;  /* 0x000000ffff127224 */ /* 0x000fe400078e000c */
[----:B--2---:R-:W-:-:S07]  /*1d450*/  IMAD.MOV.U32 R19, RZ, RZ, R14 ;  /* 0x000000ffff137224 */ /* 0x004fce00078e000e */
[----:B----4-:R-:W-:Y:S01]  /*1d460*/  HMMA.16816.F32 R16, R16, R2, R24 ;  /* 0x000000021010723c */ /* 0x010fe20000001818 */
[----:B------:R-:W2:Y:S04]  /*1d470*/  LDL.LU.64 R26, [R1+0x18a0] ;  /* 0x0018a000011a7983 */ /* 0x000ea80000300a00 */
[----:B------:R-:W3:-:S15]  /*1d480*/  LDL.LU.64 R24, [R1+0x1898] ;  /* 0x0018980001187983 */ /* 0x000ede0000300a00 */
[----:B------:R-:W-:-:S03]  /*1d490*/  NOP ;  /* 0x0000000000007918 */ /* 0x000fc60000000000 */
[----:B------:R0:W-:Y:S04]  /*1d4a0*/  STL.64 [R1+0x60], R16 ;  /* 0x0000601001007387 */ /* 0x0001e80000100a00 */
[----:B------:R1:W-:Y:S04]  /*1d4b0*/  STL.64 [R1+0x68], R18 ;  /* 0x0000681201007387 */ /* 0x0003e80000100a00 */
[----:B0-----:R-:W3:Y:S04]  /*1d4c0*/  LDL.LU R16, [R1+0x90] ;  /* 0x0000900001107983 */ /* 0x001ee80000300800 */
[----:B------:R-:W3:Y:S04]  /*1d4d0*/  LDL.LU R17, [R1+0x94] ;  /* 0x0000940001117983 */ /* 0x000ee80000300800 */
[----:B-1----:R-:W3:Y:S01]  /*1d4e0*/  LDL.LU R18, [R1+0x98] ;  /* 0x0000980001127983 */ /* 0x002ee20000300800 */
[----:B------:R-:W-:Y:S01]  /*1d4f0*/  IMAD.MOV.U32 R19, RZ, RZ, R0 ;  /* 0x000000ffff137224 */ /* 0x000fe200078e0000 */
[----:B------:R-:W-:-:S02]  /*1d500*/  F2FP.F16.E4M3.UNPACK_B R2, R9 ;  /* 0x00000009ff02723e */ /* 0x000fc400020006ff */
[----:B--2---:R-:W-:-:S04]  /*1d510*/  F2FP.F16.E4M3.UNPACK_B R3, R26 ;  /* 0x0000001aff03723e */ /* 0x004fc800020006ff */
[----:B---3--:R-:W-:Y:S07]  /*1d520*/  HMMA.16816.F32 R20, R20, R24, R16 ;  /* 0x000000181414723c */ /* 0x008fee0000001810 */
[----:B------:R-:W-:Y:S02]  /*1d530*/  IMAD.MOV.U32 R16, RZ, RZ, R4 ;  /* 0x000000ffff107224 */ /* 0x000fe400078e0004 */
[----:B------:R-:W-:-:S14]  /*1d540*/  IMAD.MOV.U32 R17, RZ, RZ, R6 ;  /* 0x000000ffff117224 */ /* 0x000fdc00078e0006 */
[----:B------:R-:W-:Y:S04]  /*1d550*/  STL [R1+0x50], R20 ;  /* 0x0000501401007387 */ /* 0x000fe80000100800 */
[----:B------:R-:W-:Y:S04]  /*1d560*/  STL.64 [R1+0x58], R22 ;  /* 0x0000581601007387 */ /* 0x000fe80000100a00 */
[----:B------:R-:W2:Y:S04]  /*1d570*/  LDL.LU R9, [R1+0x1890] ;  /* 0x0018900001097983 */ /* 0x000ea80000300800 */
[----:B------:R-:W3:Y:S04]  /*1d580*/  LDL.LU R26, [R1+0x188c] ;  /* 0x00188c00011a7983 */ /* 0x000ee80000300800 */
[----:B------:R-:W-:Y:S04]  /*1d590*/  STL [R1+0x1888], R7 ;  /* 0x0018880701007387 */ /* 0x000fe80000100800 */
[----:B------:R0:W-:Y:S04]  /*1d5a0*/  STL [R1+0x1884], R5 ;  /* 0x0018840501007387 */ /* 0x0001e80000100800 */
[----:B------:R-:W4:Y:S04]  /*1d5b0*/  LDL.LU R4, [R1+0x80] ;  /* 0x0000800001047983 */ /* 0x000f280000300800 */
[----:B0-----:R-:W4:Y:S04]  /*1d5c0*/  LDL.LU R5, [R1+0x84] ;  /* 0x0000840001057983 */ /* 0x001f280000300800 */
[----:B------:R-:W4:Y:S01]  /*1d5d0*/  LDL.LU R6, [R1+0x88] ;  /* 0x0000880001067983 */ /* 0x000f220000300800 */
[----:B------:R-:W-:-:S02]  /*1d5e0*/  IMAD.MOV.U32 R0, RZ, RZ, R21 ;  /* 0x000000ffff007224 */ /* 0x000fc400078e0015 */
[----:B------:R-:W-:Y:S02]  /*1d5f0*/  IMAD.MOV.U32 R20, RZ, RZ, R15 ;  /* 0x000000ffff147224 */ /* 0x000fe400078e000f */
[----:B------:R-:W-:Y:S02]  /*1d600*/  IMAD.MOV.U32 R21, RZ, RZ, R13 ;  /* 0x000000ffff157224 */ /* 0x000fe400078e000d */
[----:B------:R-:W-:Y:S02]  /*1d610*/  IMAD.MOV.U32 R22, RZ, RZ, R12 ;  /* 0x000000ffff167224 */ /* 0x000fe400078e000c */
[----:B------:R-:W-:Y:S02]  /*1d620*/  IMAD.MOV.U32 R23, RZ, RZ, R14 ;  /* 0x000000ffff177224 */ /* 0x000fe400078e000e */
[----:B------:R-:W-:Y:S02]  /*1d630*/  IMAD.MOV.U32 R18, RZ, RZ, R8 ;  /* 0x000000ffff127224 */ /* 0x000fe400078e0008 */
[----:B------:R-:W5:Y:S01]  /*1d640*/  LDL R8, [R1+0x1c] ;  /* 0x00001c0001087983 */ /* 0x000f620000100800 */
[----:B------:R-:W-:-:S02]  /*1d650*/  IMAD.MOV.U32 R19, RZ, RZ, R10 ;  /* 0x000000ffff137224 */ /* 0x000fc400078e000a */
[----:B---3--:R-:W-:-:S07]  /*1d660*/  IMAD.MOV.U32 R7, RZ, RZ, R26 ;  /* 0x000000ffff077224 */ /* 0x008fce00078e001a */
[----:B----4-:R-:W-:Y:S01]  /*1d670*/  HMMA.16816.F32 R20, R20, R24, R4 ;  /* 0x000000181414723c */ /* 0x010fe20000001804 */
[----:B------:R-:W3:Y:S04]  /*1d680*/  LDL.LU R7, [R1+0x1888] ;  /* 0x0018880001077983 */ /* 0x000ee80000300800 */
[----:B------:R-:W4:-:S15]  /*1d690*/  LDL.LU R5, [R1+0x1884] ;  /* 0x0018840001057983 */ /* 0x000f1e0000300800 */
[----:B------:R-:W-:-:S04]  /*1d6a0*/  NOP ;  /* 0x0000000000007918 */ /* 0x000fc80000000000 */
[----:B------:R-:W-:Y:S02]  /*1d6b0*/  IMAD.MOV.U32 R26, RZ, RZ, R20 ;  /* 0x000000ffff1a7224 */ /* 0x000fe400078e0014 */
[----:B------:R-:W-:Y:S01]  /*1d6c0*/  IMAD.MOV.U32 R10, RZ, RZ, R21 ;  /* 0x000000ffff0a7224 */ /* 0x000fe200078e0015 */
[----:B------:R-:W2:Y:S01]  /*1d6d0*/  LDL.LU R20, [R1+0x70] ;  /* 0x0000700001147983 */ /* 0x000ea20000300800 */
[----:B------:R-:W-:Y:S02]  /*1d6e0*/  IMAD.MOV.U32 R6, RZ, RZ, R22 ;  /* 0x000000ffff067224 */ /* 0x000fe400078e0016 */
[----:B------:R-:W-:Y:S01]  /*1d6f0*/  IMAD.MOV.U32 R4, RZ, RZ, R23 ;  /* 0x000000ffff047224 */ /* 0x000fe200078e0017 */
[----:B------:R-:W2:Y:S04]  /*1d700*/  LDL.LU R21, [R1+0x74] ;  /* 0x0000740001157983 */ /* 0x000ea80000300800 */
[----:B------:R-:W2:Y:S04]  /*1d710*/  LDL.LU R22, [R1+0x78] ;  /* 0x0000780001167983 */ /* 0x000ea80000300800 */
[----:B------:R-:W2:Y:S04]  /*1d720*/  LDL.LU R23, [R1+0x7c] ;  /* 0x00007c0001177983 */ /* 0x000ea80000300800 */
[----:B------:R-:W5:Y:S04]  /*1d730*/  LDL.LU R25, [R1+0xe0] ;  /* 0x0000e00001197983 */ /* 0x000f680000300800 */
[----:B------:R-:W-:Y:S01]  /*1d740*/  STL [R1+0x1838], R4 ;  /* 0x0018380401007387 */ /* 0x000fe20000100800 */
[----:B--2---:R-:W-:Y:S01]  /*1d750*/  HMMA.16816.F32 R16, R16, R2, R20 ;  /* 0x000000021010723c */ /* 0x004fe20000001814 */
[----:B-----5:R-:W-:-:S02]  /*1d760*/  F2FP.F16.E4M3.UNPACK_B R24, R25.H1 ;  /* 0x00000019ff18723e */ /* 0x020fc400030006ff */
[----:B------:R-:W-:-:S15]  /*1d770*/  F2FP.F16.E4M3.UNPACK_B R25, R9.H1 ;  /* 0x00000009ff19723e */ /* 0x000fde00030006ff */
[----:B------:R-:W-:-:S05]  /*1d780*/  NOP ;  /* 0x0000000000007918 */ /* 0x000fca0000000000 */
[----:B------:R0:W-:Y:S04]  /*1d790*/  STL.64 [R1+0xa0], R16 ;  /* 0x0000a01001007387 */ /* 0x0001e80000100a00 */
[----:B------:R1:W-:Y:S04]  /*1d7a0*/  STL.64 [R1+0xa8], R18 ;  /* 0x0000a81201007387 */ /* 0x0003e80000100a00 */
[----:B------:R-:W2:Y:S04]  /*1d7b0*/  LDL.LU R9, [R1+0x1880] ;  /* 0x0018800001097983 */ /* 0x000ea80000300800 */
[----:B------:R5:W-:Y:S01]  /*1d7c0*/  STL [R1+0x1868], R26 ;  /* 0x0018681a01007387 */ /* 0x000be20000100800 */
[----:B0-----:R-:W-:-:S02]  /*1d7d0*/  IMAD.MOV.U32 R16, RZ, RZ, R15 ;  /* 0x000000ffff107224 */ /* 0x001fc400078e000f */
[----:B------:R-:W-:Y:S01]  /*1d7e0*/  IMAD.MOV.U32 R17, RZ, RZ, R13 ;  /* 0x000000ffff117224 */ /* 0x000fe200078e000d */
[----:B------:R4:W-:Y:S01]  /*1d7f0*/  STL.64 [R1+0x1860], R24 ;  /* 0x0018601801007387 */ /* 0x0009e20000100a00 */
[----:B-1----:R-:W-:Y:S02]  /*1d800*/  IMAD.MOV.U32 R18, RZ, RZ, R12 ;  /* 0x000000ffff127224 */ /* 0x002fe400078e000c */
[----:B------:R-:W-:Y:S02]  /*1d810*/  IMAD.MOV.U32 R19, RZ, RZ, R14 ;  /* 0x000000ffff137224 */ /* 0x000fe400078e000e */
[----:B-----5:R-:W-:Y:S02]  /*1d820*/  IMAD.MOV.U32 R26, RZ, RZ, R11 ;  /* 0x000000ffff1a7224 */ /* 0x020fe400078e000b */
[----:B----4-:R-:W-:Y:S02]  /*1d830*/  IMAD.MOV.U32 R24, RZ, RZ, R5 ;  /* 0x000000ffff187224 */ /* 0x010fe400078e0005 */
[----:B---3--:R-:W-:Y:S01]  /*1d840*/  IMAD.MOV.U32 R25, RZ, RZ, R7 ;  /* 0x000000ffff197224 */ /* 0x008fe200078e0007 */
[----:B------:R-:W3:Y:S04]  /*1d850*/  LDL.LU R5, [R1+0x187c] ;  /* 0x00187c0001057983 */ /* 0x000ee80000300800 */
[----:B------:R-:W4:Y:S02]  /*1d860*/  LDL.LU R7, [R1+0x1878] ;  /* 0x0018780001077983 */ /* 0x000f240000300800 */
[----:B------:R-:W-:Y:S02]  /*1d870*/  HMMA.16816.F32 R16, R16, R2, R24 ;  /* 0x000000021010723c */ /* 0x000fe40000001818 */
[----:B------:R-:W5:Y:S04]  /*1d880*/  LDL.LU R11, [R1+0x1874] ;  /* 0x00187400010b7983 */ /* 0x000f680000300800 */
[----:B------:R-:W5:Y:S04]  /*1d890*/  LDL.LU R15, [R1+0x1870] ;  /* 0x00187000010f7983 */ /* 0x000f680000300800 */
[----:B------:R-:W5:Y:S04]  /*1d8a0*/  LDL.LU R13, [R1+0x186c] ;  /* 0x00186c00010d7983 */ /* 0x000f680000300800 */
[----:B------:R-:W5:Y:S04]  /*1d8b0*/  LDL R12, [R1+0x14] ;  /* 0x00001400010c7983 */ /* 0x000f680000100800 */
[----:B------:R-:W5:Y:S04]  /*1d8c0*/  LDL.LU R26, [R1+0x1868] ;  /* 0x00186800011a7983 */ /* 0x000f680000300800 */
[----:B------:R-:W5:Y:S02]  /*1d8d0*/  LDL.LU.64 R24, [R1+0x1860] ;  /* 0x0018600001187983 */ /* 0x000f640000300a00 */
[----:B------:R-:W-:-:S02]  /*1d8e0*/  IMAD.MOV.U32 R4, RZ, RZ, R16 ;  /* 0x000000ffff047224 */ /* 0x000fc400078e0010 */
[----:B------:R0:W-:Y:S01]  /*1d8f0*/  STL [R1+0x44], R17 ;  /* 0x0000441101007387 */ /* 0x0001e20000100800 */
[----:B------:R-:W-:-:S03]  /*1d900*/  IMAD.MOV.U32 R27, RZ, RZ, R19 ;  /* 0x000000ffff1b7224 */ /* 0x000fc600078e0013 */
[----:B------:R1:W-:Y:S04]  /*1d910*/  STL [R1+0x48], R18 ;  /* 0x0000481201007387 */ /* 0x0003e80000100800 */
[----:B------:R-:W5:Y:S04]  /*1d920*/  LDL.LU R16, [R1+0x20] ;  /* 0x0000200001107983 */ /* 0x000f680000300800 */
[----:B0-----:R-:W5:Y:S04]  /*1d930*/  LDL.LU R17, [R1+0x24] ;  /* 0x0000240001117983 */ /* 0x001f680000300800 */
[----:B-1----:R-:W5:Y:S04]  /*1d940*/  LDL.LU R18, [R1+0x28] ;  /* 0x0000280001127983 */ /* 0x002f680000300800 */
[----:B------:R-:W5:Y:S04]  /*1d950*/  LDL.LU R19, [R1+0x2c] ;  /* 0x00002c0001137983 */ /* 0x000f680000300800 */
[----:B------:R-:W5:Y:S01]  /*1d960*/  LDL.LU R3, [R1+0xf0] ;  /* 0x0000f00001037983 */ /* 0x000f620000300800 */
[----:B--2---:R-:W-:-:S02]  /*1d970*/  IMAD.MOV.U32 R22, RZ, RZ, R9 ;  /* 0x000000ffff167224 */ /* 0x004fc400078e0009 */
[----:B---3--:R-:W-:Y:S02]  /*1d980*/  IMAD.MOV.U32 R20, RZ, RZ, R5 ;  /* 0x000000ffff147224 */ /* 0x008fe400078e0005 */
[----:B----4-:R-:W-:Y:S02]  /*1d990*/  IMAD.MOV.U32 R21, RZ, RZ, R7 ;  /* 0x000000ffff157224 */ /* 0x010fe400078e0007 */
[----:B-----5:R-:W-:-:S07]  /*1d9a0*/  IMAD.MOV.U32 R23, RZ, RZ, R11 ;  /* 0x000000ffff177224 */ /* 0x020fce00078e000b */
[----:B------:R-:W-:Y:S01]  /*1d9b0*/  HMMA.16816.F32 R16, R20, R24, R16 ;  /* 0x000000181410723c */ /* 0x000fe20000001810 */
[----:B------:R-:W-:Y:S02]  /*1d9c0*/  F2FP.F16.E4M3.UNPACK_B R2, R3.H1 ;  /* 0x00000003ff02723e */ /* 0x000fe400030006ff */
[----:B------:R-:W-:-:S15]  /*1d9d0*/  F2FP.F16.E4M3.UNPACK_B R3, R13.H1 ;  /* 0x0000000dff03723e */ /* 0x000fde00030006ff */
[----:B------:R-:W-:-:S06]  /*1d9e0*/  NOP ;  /* 0x0000000000007918 */ /* 0x000fcc0000000000 */
[----:B------:R-:W-:Y:S01]  /*1d9f0*/  IMAD.MOV.U32 R14, RZ, RZ, R19 ;  /* 0x000000ffff0e7224 */ /* 0x000fe200078e0013 */
[----:B------:R-:W-:Y:S04]  /*1da00*/  STL.64 [R1+0x90], R16 ;  /* 0x0000901001007387 */ /* 0x000fe80000100a00 */
[----:B------:R-:W-:Y:S04]  /*1da10*/  STL [R1+0x98], R18 ;  /* 0x0000981201007387 */ /* 0x000fe80000100800 */
[----:B------:R0:W-:Y:S04]  /*1da20*/  STL [R1+0x1820], R14 ;  /* 0x0018200e01007387 */ /* 0x0001e80000100800 */
[----:B0-----:R-:W2:Y:S04]  /*1da30*/  LDL R14, [R1+0x120] ;  /* 0x00012000010e7983 */ /* 0x001ea80000100800 */
[----:B------:R-:W3:Y:S04]  /*1da40*/  LDL.LU R13, [R1+0x185c] ;  /* 0x00185c00010d7983 */ /* 0x000ee80000300800 */
[----:B------:R-:W-:Y:S04]  /*1da50*/  STL.64 [R1+0x1850], R6 ;  /* 0x0018500601007387 */ /* 0x000fe80000100a00 */
[----:B------:R0:W-:Y:S01]  /*1da60*/  STL.64 [R1+0x1848], R4 ;  /* 0x0018480401007387 */ /* 0x0001e20000100a00 */
[----:B------:R-:W-:-:S02]  /*1da70*/  IMAD.MOV.U32 R16, RZ, RZ, R5 ;  /* 0x000000ffff107224 */ /* 0x000fc400078e0005 */
[----:B------:R-:W-:Y:S02]  /*1da80*/  IMAD.MOV.U32 R17, RZ, RZ, R7 ;  /* 0x000000ffff117224 */ /* 0x000fe400078e0007 */
[----:B0-----:R-:W-:Y:S02]  /*1da90*/  IMAD.MOV.U32 R4, RZ, RZ, R15 ;  /* 0x000000ffff047224 */ /* 0x001fe400078e000f */
[----:B------:R-:W4:Y:S04]  /*1daa0*/  LDL.LU R15, [R1+0x1858] ;  /* 0x00185800010f7983 */ /* 0x000f280000300800 */
[----:B------:R-:W5:Y:S04]  /*1dab0*/  LDL.LU R5, [R1+0x34] ;  /* 0x0000340001057983 */ /* 0x000f680000300800 */
[----:B------:R-:W5:Y:S04]  /*1dac0*/  LDL.LU R6, [R1+0x38] ;  /* 0x0000380001067983 */ /* 0x000f680000300800 */
[----:B------:R-:W5:Y:S01]  /*1dad0*/  LDL.LU R7, [R1+0x3c] ;  /* 0x00003c0001077983 */ /* 0x000f620000300800 */
[----:B------:R-:W-:-:S02]  /*1dae0*/  IMAD.MOV.U32 R20, RZ, RZ, R12 ;  /* 0x000000ffff147224 */ /* 0x000fc400078e000c */
[----:B------:R-:W-:Y:S02]  /*1daf0*/  IMAD.MOV.U32 R21, RZ, RZ, R8 ;  /* 0x000000ffff157224 */ /* 0x000fe400078e0008 */
[----:B---3--:R-:W-:Y:S02]  /*1db00*/  IMAD.MOV.U32 R22, RZ, RZ, R13 ;  /* 0x000000ffff167224 */ /* 0x008fe400078e000d */
[----:B----4-:R-:W-:-:S07]  /*1db10*/  IMAD.MOV.U32 R23, RZ, RZ, R15 ;  /* 0x000000ffff177224 */ /* 0x010fce00078e000f */
[----:B-----5:R-:W-:Y:S01]  /*1db20*/  HMMA.16816.F32 R20, R20, R24, R4 ;  /* 0x000000181414723c */ /* 0x020fe20000001804 */
[----:B------:R-:W3:Y:S04]  /*1db30*/  LDL.LU.64 R6, [R1+0x1850] ;  /* 0x0018500001067983 */ /* 0x000ee80000300a00 */
[----:B------:R-:W4:-:S15]  /*1db40*/  LDL.LU.64 R4, [R1+0x1848] ;  /* 0x0018480001047983 */ /* 0x000f1e0000300a00 */
[----:B------:R-:W-:-:S03]  /*1db50*/  NOP ;  /* 0x0000000000007918 */ /* 0x000fc60000000000 */
[----:B------:R0:W-:Y:S04]  /*1db60*/  STL.64 [R1+0xc0], R20 ;  /* 0x0000c01401007387 */ /* 0x0001e80000100a00 */
[----:B------:R1:W-:Y:S04]  /*1db70*/  STL.64 [R1+0xc8], R22 ;  /* 0x0000c81601007387 */ /* 0x0003e80000100a00 */
[----:B0-----:R-:W5:Y:S04]  /*1db80*/  LDL.LU R20, [R1] ;  /* 0x0000000001147983 */ /* 0x001f680000300800 */
[----:B------:R-:W5:Y:S04]  /*1db90*/  LDL.LU R21, [R1+0x4] ;  /* 0x0000040001157983 */ /* 0x000f680000300800 */
[----:B-1----:R-:W5:Y:S04]  /*1dba0*/  LDL.LU R22, [R1+0x8] ;  /* 0x0000080001167983 */ /* 0x002f680000300800 */
[----:B------:R-:W5:Y:S04]  /*1dbb0*/  LDL.LU R23, [R1+0xc] ;  /* 0x00000c0001177983 */ /* 0x000f680000300800 */
[----:B------:R0:W-:Y:S04]  /*1dbc0*/  STL.64 [R1+0x1840], R26 ;  /* 0x0018401a01007387 */ /* 0x0001e80000100a00 */
[----:B------:R-:W3:Y:S04]  /*1dbd0*/  LDL.LU R24, [R1+0x60] ;  /* 0x0000600001187983 */ /* 0x000ee80000300800 */
[----:B------:R-:W3:Y:S04]  /*1dbe0*/  LDL.LU R25, [R1+0x64] ;  /* 0x0000640001197983 */ /* 0x000ee80000300800 */
[----:B0-----:R-:W3:Y:S04]  /*1dbf0*/  LDL.LU R26, [R1+0x68] ;  /* 0x00006800011a7983 */ /* 0x001ee80000300800 */
[----:B------:R-:W3:Y:S01]  /*1dc00*/  LDL.LU R27, [R1+0x6c] ;  /* 0x00006c00011b7983 */ /* 0x000ee20000300800 */
[----:B------:R-:W-:-:S02]  /*1dc10*/  IMAD.MOV.U32 R18, RZ, RZ, R9 ;  /* 0x000000ffff127224 */ /* 0x000fc400078e0009 */
[----:B------:R-:W-:-:S07]  /*1dc20*/  IMAD.MOV.U32 R19, RZ, RZ, R11 ;  /* 0x000000ffff137224 */ /* 0x000fce00078e000b */
[----:B-----5:R-:W-:Y:S01]  /*1dc30*/  HMMA.16816.F32 R16, R16, R2, R20 ;  /* 0x000000021010723c */ /* 0x020fe20000001814 */
[----:B--2---:R-:W-:-:S15]  /*1dc40*/  LDSM.16.MT88.4 R20, [R14+UR7+0xa800] ;  /* 0x00a800070e14783b */ /* 0x004fde0008004200 */
[----:B------:R-:W-:-:S07]  /*1dc50*/  NOP ;  /* 0x0000000000007918 */ /* 0x000fce0000000000 */
[----:B------:R-:W-:Y:S04]  /*1dc60*/  STL.64 [R1+0x80], R16 ;  /* 0x0000801001007387 */ /* 0x000fe80000100a00 */
[----:B------:R-:W-:Y:S04]  /*1dc70*/  STL.64 [R1+0x88], R18 ;  /* 0x0000881201007387 */ /* 0x000fe80000100a00 */
[----:B------:R-:W0:Y:S04]  /*1dc80*/  LDSM.16.MT88.4 R16, [R14+UR7+0xac00] ;  /* 0x00ac00070e10783b */ /* 0x000e280008004200 */
[----:B0-----:R-:W-:Y:S04]  /*1dc90*/  STL.64 [R1+0x20], R16 ;  /* 0x0000201001007387 */ /* 0x001fe80000100a00 */
[----:B------:R0:W-:Y:S04]  /*1dca0*/  STL.64 [R1], R20 ;  /* 0x0000001401007387 */ /* 0x0001e80000100a00 */
[----:B------:R1:W-:Y:S01]  /*1dcb0*/  STL.64 [R1+0x8], R22 ;  /* 0x0000081601007387 */ /* 0x0003e20000100a00 */
[----:B0-----:R-:W-:-:S02]  /*1dcc0*/  IMAD.MOV.U32 R20, RZ, RZ, R12 ;  /* 0x000000ffff147224 */ /* 0x001fc400078e000c */
[----:B------:R-:W-:Y:S02]  /*1dcd0*/  IMAD.MOV.U32 R21, RZ, RZ, R8 ;  /* 0x000000ffff157224 */ /* 0x000fe400078e0008 */
[----:B-1----:R-:W-:Y:S02]  /*1dce0*/  IMAD.MOV.U32 R22, RZ, RZ, R13 ;  /* 0x000000ffff167224 */ /* 0x002fe400078e000d */
[----:B------:R-:W-:-:S07]  /*1dcf0*/  IMAD.MOV.U32 R23, RZ, RZ, R15 ;  /* 0x000000ffff177224 */ /* 0x000fce00078e000f */
[----:B---3--:R-:W-:Y:S01]  /*1dd00*/  HMMA.16816.F32 R20, R20, R2, R24 ;  /* 0x000000021414723c */ /* 0x008fe20000001818 */
[----:B------:R-:W-:Y:S04]  /*1dd10*/  STL.64 [R1+0x28], R18 ;  /* 0x0000281201007387 */ /* 0x000fe80000100a00 */
[----:B------:R-:W2:Y:S04]  /*1dd20*/  LDL.LU R8, [R1+0x110] ;  /* 0x0001100001087983 */ /* 0x000ea80000300800 */
[----:B------:R-:W3:-:S14]  /*1dd30*/  LDL.LU.64 R26, [R1+0x1840] ;  /* 0x00184000011a7983 */ /* 0x000edc0000300a00 */
[----:B------:R0:W-:Y:S04]  /*1dd40*/  STL.64 [R1+0xb0], R20 ;  /* 0x0000b01401007387 */ /* 0x0001e80000100a00 */
[----:B------:R1:W-:Y:S04]  /*1dd50*/  STL.64 [R1+0xb8], R22 ;  /* 0x0000b81601007387 */ /* 0x0003e80000100a00 */
[----:B0-----:R-:W5:Y:S01]  /*1dd60*/  LDL.LU R20, [R1+0x50] ;  /* 0x0000500001147983 */ /* 0x001f620000300800 */
[----:B------:R-:W-:-:S03]  /*1dd70*/  IMAD.MOV.U32 R21, RZ, RZ, R0 ;  /* 0x000000ffff157224 */ /* 0x000fc600078e0000 */
[----:B------:R-:W2:Y:S04]  /*1dd80*/  LDL.LU R0, [R1+0x183c] ;  /* 0x00183c0001007983 */ /* 0x000ea80000300800 */
[----:B-1----:R-:W5:Y:S04]  /*1dd90*/  LDL.LU R22, [R1+0x58] ;  /* 0x0000580001167983 */ /* 0x002f680000300800 */
[----:B------:R-:W5:Y:S01]  /*1dda0*/  LDL.LU R23, [R1+0x5c] ;  /* 0x00005c0001177983 */ /* 0x000f620000300800 */
[----:B------:R-:W-:Y:S01]  /*1ddb0*/  IMAD.MOV.U32 R14, RZ, RZ, R18 ;  /* 0x000000ffff0e7224 */ /* 0x000fe200078e0012 */
[----:B------:R-:W-:Y:S01]  /*1ddc0*/  F2FP.F16.E4M3.UNPACK_B R28, R28.H1 ;  /* 0x0000001cff1c723e */ /* 0x000fe200030006ff */
[----:B----4-:R-:W-:Y:S01]  /*1ddd0*/  IMAD.MOV.U32 R16, RZ, RZ, R5 ;  /* 0x000000ffff107224 */ /* 0x010fe200078e0005 */
[----:B------:R-:W-:Y:S01]  /*1dde0*/  F2FP.F16.E4M3.UNPACK_B R29, R29.H1 ;  /* 0x0000001dff1d723e */ /* 0x000fe200030006ff */
[----:B------:R-:W-:Y:S01]  /*1ddf0*/  IMAD.MOV.U32 R17, RZ, RZ, R7 ;  /* 0x000000ffff117224 */ /* 0x000fe200078e0007 */
[----:B------:R-:W4:Y:S01]  /*1de00*/  LDL.LU R3, [R1+0x114] ;  /* 0x0001140001037983 */ /* 0x000f220000300800 */
[----:B------:R-:W-:-:S02]  /*1de10*/  IMAD.MOV.U32 R18, RZ, RZ, R9 ;  /* 0x000000ffff127224 */ /* 0x000fc400078e0009 */
[----:B------:R-:W-:-:S07]  /*1de20*/  IMAD.MOV.U32 R19, RZ, RZ, R11 ;  /* 0x000000ffff137224 */ /* 0x000fce00078e000b */
[----:B-----5:R-:W-:Y:S01]  /*1de30*/  HMMA.16816.F32 R20, R16, R28, R20 ;  /* 0x0000001c1014723c */ /* 0x020fe20000001814 */
[----:B------:R-:W5:-:S15]  /*1de40*/  LDL.LU R18, [R1+0x14] ;  /* 0x0000140001127983 */ /* 0x000f5e0000300800 */
[----:B------:R-:W-:-:S07]  /*1de50*/  NOP ;  /* 0x0000000000007918 */ /* 0x000fce0000000000 */
[----:B------:R-:W-:Y:S04]  /*1de60*/  STL.64 [R1+0x70], R20 ;  /* 0x0000701401007387 */ /* 0x000fe80000100a00 */
[----:B------:R-:W-:Y:S04]  /*1de70*/  STL.64 [R1+0x78], R22 ;  /* 0x0000781601007387 */ /* 0x000fe80000100a00 */
[----:B--2---:R-:W0:Y:S04]  /*1de80*/  LDSM.16.MT88.4 R20, [R0+UR7+0xa800] ;  /* 0x00a800070014783b */ /* 0x004e280008004200 */
[----:B------:R-:W2:Y:S04]  /*1de90*/  LDL.LU R19, [R1+0x1c] ;  /* 0x00001c0001137983 */ /* 0x000ea80000300800 */
[----:B------:R-:W4:Y:S04]  /*1dea0*/  LDL R12, [R1+0xe8] ;  /* 0x0000e800010c7983 */ /* 0x000f280000100800 */
[----:B0-----:R-:W-:Y:S04]  /*1deb0*/  STL [R1+0x17c4], R21 ;  /* 0x0017c41501007387 */ /* 0x001fe80000100800 */
[----:B------:R-:W-:Y:S04]  /*1dec0*/  STL [R1+0x17c0], R23 ;  /* 0x0017c01701007387 */ /* 0x000fe80000100800 */
[----:B------:R-:W-:Y:S04]  /*1ded0*/  STL [R1+0x181c], R22 ;  /* 0x00181c1601007387 */ /* 0x000fe80000100800 */
[----:B------:R0:W-:Y:S02]  /*1dee0*/  STL [R1+0x1818], R20 ;  /* 0x0018181401007387 */ /* 0x0001e40000100800 */
[----:B0-----:R-:W-:-:S02]  /*1def0*/  IMAD.MOV.U32 R20, RZ, RZ, R4 ;  /* 0x000000ffff147224 */ /* 0x001fc400078e0004 */
[----:B------:R-:W2:Y:S04]  /*1df00*/  LDL.LU R4, [R1+0x1838] ;  /* 0x0018380001047983 */ /* 0x000ea80000300800 */
[----:B------:R-:W4:Y:S04]  /*1df10*/  LDL.LU R21, [R1+0x44] ;  /* 0x0000440001157983 */ /* 0x000f280000300800 */
[----:B------:R-:W2:Y:S01]  /*1df20*/  LDL.LU R22, [R1+0x48] ;  /* 0x0000480001167983 */ /* 0x000ea20000300800 */
[----:B---3--:R-:W-:Y:S01]  /*1df30*/  IMAD.MOV.U32 R23, RZ, RZ, R27 ;  /* 0x000000ffff177224 */ /* 0x008fe200078e001b */
[----:B------:R-:W-:Y:S01]  /*1df40*/  F2FP.F16.E4M3.UNPACK_B R2, R8.H1 ;  /* 0x00000008ff02723e */ /* 0x000fe200030006ff */
[----:B-----5:R-:W-:-:S03]  /*1df50*/  IMAD.MOV.U32 R8, RZ, RZ, R18 ;  /* 0x000000ffff087224 */ /* 0x020fc600078e0012 */
[----:B--2---:R-:W-:Y:S04]  /*1df60*/  STL.64 [R1+0x1830], R22 ;  /* 0x0018301601007387 */ /* 0x004fe80000100a00 */
[----:B----4-:R0:W-:Y:S02]  /*1df70*/  STL.64 [R1+0x1828], R20 ;  /* 0x0018281401007387 */ /* 0x0101e40000100a00 */
[----:B0-----:R-:W-:Y:S02]  /*1df80*/  IMAD.MOV.U32 R20, RZ, RZ, R26 ;  /* 0x000000ffff147224 */ /* 0x001fe400078e001a */
[----:B------:R-:W0:Y:S01]  /*1df90*/  LDSM.16.MT88.4 R24, [R0+UR7+0xac00] ;  /* 0x00ac00070018783b */ /* 0x000e220008004200 */
[----:B------:R-:W-:Y:S02]  /*1dfa0*/  IMAD.MOV.U32 R23, RZ, RZ, R4 ;  /* 0x000000ffff177224 */ /* 0x000fe400078e0004 */
[----:B------:R-:W-:-:S02]  /*1dfb0*/  IMAD.MOV.U32 R4, RZ, RZ, R5 ;  /* 0x000000ffff047224 */ /* 0x000fc400078e0005 */
[----:B------:R-:W-:Y:S02]  /*1dfc0*/  IMAD.MOV.U32 R22, RZ, RZ, R6 ;  /* 0x000000ffff167224 */ /* 0x000fe400078e0006 */
[----:B------:R-:W-:Y:S02]  /*1dfd0*/  IMAD.MOV.U32 R5, RZ, RZ, R7 ;  /* 0x000000ffff057224 */ /* 0x000fe400078e0007 */
[----:B------:R-:W-:Y:S02]  /*1dfe0*/  IMAD.MOV.U32 R21, RZ, RZ, R10 ;  /* 0x000000ffff157224 */ /* 0x000fe400078e000a */
[----:B------:R-:W-:Y:S02]  /*1dff0*/  IMAD.MOV.U32 R6, RZ, RZ, R9 ;  /* 0x000000ffff067224 */ /* 0x000fe400078e0009 */
[----:B------:R-:W-:Y:S02]  /*1e000*/  IMAD.MOV.U32 R7, RZ, RZ, R11 ;  /* 0x000000ffff077224 */ /* 0x000fe400078e000b */
[----:B------:R-:W-:-:S02]  /*1e010*/  IMAD.MOV.U32 R9, RZ, RZ, R19 ;  /* 0x000000ffff097224 */ /* 0x000fc400078e0013 */
[----:B------:R-:W-:Y:S02]  /*1e020*/  IMAD.MOV.U32 R10, RZ, RZ, R13 ;  /* 0x000000ffff0a7224 */ /* 0x000fe400078e000d */
[----:B------:R-:W-:-:S07]  /*1e030*/  IMAD.MOV.U32 R11, RZ, RZ, R15 ;  /* 0x000000ffff0b7224 */ /* 0x000fce00078e000f */
[----:B------:R-:W-:Y:S01]  /*1e040*/  HMMA.16816.F32 R8, R8, R28, R20 ;  /* 0x0000001c0808723c */ /* 0x000fe20000001814 */
[----:B0-----:R-:W-:Y:S04]  /*1e050*/  STL [R1+0x17cc], R25 ;  /* 0x0017cc1901007387 */ /* 0x001fe80000100800 */
[----:B------:R-:W-:Y:S04]  /*1e060*/  STL [R1+0x17c8], R27 ;  /* 0x0017c81b01007387 */ /* 0x000fe80000100800 */
[----:B------:R0:W-:Y:S04]  /*1e070*/  STL [R1+0x17ac], R0 ;  /* 0x0017ac0001007387 */ /* 0x0001e80000100800 */
[----:B0-----:R-:W2:Y:S04]  /*1e080*/  LDL.LU R0, [R1+0xec] ;  /* 0x0000ec0001007983 */ /* 0x001ea80000300800 */
[----:B------:R-:W3:Y:S04]  /*1e090*/  LDL.LU.64 R22, [R1+0x1830] ;  /* 0x0018300001167983 */ /* 0x000ee80000300a00 */
[----:B------:R-:W3:Y:S04]  /*1e0a0*/  LDL.LU.64 R20, [R1+0x1828] ;  /* 0x0018280001147983 */ /* 0x000ee80000300a00 */
[----:B------:R0:W-:Y:S04]  /*1e0b0*/  STL.64 [R1+0x50], R8 ;  /* 0x0000500801007387 */ /* 0x0001e80000100a00 */
[----:B------:R1:W-:Y:S04]  /*1e0c0*/  STL.64 [R1+0x58], R10 ;  /* 0x0000580a01007387 */ /* 0x0003e80000100a00 */
[----:B0-----:R-:W4:Y:S04]  /*1e0d0*/  LDL.LU R8, [R1+0xa0] ;  /* 0x0000a00001087983 */ /* 0x001f280000300800 */
[----:B------:R-:W4:Y:S04]  /*1e0e0*/  LDL.LU R9, [R1+0xa4] ;  /* 0x0000a40001097983 */ /* 0x000f280000300800 */
[----:B-1----:R-:W4:Y:S04]  /*1e0f0*/  LDL.LU R10, [R1+0xa8] ;  /* 0x0000a800010a7983 */ /* 0x002f280000300800 */
[----:B------:R-:W4:Y:S01]  /*1e100*/  LDL.LU R11, [R1+0xac] ;  /* 0x0000ac00010b7983 */ /* 0x000f220000300800 */
[----:B------:R-:W-:-:S03]  /*1e110*/  F2FP.F16.E4M3.UNPACK_B R3, R3.H1 ;  /* 0x00000003ff03723e */ /* 0x000fc600030006ff */
[----:B------:R-:W5:Y:S04]  /*1e120*/  LDL.LU R28, [R1+0xf8] ;  /* 0x0000f800011c7983 */ /* 0x000f680000300800 */
[----:B------:R-:W5:Y:S01]  /*1e130*/  LDL.LU R29, [R1+0xfc] ;  /* 0x0000fc00011d7983 */ /* 0x000f620000300800 */
[----:B----4-:R-:W-:Y:S07]  /*1e140*/  HMMA.16816.F32 R8, R4, R2, R8 ;  /* 0x000000020408723c */ /* 0x010fee0000001808 */
[----:B------:R-:W-:-:S02]  /*1e150*/  IMAD.MOV.U32 R4, RZ, RZ, R18 ;  /* 0x000000ffff047224 */ /* 0x000fc400078e0012 */
[----:B------:R-:W-:-:S14]  /*1e160*/  IMAD.MOV.U32 R5, RZ, RZ, R19 ;  /* 0x000000ffff057224 */ /* 0x000fdc00078e0013 */
[----:B------:R0:W-:Y:S04]  /*1e170*/  STL.64 [R1+0x60], R8 ;  /* 0x0000600801007387 */ /* 0x0001e80000100a00 */
[----:B------:R1:W-:Y:S04]  /*1e180*/  STL.64 [R1+0x68], R10 ;  /* 0x0000680a01007387 */ /* 0x0003e80000100a00 */
[----:B--2---:R-:W-:Y:S04]  /*1e190*/  STL [R1+0x17e0], R0 ;  /* 0x0017e00001007387 */ /* 0x004fe80000100800 */
[----:B0-----:R-:W2:Y:S04]  /*1e1a0*/  LDL R8, [R1] ;  /* 0x0000000001087983 */ /* 0x001ea80000100800 */
[----:B------:R-:W2:Y:S04]  /*1e1b0*/  LDL R9, [R1+0x8] ;  /* 0x0000080001097983 */ /* 0x000ea80000100800 */
[----:B------:R-:W4:Y:S04]  /*1e1c0*/  LDL.LU R16, [R1+0x80] ;  /* 0x0000800001107983 */ /* 0x000f280000300800 */
[----:B------:R-:W4:Y:S04]  /*1e1d0*/  LDL.LU R17, [R1+0x84] ;  /* 0x0000840001117983 */ /* 0x000f280000300800 */
[----:B------:R-:W5:Y:S04]  /*1e1e0*/  LDL.LU R18, [R1+0x88] ;  /* 0x0000880001127983 */ /* 0x000f680000300800 */
[----:B------:R-:W5:Y:S01]  /*1e1f0*/  LDL.LU R19, [R1+0x8c] ;  /* 0x00008c0001137983 */ /* 0x000f620000300800 */
[----:B------:R-:W-:-:S02]  /*1e200*/  IMAD.MOV.U32 R6, RZ, RZ, R13 ;  /* 0x000000ffff067224 */ /* 0x000fc400078e000d */
[----:B------:R-:W-:-:S07]  /*1e210*/  IMAD.MOV.U32 R7, RZ, RZ, R15 ;  /* 0x000000ffff077224 */ /* 0x000fce00078e000f */
[----:B---3--:R-:W-:Y:S01]  /*1e220*/  HMMA.16816.F32 R4, R4, R2, R20 ;  /* 0x000000020404723c */ /* 0x008fe20000001814 */
[----:B-1----:R-:W-:Y:S01]  /*1e230*/  IMAD.MOV.U32 R11, RZ, RZ, R14 ;  /* 0x000000ffff0b7224 */ /* 0x002fe200078e000e */
[----:B-----5:R-:W-:Y:S04]  /*1e240*/  STL.64 [R1+0x1810], R18 ;  /* 0x0018101201007387 */ /* 0x020fe80000100a00 */
[----:B----4-:R0:W-:Y:S04]  /*1e250*/  STL.64 [R1+0x1808], R16 ;  /* 0x0018081001007387 */ /* 0x0101e80000100a00 */
[----:B0-----:R-:W3:Y:S04]  /*1e260*/  LDL.LU R16, [R1+0xc0] ;  /* 0x0000c00001107983 */ /* 0x001ee80000300800 */
[----:B------:R-:W3:Y:S04]  /*1e270*/  LDL.LU R17, [R1+0xc4] ;  /* 0x0000c40001117983 */ /* 0x000ee80000300800 */
[----:B------:R-:W3:Y:S04]  /*1e280*/  LDL.LU R18, [R1+0xc8] ;  /* 0x0000c80001127983 */ /* 0x000ee80000300800 */
[----:B------:R-:W3:Y:S04]  /*1e290*/  LDL.LU R19, [R1+0xcc] ;  /* 0x0000cc0001137983 */ /* 0x000ee80000300800 */
[----:B------:R-:W2:Y:S04]  /*1e2a0*/  LDL R10, [R1+0x20] ;  /* 0x00002000010a7983 */ /* 0x000ea80000100800 */
[----:B------:R-:W4:Y:S04]  /*1e2b0*/  LDL.LU R14, [R1+0x1820] ;  /* 0x00182000010e7983 */ /* 0x000f280000300800 */
[----:B------:R-:W5:Y:S04]  /*1e2c0*/  LDL.LU R22, [R1+0x181c] ;  /* 0x00181c0001167983 */ /* 0x000f680000300800 */
[----:B------:R-:W3:Y:S04]  /*1e2d0*/  LDL.LU R20, [R1+0x1818] ;  /* 0x0018180001147983 */ /* 0x000ee80000300800 */
[----:B------:R0:W-:Y:S04]  /*1e2e0*/  STL.64 [R1+0x40], R4 ;  /* 0x0000400401007387 */ /* 0x0001e80000100a00 */
[----:B------:R1:W-:Y:S04]  /*1e2f0*/  STL.64 [R1+0x48], R6 ;  /* 0x0000480601007387 */ /* 0x0003e80000100a00 */
[----:B0-----:R-:W2:Y:S04]  /*1e300*/  LDL.LU R4, [R1+0x90] ;  /* 0x0000900001047983 */ /* 0x001ea80000300800 */
[----:B------:R-:W2:Y:S04]  /*1e310*/  LDL.LU R5, [R1+0x94] ;  /* 0x0000940001057983 */ /* 0x000ea80000300800 */
[----:B-1----:R-:W2:Y:S01]  /*1e320*/  LDL.LU R6, [R1+0x98] ;  /* 0x0000980001067983 */ /* 0x002ea20000300800 */
[----:B------:R-:W-:-:S02]  /*1e330*/  F2FP.F16.E4M3.UNPACK_B R12, R12 ;  /* 0x0000000cff0c723e */ /* 0x000fc400020006ff */
[----:B------:R-:W-:Y:S01]  /*1e340*/  F2FP.F16.E4M3.UNPACK_B R13, R0 ;  /* 0x00000000ff0d723e */ /* 0x000fe200020006ff */
[----:B------:R-:W5:Y:S01]  /*1e350*/  LDL R15, [R1+0x108] ;  /* 0x00010800010f7983 */ /* 0x000f620000100800 */
[----:B----4-:R-:W-:-:S03]  /*1e360*/  IMAD.MOV.U32 R7, RZ, RZ, R14 ;  /* 0x000000ffff077224 */ /* 0x010fc600078e000e */
[----:B------:R-:W4:Y:S04]  /*1e370*/  LDL R14, [R1+0x10c] ;  /* 0x00010c00010e7983 */ /* 0x000f280000100800 */
[----:B--2---:R-:W-:-:S15]  /*1e380*/  HMMA.16816.F32 R8, R8, R12, R4 ;  /* 0x0000000c0808723c */ /* 0x004fde0000001804 */
[----:B------:R-:W-:-:S09]  /*1e390*/  NOP ;  /* 0x0000000000007918 */ /* 0x000fd20000000000 */
[----:B------:R-:W-:Y:S02]  /*1e3a0*/  IMAD.MOV.U32 R23, RZ, RZ, R11 ;  /* 0x000000ffff177224 */ /* 0x000fe400078e000b */
[----:B------:R-:W-:Y:S02]  /*1e3b0*/  IMAD.MOV.U32 R21, RZ, RZ, R10 ;  /* 0x000000ffff157224 */ /* 0x000fe400078e000a */
[----:B------:R-:W-:Y:S01]  /*1e3c0*/  IMAD.MOV.U32 R27, RZ, RZ, R9 ;  /* 0x000000ffff1b7224 */ /* 0x000fe200078e0009 */
[----:B------:R0:W-:Y:S01]  /*1e3d0*/  STL [R1+0x17f0], R23 ;  /* 0x0017f01701007387 */ /* 0x0001e20000100800 */
[----:B------:R-:W-:Y:S02]  /*1e3e0*/  IMAD.MOV.U32 R25, RZ, RZ, R8 ;  /* 0x000000ffff197224 */ /* 0x000fe400078e0008 */
[----:B---3--:R-:W-:Y:S02]  /*1e3f0*/  IMAD.MOV.U32 R8, RZ, RZ, R20 ;  /* 0x000000ffff087224 */ /* 0x008fe400078e0014 */
[----:B-----5:R-:W-:Y:S01]  /*1e400*/  IMAD.MOV.U32 R9, RZ, RZ, R22 ;  /* 0x000000ffff097224 */ /* 0x020fe200078e0016 */
[----:B0-----:R-:W2:Y:S01]  /*1e410*/  LDL.LU R23, [R1] ;  /* 0x0000000001177983 */ /* 0x001ea20000300800 */
[----:B------:R-:W-:-:S03]  /*1e420*/  IMAD.MOV.U32 R10, RZ, RZ, R24 ;  /* 0x000000ffff0a7224 */ /* 0x000fc600078e0018 */
[----:B------:R0:W-:Y:S01]  /*1e430*/  STL [R1+0x17ec], R21 ;  /* 0x0017ec1501007387 */ /* 0x0001e20000100800 */
[----:B------:R-:W-:-:S03]  /*1e440*/  IMAD.MOV.U32 R11, RZ, RZ, R26 ;  /* 0x000000ffff0b7224 */ /* 0x000fc600078e001a */
[----:B0-----:R-:W3:Y:S04]  /*1e450*/  LDL.LU R21, [R1+0x8] ;  /* 0x0000080001157983 */ /* 0x001ee80000300800 */
[----:B------:R0:W-:Y:S01]  /*1e460*/  STL [R1+0x17e8], R27 ;  /* 0x0017e81b01007387 */ /* 0x0001e20000100800 */
[----:B------:R-:W-:Y:S03]  /*1e470*/  HMMA.16816.F32 R8, R8, R12, R16 ;  /* 0x0000000c0808723c */ /* 0x000fe60000001810 */
[----:B0-----:R-:W5:Y:S04]  /*1e480*/  LDL.LU R27, [R1+0x20] ;  /* 0x00002000011b7983 */ /* 0x001f680000300800 */
[----:B------:R0:W-:Y:S04]  /*1e490*/  STL [R1+0x17e4], R25 ;  /* 0x0017e41901007387 */ /* 0x0001e80000100800 */
[----:B0-----:R-:W4:Y:S04]  /*1e4a0*/  LDL.LU R25, [R1+0x28] ;  /* 0x0000280001197983 */ /* 0x001f280000300800 */
[----:B------:R-:W4:Y:S04]  /*1e4b0*/  LDL.LU.64 R18, [R1+0x1810] ;  /* 0x0018100001127983 */ /* 0x000f280000300a00 */
[----:B------:R-:W4:Y:S01]  /*1e4c0*/  LDL.LU.64 R16, [R1+0x1808] ;  /* 0x0018080001107983 */ /* 0x000f220000300a00 */
[----:B------:R-:W-:-:S02]  /*1e4d0*/  F2FP.F16.E4M3.UNPACK_B R2, R28 ;  /* 0x0000001cff02723e */ /* 0x000fc400020006ff */
[----:B------:R-:W-:Y:S01]  /*1e4e0*/  F2FP.F16.E4M3.UNPACK_B R3, R29 ;  /* 0x0000001dff03723e */ /* 0x000fe200020006ff */
[----:B------:R-:W-:Y:S04]  /*1e4f0*/  STL.64 [R1+0x10], R8 ;  /* 0x0000100801007387 */ /* 0x000fe80000100a00 */
[----:B------:R-:W-:Y:S01]  /*1e500*/  STL [R1+0x18], R10 ;  /* 0x0000180a01007387 */ /* 0x000fe20000100800 */
[----:B--2---:R-:W-:Y:S02]  /*1e510*/  IMAD.MOV.U32 R4, RZ, RZ, R23 ;  /* 0x000000ffff047224 */ /* 0x004fe400078e0017 */
[----:B---3--:R-:W-:Y:S02]  /*1e520*/  IMAD.MOV.U32 R5, RZ, RZ, R21 ;  /* 0x000000ffff057224 */ /* 0x008fe400078e0015 */
[----:B-----5:R-:W-:-:S02]  /*1e530*/  IMAD.MOV.U32 R6, RZ, RZ, R27 ;  /* 0x000000ffff067224 */ /* 0x020fc400078e001b */
[----:B----4-:R-:W-:-:S07]  /*1e540*/  IMAD.MOV.U32 R7, RZ, RZ, R25 ;  /* 0x000000ffff077224 */ /* 0x010fce00078e0019 */
        /* <DEDUP_REMOVED lines=8> */
[----:B------:R-:W-:-:S03]  /*1e5d0*/  IMAD.MOV.U32 R0, RZ, RZ, R11 ;  /* 0x000000ffff007224 */ /* 0x000fc600078e000b */
        /* <DEDUP_REMOVED lines=17> */
[----:B------:R-:W-:Y:S02]  /*1e6f0*/  IMAD.MOV.U32 R15, RZ, RZ, R10 ;  /* 0x000000ffff0f7224 */ /* 0x000fe400078e000a */
[----:B------:R-:W-:Y:S01]  /*1e700*/  IMAD.MOV.U32 R14, RZ, RZ, R11 ;  /* 0x000000ffff0e7224 */ /* 0x000fe200078e000b */
[----:B0-----:R-:W3:Y:S04]  /*1e710*/  LDL.LU R8, [R1+0x70] ;  /* 0x0000700001087983 */ /* 0x001ee80000300800 */
[----:B------:R-:W3:Y:S04]  /*1e720*/  LDL.LU R9, [R1+0x74] ;  /* 0x0000740001097983 */ /* 0x000ee80000300800 */
[----:B------:R-:W3:Y:S04]  /*1e730*/  LDL.LU R10, [R1+0x78] ;  /* 0x00007800010a7983 */ /* 0x000ee80000300800 */
[----:B------:R-:W3:Y:S04]  /*1e740*/  LDL.LU R11, [R1+0x7c] ;  /* 0x00007c00010b7983 */ /* 0x000ee80000300800 */
[----:B------:R-:W4:Y:S04]  /*1e750*/  LDL R2, [R1+0x118] ;  /* 0x0001180001027983 */ /* 0x000f280000100800 */
[----:B------:R-:W5:Y:S01]  /*1e760*/  LDL R3, [R1+0x11c] ;  /* 0x00011c0001037983 */ /* 0x000f620000100800 */
[----:B---3--:R-:W-:-:S15]  /*1e770*/  HMMA.16816.F32 R4, R4, R12, R8 ;  /* 0x0000000c0404723c */ /* 0x008fde0000001808 */
[----:B------:R-:W-:-:S08]  /*1e780*/  NOP ;  /* 0x0000000000007918 */ /* 0x000fd00000000000 */
[----:B------:R0:W-:Y:S04]  /*1e790*/  STL.64 [R1+0x70], R4 ;  /* 0x0000700401007387 */ /* 0x0001e80000100a00 */
[----:B------:R1:W-:Y:S01]  /*1e7a0*/  STL.64 [R1+0x78], R6 ;  /* 0x0000780601007387 */ /* 0x0003e20000100a00 */
[----:B0-----:R-:W-:Y:S02]  /*1e7b0*/  IMAD.MOV.U32 R4, RZ, RZ, R20 ;  /* 0x000000ffff047224 */ /* 0x001fe400078e0014 */
[----:B------:R-:W-:Y:S02]  /*1e7c0*/  IMAD.MOV.U32 R5, RZ, RZ, R22 ;  /* 0x000000ffff057224 */ /* 0x000fe400078e0016 */
[----:B-1----:R-:W-:Y:S02]  /*1e7d0*/  IMAD.MOV.U32 R6, RZ, RZ, R24 ;  /* 0x000000ffff067224 */ /* 0x002fe400078e0018 */
[----:B------:R-:W-:-:S07]  /*1e7e0*/  IMAD.MOV.U32 R7, RZ, RZ, R26 ;  /* 0x000000ffff077224 */ /* 0x000fce00078e001a */
[----:B--2---:R-:W-:Y:S01]  /*1e7f0*/  HMMA.16816.F32 R16, R4, R12, R16 ;  /* 0x0000000c0410723c */ /* 0x004fe20000001810 */
[----:B------:R-:W-:Y:S02]  /*1e800*/  IMAD.MOV.U32 R8, RZ, RZ, R23 ;  /* 0x000000ffff087224 */ /* 0x000fe400078e0017 */
[----:B------:R-:W2:Y:S01]  /*1e810*/  LDL.LU R23, [R1+0x17f0] ;  /* 0x0017f00001177983 */ /* 0x000ea20000300800 */
[----:B------:R-:W-:Y:S02]  /*1e820*/  IMAD.MOV.U32 R9, RZ, RZ, R21 ;  /* 0x000000ffff097224 */ /* 0x000fe400078e0015 */
[----:B------:R-:W-:Y:S01]  /*1e830*/  IMAD.MOV.U32 R10, RZ, RZ, R27 ;  /* 0x000000ffff0a7224 */ /* 0x000fe200078e001b */
[----:B------:R-:W3:Y:S01]  /*1e840*/  LDL.LU R21, [R1+0x17ec] ;  /* 0x0017ec0001157983 */ /* 0x000ee20000300800 */
[----:B------:R-:W-:-:S03]  /*1e850*/  IMAD.MOV.U32 R11, RZ, RZ, R25 ;  /* 0x000000ffff0b7224 */ /* 0x000fc600078e0019 */
[----:B------:R-:W2:Y:S04]  /*1e860*/  LDL.LU R27, [R1+0x17e8] ;  /* 0x0017e800011b7983 */ /* 0x000ea80000300800 */
[----:B------:R-:W3:Y:S04]  /*1e870*/  LDL.LU R25, [R1+0x17e4] ;  /* 0x0017e40001197983 */ /* 0x000ee80000300800 */
[----:B------:R-:W2:Y:S04]  /*1e880*/  LDL.LU R13, [R1+0xe8] ;  /* 0x0000e800010d7983 */ /* 0x000ea80000300800 */
[----:B------:R-:W3:Y:S04]  /*1e890*/  LDL.LU R4, [R1+0x60] ;  /* 0x0000600001047983 */ /* 0x000ee80000300800 */
[----:B------:R0:W-:Y:S04]  /*1e8a0*/  STL.64 [R1+0xc0], R16 ;  /* 0x0000c01001007387 */ /* 0x0001e80000100a00 */
[----:B------:R1:W-:Y:S04]  /*1e8b0*/  STL.64 [R1+0xc8], R18 ;  /* 0x0000c81201007387 */ /* 0x0003e80000100a00 */
[----:B------:R-:W3:Y:S04]  /*1e8c0*/  LDL.LU R5, [R1+0x64] ;  /* 0x0000640001057983 */ /* 0x000ee80000300800 */
[----:B------:R-:W3:Y:S04]  /*1e8d0*/  LDL.LU R6, [R1+0x68] ;  /* 0x0000680001067983 */ /* 0x000ee80000300800 */
[----:B------:R-:W3:Y:S04]  /*1e8e0*/  LDL.LU R7, [R1+0x6c] ;  /* 0x00006c0001077983 */ /* 0x000ee80000300800 */
[----:B0-----:R-:W2:Y:S04]  /*1e8f0*/  LDL.LU R16, [R1+0x10] ;  /* 0x0000100001107983 */ /* 0x001ea80000300800 */
[----:B------:R-:W2:Y:S04]  /*1e900*/  LDL.LU R17, [R1+0x14] ;  /* 0x0000140001117983 */ /* 0x000ea80000300800 */
[----:B-1----:R-:W3:Y:S01]  /*1e910*/  LDL.LU R18, [R1+0x18] ;  /* 0x0000180001127983 */ /* 0x002ee20000300800 */
[----:B------:R-:W-:-:S03]  /*1e920*/  IMAD.MOV.U32 R19, RZ, RZ, R0 ;  /* 0x000000ffff137224 */ /* 0x000fc600078e0000 */
[----:B------:R-:W2:Y:S01]  /*1e930*/  LDL.LU R0, [R1+0x17e0] ;  /* 0x0017e00001007983 */ /* 0x000ea20000300800 */
[----:B----4-:R-:W-:Y:S02]  /*1e940*/  F2FP.F16.E4M3.UNPACK_B R2, R2 ;  /* 0x00000002ff02723e */ /* 0x010fe400020006ff */
[----:B-----5:R-:W-:Y:S01]  /*1e950*/  F2FP.F16.E4M3.UNPACK_B R3, R3 ;  /* 0x00000003ff03723e */ /* 0x020fe200020006ff */
[----:B---3--:R-:W-:Y:S04]  /*1e960*/  STL.64 [R1+0x17d8], R18 ;  /* 0x0017d81201007387 */ /* 0x008fe80000100a00 */
[----:B--2---:R0:W-:Y:S04]  /*1e970*/  STL.64 [R1+0x17d0], R16 ;  /* 0x0017d01001007387 */ /* 0x0041e80000100a00 */
[----:B0-----:R-:W2:Y:S04]  /*1e980*/  LDL.LU R16, [R1+0x40] ;  /* 0x0000400001107983 */ /* 0x001ea80000300800 */
[----:B------:R-:W2:Y:S04]  /*1e990*/  LDL.LU R17, [R1+0x44] ;  /* 0x0000440001117983 */ /* 0x000ea80000300800 */
[----:B------:R-:W2:Y:S04]  /*1e9a0*/  LDL.LU R18, [R1+0x48] ;  /* 0x0000480001127983 */ /* 0x000ea80000300800 */
[----:B------:R-:W2:Y:S01]  /*1e9b0*/  LDL.LU R19, [R1+0x4c] ;  /* 0x00004c0001137983 */ /* 0x000ea20000300800 */
[----:B------:R-:W-:Y:S01]  /*1e9c0*/  HMMA.16816.F32 R4, R8, R2, R4 ;  /* 0x000000020804723c */ /* 0x000fe20000001804 */
[----:B------:R-:W-:-:S02]  /*1e9d0*/  F2FP.F16.E4M3.UNPACK_B R12, R13.H1 ;  /* 0x0000000dff0c723e */ /* 0x000fc400030006ff */
[----:B------:R-:W-:-:S15]  /*1e9e0*/  F2FP.F16.E4M3.UNPACK_B R13, R0.H1 ;  /* 0x00000000ff0d723e */ /* 0x000fde00030006ff */
[----:B------:R-:W-:-:S05]  /*1e9f0*/  NOP ;  /* 0x0000000000007918 */ /* 0x000fca0000000000 */
[----:B------:R0:W-:Y:S01]  /*1ea00*/  STL.64 [R1+0x60], R4 ;  /* 0x0000600401007387 */ /* 0x0001e20000100a00 */
[----:B------:R-:W-:Y:S02]  /*1ea10*/  IMAD.MOV.U32 R0, RZ, RZ, R7 ;  /* 0x000000ffff007224 */ /* 0x000fe400078e0007 */
[----:B------:R-:W-:Y:S01]  /*1ea20*/  IMAD.MOV.U32 R7, RZ, RZ, R26 ;  /* 0x000000ffff077224 */ /* 0x000fe200078e001a */
[----:B------:R1:W-:Y:S01]  /*1ea30*/  STL [R1+0x68], R6 ;  /* 0x0000680601007387 */ /* 0x0003e20000100800 */
[----:B0-----:R-:W-:-:S03]  /*1ea40*/  IMAD.MOV.U32 R4, RZ, RZ, R20 ;  /* 0x000000ffff047224 */ /* 0x001fc600078e0014 */
[----:B------:R-:W3:Y:S01]  /*1ea50*/  LDL.LU R20, [R1+0x2c] ;  /* 0x00002c0001147983 */ /* 0x000ee20000300800 */
[----:B------:R-:W-:Y:S02]  /*1ea60*/  IMAD.MOV.U32 R5, RZ, RZ, R22 ;  /* 0x000000ffff057224 */ /* 0x000fe400078e0016 */
[----:B-1----:R-:W-:Y:S01]  /*1ea70*/  IMAD.MOV.U32 R6, RZ, RZ, R24 ;  /* 0x000000ffff067224 */ /* 0x002fe200078e0018 */
[----:B------:R-:W4:Y:S04]  /*1ea80*/  LDL.LU R22, [R1+0x24] ;  /* 0x0000240001167983 */ /* 0x000f280000300800 */
[----:B------:R-:W5:Y:S04]  /*1ea90*/  LDL.LU R24, [R1+0xc] ;  /* 0x00000c0001187983 */ /* 0x000f680000300800 */
[----:B------:R-:W3:Y:S01]  /*1eaa0*/  LDL.LU R26, [R1+0x4] ;  /* 0x00000400011a7983 */ /* 0x000ee20000300800 */
[----:B--2---:R-:W-:Y:S03]  /*1eab0*/  HMMA.16816.F32 R4, R4, R2, R16 ;  /* 0x000000020404723c */ /* 0x004fe60000001810 */
[----:B------:R-:W2:Y:S04]  /*1eac0*/  LDL.LU.64 R18, [R1+0x17d8] ;  /* 0x0017d80001127983 */ /* 0x000ea80000300a00 */
[----:B------:R-:W2:-:S15]  /*1ead0*/  LDL.LU.64 R16, [R1+0x17d0] ;  /* 0x0017d00001107983 */ /* 0x000e9e0000300a00 */
[----:B------:R-:W-:-:S01]  /*1eae0*/  NOP ;  /* 0x0000000000007918 */ /* 0x000fc20000000000 */
[----:B------:R0:W-:Y:S04]  /*1eaf0*/  STL.64 [R1+0x40], R4 ;  /* 0x0000400401007387 */ /* 0x0001e80000100a00 */
[----:B------:R1:W-:Y:S01]  /*1eb00*/  STL.64 [R1+0x48], R6 ;  /* 0x0000480601007387 */ /* 0x0003e20000100a00 */
[----:B0-----:R-:W-:-:S03]  /*1eb10*/  IMAD.MOV.U32 R4, RZ, RZ, R25 ;  /* 0x000000ffff047224 */ /* 0x001fc600078e0019 */
[----:B------:R-:W2:Y:S01]  /*1eb20*/  LDL.LU R25, [R1+0x17cc] ;  /* 0x0017cc0001197983 */ /* 0x000ea20000300800 */
[----:B------:R-:W-:Y:S02]  /*1eb30*/  IMAD.MOV.U32 R5, RZ, RZ, R27 ;  /* 0x000000ffff057224 */ /* 0x000fe400078e001b */
[----:B-1----:R-:W-:Y:S01]  /*1eb40*/  IMAD.MOV.U32 R6, RZ, RZ, R21 ;  /* 0x000000ffff067224 */ /* 0x002fe200078e0015 */
[----:B------:R-:W2:Y:S01]  /*1eb50*/  LDL.LU R27, [R1+0x17c8] ;  /* 0x0017c800011b7983 */ /* 0x000ea20000300800 */
[----:B------:R-:W-:-:S03]  /*1eb60*/  IMAD.MOV.U32 R7, RZ, RZ, R23 ;  /* 0x000000ffff077224 */ /* 0x000fc600078e0017 */
[----:B------:R-:W2:Y:S04]  /*1eb70*/  LDL.LU R21, [R1+0x17c4] ;  /* 0x0017c40001157983 */ /* 0x000ea80000300800 */
[----:B------:R-:W2:Y:S01]  /*1eb80*/  LDL.LU R23, [R1+0x17c0] ;  /* 0x0017c00001177983 */ /* 0x000ea20000300800 */
[----:B---3--:R-:W-:Y:S02]  /*1eb90*/  IMAD.MOV.U32 R8, RZ, RZ, R26 ;  /* 0x000000ffff087224 */ /* 0x008fe400078e001a */
[----:B-----5:R-:W-:Y:S01]  /*1eba0*/  IMAD.MOV.U32 R9, RZ, RZ, R24 ;  /* 0x000000ffff097224 */ /* 0x020fe200078e0018 */
[----:B------:R-:W3:Y:S01]  /*1ebb0*/  LDL.LU R2, [R1+0x108] ;  /* 0x0001080001027983 */ /* 0x000ee20000300800 */
[----:B----4-:R-:W-:Y:S02]  /*1ebc0*/  IMAD.MOV.U32 R10, RZ, RZ, R22 ;  /* 0x000000ffff0a7224 */ /* 0x010fe400078e0016 */
[----:B------:R-:W-:Y:S01]  /*1ebd0*/  IMAD.MOV.U32 R11, RZ, RZ, R20 ;  /* 0x000000ffff0b7224 */ /* 0x000fe200078e0014 */
[----:B------:R-:W4:Y:S06]  /*1ebe0*/  LDL.LU R3, [R1+0x10c] ;  /* 0x00010c0001037983 */ /* 0x000f2c0000300800 */
[----:B------:R-:W-:-:S15]  /*1ebf0*/  HMMA.16816.F32 R8, R8, R12, R4 ;  /* 0x0000000c0808723c */ /* 0x000fde0000001804 */
[----:B------:R-:W-:-:S08]  /*1ec00*/  NOP ;  /* 0x0000000000007918 */ /* 0x000fd00000000000 */
[----:B------:R-:W-:Y:S04]  /*1ec10*/  STL.64 [R1+0x30], R8 ;  /* 0x0000300801007387 */ /* 0x000fe80000100a00 */
[----:B------:R2:W-:Y:S02]  /*1ec20*/  STL.64 [R1+0x38], R10 ;  /* 0x0000380a01007387 */ /* 0x0005e40000100a00 */
[----:B--2---:R-:W-:Y:S02]  /*1ec30*/  IMAD.MOV.U32 R10, RZ, RZ, R25 ;  /* 0x000000ffff0a7224 */ /* 0x004fe400078e0019 */
[----:B------:R-:W-:Y:S02]  /*1ec40*/  IMAD.MOV.U32 R11, RZ, RZ, R27 ;  /* 0x000000ffff0b7224 */ /* 0x000fe400078e001b */
[----:B------:R-:W-:-:S02]  /*1ec50*/  IMAD.MOV.U32 R8, RZ, RZ, R21 ;  /* 0x000000ffff087224 */ /* 0x000fc400078e0015 */
[----:B------:R-:W-:-:S07]  /*1ec60*/  IMAD.MOV.U32 R9, RZ, RZ, R23 ;  /* 0x000000ffff097224 */ /* 0x000fce00078e0017 */
[----:B------:R-:W-:Y:S01]  /*1ec70*/  HMMA.16816.F32 R8, R8, R12, R16 ;  /* 0x0000000c0808723c */ /* 0x000fe20000001810 */
[----:B------:R-:W2:Y:S04]  /*1ec80*/  LDL.LU.64 R18, [R1+0x17b8] ;  /* 0x0017b80001127983 */ /* 0x000ea80000300a00 */
[----:B------:R-:W2:Y:S01]  /*1ec90*/  LDL.LU.64 R16, [R1+0x17b0] ;  /* 0x0017b00001107983 */ /* 0x000ea20000300a00 */
[----:B------:R-:W-:Y:S01]  /*1eca0*/  F2FP.F16.E4M3.UNPACK_B R28, R28.H1 ;  /* 0x0000001cff1c723e */ /* 0x000fe200030006ff */
[----:B------:R-:W-:Y:S01]  /*1ecb0*/  IMAD.MOV.U32 R4, RZ, RZ, R26 ;  /* 0x000000ffff047224 */ /* 0x000fe200078e001a */
[----:B------:R-:W-:Y:S01]  /*1ecc0*/  F2FP.F16.E4M3.UNPACK_B R29, R29.H1 ;  /* 0x0000001dff1d723e */ /* 0x000fe200030006ff */
[----:B------:R-:W-:Y:S01]  /*1ecd0*/  IMAD.MOV.U32 R5, RZ, RZ, R24 ;  /* 0x000000ffff057224 */ /* 0x000fe200078e0018 */
[----:B------:R-:W5:Y:S01]  /*1ece0*/  LDL R13, [R1+0x120] ;  /* 0x00012000010d7983 */ /* 0x000f620000100800 */
[----:B------:R-:W-:-:S02]  /*1ecf0*/  IMAD.MOV.U32 R6, RZ, RZ, R22 ;  /* 0x000000ffff067224 */ /* 0x000fc400078e0016 */
[----:B------:R-:W-:-:S10]  /*1ed00*/  IMAD.MOV.U32 R7, RZ, RZ, R20 ;  /* 0x000000ffff077224 */ /* 0x000fd400078e0014 */
[----:B------:R-:W-:Y:S04]  /*1ed10*/  STL.64 [R1+0xb0], R8 ;  /* 0x0000b00801007387 */ /* 0x000fe80000100a00 */
[----:B------:R-:W-:Y:S01]  /*1ed20*/  STL.64 [R1+0xb8], R10 ;  /* 0x0000b80a01007387 */ /* 0x000fe20000100a00 */
[----:B--2---:R-:W-:Y:S03]  /*1ed30*/  HMMA.16816.F32 R4, R4, R28, R16 ;  /* 0x0000001c0404723c */ /* 0x004fe60000001810 */
[----:B------:R-:W2:-:S15]  /*1ed40*/  LDL R19, [R1+0x124] ;  /* 0x0001240001137983 */ /* 0x000e9e0000100800 */
[----:B------:R-:W-:-:S05]  /*1ed50*/  NOP ;  /* 0x0000000000007918 */ /* 0x000fca0000000000 */
[----:B------:R-:W-:Y:S04]  /*1ed60*/  STL.64 [R1+0x50], R4 ;  /* 0x0000500401007387 */ /* 0x000fe80000100a00 */
[----:B------:R-:W-:Y:S04]  /*1ed70*/  STL.64 [R1+0x58], R6 ;  /* 0x0000580601007387 */ /* 0x000fe80000100a00 */
[----:B-----5:R-:W0:Y:S04]  /*1ed80*/  LDSM.16.MT88.4 R4, [R13+UR7+0xb000] ;  /* 0x00b000070d04783b */ /* 0x020e280008004200 */
[----:B0-----:R-:W-:Y:S04]  /*1ed90*/  STL [R1+0x1720], R5 ;  /* 0x0017200501007387 */ /* 0x001fe80000100800 */
[----:B--2---:R-:W0:Y:S04]  /*1eda0*/  LDSM.16.M88.4 R8, [R19+UR7+0x80] ;  /* 0x000080071308783b */ /* 0x004e280008000200 */
[----:B0-----:R-:W-:Y:S04]  /*1edb0*/  STL.64 [R1+0xf0], R8 ;  /* 0x0000f00801007387 */ /* 0x001fe80000100a00 */
[----:B------:R-:W-:Y:S04]  /*1edc0*/  STL.64 [R1+0xf8], R10 ;  /* 0x0000f80a01007387 */ /* 0x000fe80000100a00 */
[----:B------:R-:W0:Y:S04]  /*1edd0*/  LDSM.16.MT88.4 R8, [R13+UR7+0xb400] ;  /* 0x00b400070d08783b */ /* 0x000e280008004200 */
[----:B------:R-:W-:Y:S04]  /*1ede0*/  STL [R1+0x171c], R7 ;  /* 0x00171c0701007387 */ /* 0x000fe80000100800 */
[----:B0-----:R-:W-:Y:S04]  /*1edf0*/  STL [R1+0x1724], R9 ;  /* 0x0017240901007387 */ /* 0x001fe80000100800 */
[----:B------:R-:W-:Y:S04]  /*1ee00*/  STL [R1+0x1718], R11 ;  /* 0x0017180b01007387 */ /* 0x000fe80000100800 */
[----:B------:R-:W-:Y:S04]  /*1ee10*/  STL [R1+0x177c], R10 ;  /* 0x00177c0a01007387 */ /* 0x000fe80000100800 */
[----:B------:R0:W-:Y:S04]  /*1ee20*/  STL [R1+0x1778], R8 ;  /* 0x0017780801007387 */ /* 0x0001e80000100800 */
[----:B0-----:R-:W2:Y:S04]  /*1ee30*/  LDL.LU R8, [R1+0x80] ;  /* 0x0000800001087983 */ /* 0x001ea80000300800 */
[----:B------:R-:W2:Y:S04]  /*1ee40*/  LDL.LU R9, [R1+0x84] ;  /* 0x0000840001097983 */ /* 0x000ea80000300800 */
[----:B------:R-:W5:Y:S04]  /*1ee50*/  LDL.LU R5, [R1+0xf0] ;  /* 0x0000f00001057983 */ /* 0x000f680000300800 */
[----:B------:R-:W3:Y:S01]  /*1ee60*/  LDL.LU R7, [R1+0xf4] ;  /* 0x0000f40001077983 */ /* 0x000ee20000300800 */
[----:B------:R-:W-:-:S02]  /*1ee70*/  IMAD.MOV.U32 R10, RZ, RZ, R15 ;  /* 0x000000ffff0a7224 */ /* 0x000fc400078e000f */
[----:B------:R-:W-:Y:S02]  /*1ee80*/  IMAD.MOV.U32 R11, RZ, RZ, R14 ;  /* 0x000000ffff0b7224 */ /* 0x000fe400078e000e */
[----:B------:R-:W-:Y:S02]  /*1ee90*/  IMAD.MOV.U32 R12, RZ, RZ, R21 ;  /* 0x000000ffff0c7224 */ /* 0x000fe400078e0015 */
[----:B------:R-:W-:Y:S02]  /*1eea0*/  IMAD.MOV.U32 R13, RZ, RZ, R23 ;  /* 0x000000ffff0d7224 */ /* 0x000fe400078e0017 */
[----:B------:R-:W-:Y:S02]  /*1eeb0*/  IMAD.MOV.U32 R14, RZ, RZ, R25 ;  /* 0x000000ffff0e7224 */ /* 0x000fe400078e0019 */
[----:B------:R-:W-:-:S07]  /*1eec0*/  IMAD.MOV.U32 R15, RZ, RZ, R27 ;  /* 0x000000ffff0f7224 */ /* 0x000fce00078e001b */
[----:B--2---:R-:W-:Y:S01]  /*1eed0*/  HMMA.16816.F32 R12, R12, R28, R8 ;  /* 0x0000001c0c0c723c */ /* 0x004fe20000001808 */
[----:B------:R-:W0:Y:S04]  /*1eee0*/  LDSM.16.M88.4 R8, [R19+UR7+0x2080] ;  /* 0x002080071308783b */ /* 0x000e280008000200 */
[----:B---3--:R-:W-:Y:S04]  /*1eef0*/  STL.64 [R1+0x1788], R6 ;  /* 0x0017880601007387 */ /* 0x008fe80000100a00 */
[----:B-----5:R1:W-:Y:S04]  /*1ef00*/  STL.64 [R1+0x1780], R4 ;  /* 0x0017800401007387 */ /* 0x0203e80000100a00 */
[----:B-1----:R-:W2:Y:S10]  /*1ef10*/  LDL.LU R4, [R1+0x60] ;  /* 0x0000600001047983 */ /* 0x002eb40000300800 */
[----:B------:R-:W-:Y:S04]  /*1ef20*/  STL.64 [R1+0xa0], R12 ;  /* 0x0000a00c01007387 */ /* 0x000fe80000100a00 */
[----:B------:R-:W-:Y:S01]  /*1ef30*/  STL.64 [R1+0xa8], R14 ;  /* 0x0000a80e01007387 */ /* 0x000fe20000100a00 */
[----:B------:R-:W-:-:S03]  /*1ef40*/  IMAD.MOV.U32 R7, RZ, RZ, R0 ;  /* 0x000000ffff077224 */ /* 0x000fc600078e0000 */
[----:B0-----:R-:W-:Y:S04]  /*1ef50*/  STL.64 [R1+0xe0], R8 ;  /* 0x0000e00801007387 */ /* 0x001fe80000100a00 */
[----:B------:R0:W-:Y:S04]  /*1ef60*/  STL.64 [R1+0xe8], R10 ;  /* 0x0000e80a01007387 */ /* 0x0001e80000100a00 */
[----:B------:R-:W2:Y:S04]  /*1ef70*/  LDL.LU R5, [R1+0x64] ;  /* 0x0000640001057983 */ /* 0x000ea80000300800 */
[----:B------:R-:W3:Y:S04]  /*1ef80*/  LDL.LU R6, [R1+0x68] ;  /* 0x0000680001067983 */ /* 0x000ee80000300800 */
[----:B------:R-:W5:Y:S04]  /*1ef90*/  LDL.LU R0, [R1+0x17ac] ;  /* 0x0017ac0001007983 */ /* 0x000f680000300800 */
[----:B0-----:R-:W4:Y:S04]  /*1efa0*/  LDL.LU R11, [R1+0x118] ;  /* 0x00011800010b7983 */ /* 0x001f280000300800 */
[----:B------:R-:W2:Y:S04]  /*1efb0*/  LDL.LU R9, [R1+0x11c] ;  /* 0x00011c0001097983 */ /* 0x000ea80000300800 */
[----:B-----5:R-:W0:Y:S04]  /*1efc0*/  LDSM.16.MT88.4 R12, [R0+UR7+0xb000] ;  /* 0x00b00007000c783b */ /* 0x020e280008004200 */
[----:B----4-:R-:W-:Y:S04]  /*1efd0*/  STL [R1+0x17a8], R11 ;  /* 0x0017a80b01007387 */ /* 0x010fe80000100800 */
[----:B--2---:R1:W-:Y:S04]  /*1efe0*/  STL [R1+0x17a4], R9 ;  /* 0x0017a40901007387 */ /* 0x0043e80000100800 */
[----:B------:R-:W2:Y:S04]  /*1eff0*/  LDL.LU R8, [R1+0x70] ;  /* 0x0000700001087983 */ /* 0x000ea80000300800 */
[----:B------:R-:W4:Y:S04]  /*1f000*/  LDSM.16.MT88.4 R16, [R0+UR7+0xb400] ;  /* 0x00b400070010783b */ /* 0x000f280008004200 */
[----:B-1----:R-:W2:Y:S04]  /*1f010*/  LDL.LU R9, [R1+0x74] ;  /* 0x0000740001097983 */ /* 0x002ea80000300800 */
[----:B------:R-:W2:Y:S04]  /*1f020*/  LDL.LU R10, [R1+0x78] ;  /* 0x00007800010a7983 */ /* 0x000ea80000300800 */
[----:B------:R-:W2:Y:S04]  /*1f030*/  LDL.LU R11, [R1+0x7c] ;  /* 0x00007c00010b7983 */ /* 0x000ea80000300800 */
[----:B---3--:R-:W-:Y:S04]  /*1f040*/  STL.64 [R1+0x1798], R6 ;  /* 0x0017980601007387 */ /* 0x008fe80000100a00 */
[----:B------:R-:W-:Y:S04]  /*1f050*/  STL.64 [R1+0x1790], R4 ;  /* 0x0017900401007387 */ /* 0x000fe80000100a00 */
[----:B0-----:R0:W-:Y:S04]  /*1f060*/  STL [R1+0x1700], R13 ;  /* 0x0017000d01007387 */ /* 0x0011e80000100800 */
[----:B0-----:R-:W3:Y:S04]  /*1f070*/  LDL.LU R13, [R1+0xe0] ;  /* 0x0000e000010d7983 */ /* 0x001ee80000300800 */
[----:B------:R0:W-:Y:S04]  /*1f080*/  STL [R1+0x16fc], R15 ;  /* 0x0016fc0f01007387 */ /* 0x0001e80000100800 */
[----:B0-----:R-:W5:Y:S04]  /*1f090*/  LDL.LU R15, [R1+0xe4] ;  /* 0x0000e400010f7983 */ /* 0x001f680000300800 */
[----:B-----5:R0:W-:Y:S04]  /*1f0a0*/  STL.64 [R1+0x1768], R14 ;  /* 0x0017680e01007387 */ /* 0x0201e80000100a00 */
[----:B0-----:R-:W5:Y:S04]  /*1f0b0*/  LDL.LU R15, [R1+0x124] ;  /* 0x00012400010f7983 */ /* 0x001f680000300800 */
[----:B---3--:R0:W-:Y:S01]  /*1f0c0*/  STL.64 [R1+0x1760], R12 ;  /* 0x0017600c01007387 */ /* 0x0081e20000100a00 */
[----:B------:R-:W-:Y:S01]  /*1f0d0*/  F2FP.F16.E4M3.UNPACK_B R2, R2.H1 ;  /* 0x00000002ff02723e */ /* 0x000fe200030006ff */
[----:B------:R-:W-:Y:S01]  /*1f0e0*/  IMAD.MOV.U32 R4, RZ, RZ, R26 ;  /* 0x000000ffff047224 */ /* 0x000fe200078e001a */
[----:B------:R-:W-:Y:S01]  /*1f0f0*/  F2FP.F16.E4M3.UNPACK_B R3, R3.H1 ;  /* 0x00000003ff03723e */ /* 0x000fe200030006ff */
[----:B------:R-:W-:-:S02]  /*1f100*/  IMAD.MOV.U32 R5, RZ, RZ, R24 ;  /* 0x000000ffff057224 */ /* 0x000fc400078e0018 */
[----:B------:R-:W-:Y:S02]  /*1f110*/  IMAD.MOV.U32 R6, RZ, RZ, R22 ;  /* 0x000000ffff067224 */ /* 0x000fe400078e0016 */
[----:B------:R-:W-:-:S07]  /*1f120*/  IMAD.MOV.U32 R7, RZ, RZ, R20 ;  /* 0x000000ffff077224 */ /* 0x000fce00078e0014 */
[----:B--2---:R-:W-:Y:S01]  /*1f130*/  HMMA.16816.F32 R4, R4, R2, R8 ;  /* 0x000000020404723c */ /* 0x004fe20000001808 */
[----:B-----5:R1:W-:Y:S04]  /*1f140*/  STL [R1+0x17a0], R15 ;  /* 0x0017a00f01007387 */ /* 0x0203e80000100800 */
[----:B0-----:R-:W2:Y:S04]  /*1f150*/  LDL.LU R12, [R1+0xc0] ;  /* 0x0000c000010c7983 */ /* 0x001ea80000300800 */
[----:B------:R-:W2:Y:S04]  /*1f160*/  LDL.LU R13, [R1+0xc4] ;  /* 0x0000c400010d7983 */ /* 0x000ea80000300800 */
[----:B------:R-:W2:Y:S04]  /*1f170*/  LDL.LU R14, [R1+0xc8] ;  /* 0x0000c800010e7983 */ /* 0x000ea80000300800 */
[----:B-1----:R-:W2:Y:S04]  /*1f180*/  LDL.LU R15, [R1+0xcc] ;  /* 0x0000cc00010f7983 */ /* 0x002ea80000300800 */
[----:B----4-:R-:W-:Y:S04]  /*1f190*/  STL [R1+0x1704], R17 ;  /* 0x0017041101007387 */ /* 0x010fe80000100800 */
[----:B------:R-:W-:Y:S04]  /*1f1a0*/  STL [R1+0x16f8], R19 ;  /* 0x0016f81301007387 */ /* 0x000fe80000100800 */
[----:B------:R-:W-:Y:S04]  /*1f1b0*/  STL [R1+0x1774], R18 ;  /* 0x0017741201007387 */ /* 0x000fe80000100800 */
[----:B------:R0:W-:Y:S04]  /*1f1c0*/  STL [R1+0x1770], R16 ;  /* 0x0017701001007387 */ /* 0x0001e80000100800 */
[----:B0-----:R-:W3:Y:S04]  /*1f1d0*/  LDL.LU R16, [R1+0x40] ;  /* 0x0000400001107983 */ /* 0x001ee80000300800 */
[----:B------:R-:W3:Y:S04]  /*1f1e0*/  LDL.LU R17, [R1+0x44] ;  /* 0x0000440001117983 */ /* 0x000ee80000300800 */
[----:B------:R-:W3:Y:S04]  /*1f1f0*/  LDL.LU R18, [R1+0x48] ;  /* 0x0000480001127983 */ /* 0x000ee80000300800 */
[----:B------:R-:W3:Y:S04]  /*1f200*/  LDL.LU R19, [R1+0x4c] ;  /* 0x00004c0001137983 */ /* 0x000ee80000300800 */
[----:B------:R-:W-:Y:S04]  /*1f210*/  STL [R1+0x16e0], R0 ;  /* 0x0016e00001007387 */ /* 0x000fe80000100800 */
[----:B------:R-:W4:Y:S04]  /*1f220*/  LDL.LU R11, [R1+0x17a8] ;  /* 0x0017a800010b7983 */ /* 0x000f280000300800 */
[----:B------:R-:W5:Y:S04]  /*1f230*/  LDL.LU R9, [R1+0x17a4] ;  /* 0x0017a40001097983 */ /* 0x000f680000300800 */
[----:B------:R0:W-:Y:S04]  /*1f240*/  STL.64 [R1+0x90], R4 ;  /* 0x0000900401007387 */ /* 0x0001e80000100a00 */
[----:B------:R1:W-:Y:S01]  /*1f250*/  STL.64 [R1+0x98], R6 ;  /* 0x0000980601007387 */ /* 0x0003e20000100a00 */
[----:B0-----:R-:W-:-:S02]  /*1f260*/  IMAD.MOV.U32 R4, RZ, RZ, R21 ;  /* 0x000000ffff047224 */ /* 0x001fc400078e0015 */
[----:B------:R-:W-:Y:S02]  /*1f270*/  IMAD.MOV.U32 R5, RZ, RZ, R23 ;  /* 0x000000ffff057224 */ /* 0x000fe400078e0017 */
[----:B-1----:R-:W-:Y:S02]  /*1f280*/  IMAD.MOV.U32 R6, RZ, RZ, R25 ;  /* 0x000000ffff067224 */ /* 0x002fe400078e0019 */
[----:B------:R-:W-:-:S07]  /*1f290*/  IMAD.MOV.U32 R7, RZ, RZ, R27 ;  /* 0x000000ffff077224 */ /* 0x000fce00078e001b */
[----:B--2---:R-:W-:Y:S01]  /*1f2a0*/  HMMA.16816.F32 R4, R4, R2, R12 ;  /* 0x000000020404723c */ /* 0x004fe2000000180c */
[----:B------:R-:W2:-:S15]  /*1f2b0*/  LDL.LU R15, [R1+0x17a0] ;  /* 0x0017a000010f7983 */ /* 0x000e9e0000300800 */
[----:B------:R-:W-:-:S07]  /*1f2c0*/  NOP ;  /* 0x0000000000007918 */ /* 0x000fce0000000000 */
[----:B------:R-:W-:Y:S04]  /*1f2d0*/  STL.64 [R1+0x80], R4 ;  /* 0x0000800401007387 */ /* 0x000fe80000100a00 */
[----:B------:R-:W-:Y:S04]  /*1f2e0*/  STL.64 [R1+0x88], R6 ;  /* 0x0000880601007387 */ /* 0x000fe80000100a00 */
[----:B--2---:R-:W0:Y:S01]  /*1f2f0*/  LDSM.16.M88.4 R4, [R15+UR7+0x4080] ;  /* 0x004080070f04783b */ /* 0x004e220008000200 */
[----:B----4-:R-:W-:Y:S01]  /*1f300*/  F2FP.F16.E4M3.UNPACK_B R28, R11.H1 ;  /* 0x0000000bff1c723e */ /* 0x010fe200030006ff */
[----:B------:R-:W-:Y:S01]  /*1f310*/  IMAD.MOV.U32 R8, RZ, RZ, R26 ;  /* 0x000000ffff087224 */ /* 0x000fe200078e001a */
[----:B-----5:R-:W-:Y:S01]  /*1f320*/  F2FP.F16.E4M3.UNPACK_B R29, R9.H1 ;  /* 0x00000009ff1d723e */ /* 0x020fe200030006ff */
[----:B------:R-:W-:Y:S01]  /*1f330*/  IMAD.MOV.U32 R10, RZ, RZ, R22 ;  /* 0x000000ffff0a7224 */ /* 0x000fe200078e0016 */
[----:B------:R-:W1:Y:S04]  /*1f340*/  LDSM.16.M88.4 R12, [R15+UR7+0x6080] ;  /* 0x006080070f0c783b */ /* 0x000e680008000200 */
[----:B0-----:R-:W-:Y:S01]  /*1f350*/  STL.64 [R1+0xc0], R4 ;  /* 0x0000c00401007387 */ /* 0x001fe20000100a00 */
[----:B------:R-:W-:-:S03]  /*1f360*/  IMAD.MOV.U32 R0, RZ, RZ, R5 ;  /* 0x000000ffff007224 */ /* 0x000fc600078e0005 */
[----:B------:R0:W-:Y:S04]  /*1f370*/  STL.64 [R1+0xc8], R6 ;  /* 0x0000c80601007387 */ /* 0x0001e80000100a00 */
[----:B0-----:R-:W2:Y:S04]  /*1f380*/  LDL.LU.64 R6, [R1+0x1798] ;  /* 0x0017980001067983 */ /* 0x001ea80000300a00 */
[----:B------:R-:W2:Y:S01]  /*1f390*/  LDL.LU.64 R4, [R1+0x1790] ;  /* 0x0017900001047983 */ /* 0x000ea20000300a00 */
[----:B------:R-:W-:Y:S02]  /*1f3a0*/  IMAD.MOV.U32 R9, RZ, RZ, R24 ;  /* 0x000000ffff097224 */ /* 0x000fe400078e0018 */
[----:B------:R-:W-:-:S02]  /*1f3b0*/  IMAD.MOV.U32 R11, RZ, RZ, R20 ;  /* 0x000000ffff0b7224 */ /* 0x000fc400078e0014 */
[----:B------:R-:W-:Y:S02]  /*1f3c0*/  IMAD.MOV.U32 R20, RZ, RZ, R21 ;  /* 0x000000ffff147224 */ /* 0x000fe400078e0015 */
[----:B------:R-:W-:Y:S02]  /*1f3d0*/  IMAD.MOV.U32 R21, RZ, RZ, R23 ;  /* 0x000000ffff157224 */ /* 0x000fe400078e0017 */
[----:B------:R-:W-:Y:S02]  /*1f3e0*/  IMAD.MOV.U32 R22, RZ, RZ, R25 ;  /* 0x000000ffff167224 */ /* 0x000fe400078e0019 */
[----:B------:R-:W-:-:S07]  /*1f3f0*/  IMAD.MOV.U32 R23, RZ, RZ, R27 ;  /* 0x000000ffff177224 */ /* 0x000fce00078e001b */
[-C--:B---3--:R-:W-:Y:S06]  /*1f400*/  HMMA.16816.F32 R20, R20, R28.reuse, R16 ;  /* 0x0000001c1414723c */ /* 0x088fec0000001810 */
[----:B--2---:R-:W-:Y:S01]  /*1f410*/  HMMA.16816.F32 R8, R8, R28, R4 ;  /* 0x0000001c0808723c */ /* 0x004fe20000001804 */
[----:B------:R-:W2:Y:S04]  /*1f420*/  LDL.LU.64 R6, [R1+0x1788] ;  /* 0x0017880001067983 */ /* 0x000ea80000300a00 */
[----:B------:R-:W3:-:S15]  /*1f430*/  LDL.LU.64 R4, [R1+0x1780] ;  /* 0x0017800001047983 */ /* 0x000ede0000300a00 */
[----:B------:R-:W-:-:S03]  /*1f440*/  NOP ;  /* 0x0000000000007918 */ /* 0x000fc60000000000 */
[----:B------:R0:W-:Y:S04]  /*1f450*/  STL.64 [R1+0x70], R8 ;  /* 0x0000700801007387 */ /* 0x0001e80000100a00 */
[----:B------:R4:W-:Y:S01]  /*1f460*/  STL [R1+0x78], R10 ;  /* 0x0000780a01007387 */ /* 0x0009e20000100800 */
[----:B0-----:R-:W-:-:S03]  /*1f470*/  IMAD.MOV.U32 R9, RZ, RZ, R11 ;  /* 0x000000ffff097224 */ /* 0x001fc600078e000b */
[----:B----4-:R-:W4:Y:S04]  /*1f480*/  LDL.LU R10, [R1+0x177c] ;  /* 0x00177c00010a7983 */ /* 0x010f280000300800 */
[----:B------:R-:W5:Y:S04]  /*1f490*/  LDL.LU R8, [R1+0x1778] ;  /* 0x0017780001087983 */ /* 0x000f680000300800 */
[----:B------:R1:W-:Y:S01]  /*1f4a0*/  STL [R1+0x1730], R9 ;  /* 0x0017300901007387 */ /* 0x0003e20000100800 */
[----:B------:R-:W-:Y:S02]  /*1f4b0*/  IMAD.MOV.U32 R11, RZ, RZ, R20 ;  /* 0x000000ffff0b7224 */ /* 0x000fe400078e0014 */
[----:B-1----:R-:W-:Y:S01]  /*1f4c0*/  IMAD.MOV.U32 R9, RZ, RZ, R13 ;  /* 0x000000ffff097224 */ /* 0x002fe200078e000d */
[----:B---3--:R-:W-:Y:S04]  /*1f4d0*/  STL [R1+0x1748], R5 ;  /* 0x0017480501007387 */ /* 0x008fe80000100800 */
[----:B------:R-:W3:Y:S04]  /*1f4e0*/  LDL.LU R18, [R1+0x1774] ;  /* 0x0017740001127983 */ /* 0x000ee80000300800 */
[----:B------:R-:W3:Y:S04]  /*1f4f0*/  LDL.LU R16, [R1+0x1770] ;  /* 0x0017700001107983 */ /* 0x000ee80000300800 */
[----:B------:R0:W-:Y:S04]  /*1f500*/  STL [R1+0x44], R21 ;  /* 0x0000441501007387 */ /* 0x0001e80000100800 */
[----:B------:R1:W-:Y:S04]  /*1f510*/  STL.64 [R1+0x48], R22 ;  /* 0x0000481601007387 */ /* 0x0003e80000100a00 */
[----:B------:R-:W3:Y:S04]  /*1f520*/  LDL.LU R20, [R1+0x30] ;  /* 0x0000300001147983 */ /* 0x000ee80000300800 */
[----:B0-----:R-:W3:Y:S04]  /*1f530*/  LDL.LU R21, [R1+0x34] ;  /* 0x0000340001157983 */ /* 0x001ee80000300800 */
[----:B-1----:R-:W3:Y:S04]  /*1f540*/  LDL.LU R22, [R1+0x38] ;  /* 0x0000380001167983 */ /* 0x002ee80000300800 */
[----:B------:R-:W3:Y:S04]  /*1f550*/  LDL.LU R23, [R1+0x3c] ;  /* 0x00003c0001177983 */ /* 0x000ee80000300800 */
[----:B------:R-:W3:Y:S04]  /*1f560*/  LDL R29, [R1+0xc0] ;  /* 0x0000c000011d7983 */ /* 0x000ee80000100800 */
[----:B------:R-:W-:Y:S04]  /*1f570*/  STL.64 [R1+0xd0], R12 ;  /* 0x0000d00c01007387 */ /* 0x000fe80000100a00 */
[----:B------:R0:W-:Y:S04]  /*1f580*/  STL.64 [R1+0xd8], R14 ;  /* 0x0000d80e01007387 */ /* 0x0001e80000100a00 */
[----:B0-----:R-:W3:Y:S04]  /*1f590*/  LDL.LU.64 R14, [R1+0x1768] ;  /* 0x00176800010e7983 */ /* 0x001ee80000300a00 */
[----:B------:R-:W3:Y:S01]  /*1f5a0*/  LDL.LU.64 R12, [R1+0x1760] ;  /* 0x00176000010c7983 */ /* 0x000ee20000300a00 */
[----:B------:R-:W-:Y:S01]  /*1f5b0*/  F2FP.F16.E4M3.UNPACK_B R2, R5 ;  /* 0x00000005ff02723e */ /* 0x000fe200020006ff */
[----:B------:R-:W-:Y:S01]  /*1f5c0*/  IMAD.MOV.U32 R24, RZ, RZ, R4 ;  /* 0x000000ffff187224 */ /* 0x000fe200078e0004 */
[----:B--2---:R-:W-:Y:S01]  /*1f5d0*/  F2FP.F16.E4M3.UNPACK_B R3, R7 ;  /* 0x00000007ff03723e */ /* 0x004fe200020006ff */
[----:B------:R-:W-:-:S02]  /*1f5e0*/  IMAD.MOV.U32 R25, RZ, RZ, R6 ;  /* 0x000000ffff197224 */ /* 0x000fc400078e0006 */
[----:B-----5:R-:W-:Y:S02]  /*1f5f0*/  IMAD.MOV.U32 R26, RZ, RZ, R8 ;  /* 0x000000ffff1a7224 */ /* 0x020fe400078e0008 */
[----:B----4-:R-:W-:-:S07]  /*1f600*/  IMAD.MOV.U32 R27, RZ, RZ, R10 ;  /* 0x000000ffff1b7224 */ /* 0x010fce00078e000a */
[----:B---3--:R-:W-:-:S15]  /*1f610*/  HMMA.16816.F32 R20, R24, R2, R20 ;  /* 0x000000021814723c */ /* 0x008fde0000001814 */
[----:B------:R-:W-:-:S08]  /*1f620*/  NOP ;  /* 0x0000000000007918 */ /* 0x000fd00000000000 */
[----:B------:R0:W-:Y:S04]  /*1f630*/  STL.64 [R1+0x20], R20 ;  /* 0x0000201401007387 */ /* 0x0001e80000100a00 */
[----:B------:R-:W-:Y:S01]  /*1f640*/  STL [R1+0x28], R22 ;  /* 0x0000281601007387 */ /* 0x000fe20000100800 */
[----:B------:R-:W-:-:S03]  /*1f650*/  F2FP.F16.E4M3.UNPACK_B R5, R13 ;  /* 0x0000000dff05723e */ /* 0x000fc600020006ff */
[----:B------:R-:W-:Y:S01]  /*1f660*/  STL.64 [R1+0x1758], R14 ;  /* 0x0017580e01007387 */ /* 0x000fe20000100a00 */
[----:B------:R-:W-:Y:S01]  /*1f670*/  F2FP.F16.E4M3.UNPACK_B R28, R15 ;  /* 0x0000000fff1c723e */ /* 0x000fe200020006ff */
[----:B0-----:R-:W-:Y:S02]  /*1f680*/  IMAD.MOV.U32 R20, RZ, RZ, R12 ;  /* 0x000000ffff147224 */ /* 0x001fe400078e000c */
[----:B------:R0:W-:Y:S01]  /*1f690*/  STL.64 [R1+0x1750], R12 ;  /* 0x0017500c01007387 */ /* 0x0001e20000100a00 */
[----:B------:R-:W-:-:S03]  /*1f6a0*/  IMAD.MOV.U32 R21, RZ, RZ, R14 ;  /* 0x000000ffff157224 */ /* 0x000fc600078e000e */
[----:B0-----:R-:W2:Y:S04]  /*1f6b0*/  LDL.LU R12, [R1+0xb0] ;  /* 0x0000b000010c7983 */ /* 0x001ea80000300800 */
[----:B------:R-:W2:Y:S04]  /*1f6c0*/  LDL.LU R13, [R1+0xb4] ;  /* 0x0000b400010d7983 */ /* 0x000ea80000300800 */
[----:B------:R-:W2:Y:S04]  /*1f6d0*/  LDL.LU R14, [R1+0xb8] ;  /* 0x0000b800010e7983 */ /* 0x000ea80000300800 */
[----:B------:R-:W2:Y:S01]  /*1f6e0*/  LDL.LU R15, [R1+0xbc] ;  /* 0x0000bc00010f7983 */ /* 0x000ea20000300800 */
[----:B------:R-:W-:-:S02]  /*1f6f0*/  IMAD.MOV.U32 R17, RZ, RZ, R23 ;  /* 0x000000ffff117224 */ /* 0x000fc400078e0017 */
[----:B------:R-:W-:Y:S02]  /*1f700*/  IMAD.MOV.U32 R22, RZ, RZ, R16 ;  /* 0x000000ffff167224 */ /* 0x000fe400078e0010 */
[----:B------:R-:W-:-:S07]  /*1f710*/  IMAD.MOV.U32 R23, RZ, RZ, R18 ;  /* 0x000000ffff177224 */ /* 0x000fce00078e0012 */
[----:B--2---:R-:W-:Y:S01]  /*1f720*/  HMMA.16816.F32 R20, R20, R2, R12 ;  /* 0x000000021414723c */ /* 0x004fe2000000180c */
[----:B------:R-:W2:Y:S04]  /*1f730*/  LDL.LU.64 R14, [R1+0x1758] ;  /* 0x00175800010e7983 */ /* 0x000ea80000300a00 */
[----:B------:R-:W3:-:S15]  /*1f740*/  LDL.LU.64 R12, [R1+0x1750] ;  /* 0x00175000010c7983 */ /* 0x000ede0000300a00 */
[----:B------:R-:W-:-:S03]  /*1f750*/  NOP ;  /* 0x0000000000007918 */ /* 0x000fc60000000000 */
[----:B------:R0:W-:Y:S01]  /*1f760*/  STL [R1+0x34], R21 ;  /* 0x0000341501007387 */ /* 0x0001e20000100800 */
[----:B------:R-:W-:-:S03]  /*1f770*/  IMAD.MOV.U32 R19, RZ, RZ, R20 ;  /* 0x000000ffff137224 */ /* 0x000fc600078e0014 */
[----:B------:R1:W-:Y:S04]  /*1f780*/  STL.64 [R1+0x38], R22 ;  /* 0x0000381601007387 */ /* 0x0003e80000100a00 */
[----:B------:R-:W4:Y:S04]  /*1f790*/  LDL.LU R20, [R1+0x50] ;  /* 0x0000500001147983 */ /* 0x000f280000300800 */
[----:B0-----:R-:W4:Y:S04]  /*1f7a0*/  LDL.LU R21, [R1+0x54] ;  /* 0x0000540001157983 */ /* 0x001f280000300800 */
[----:B-1----:R-:W4:Y:S04]  /*1f7b0*/  LDL.LU R22, [R1+0x58] ;  /* 0x0000580001167983 */ /* 0x002f280000300800 */
[----:B------:R-:W4:Y:S04]  /*1f7c0*/  LDL.LU R23, [R1+0x5c] ;  /* 0x00005c0001177983 */ /* 0x000f280000300800 */
[----:B------:R-:W5:Y:S01]  /*1f7d0*/  LDL R3, [R1+0xd0] ;  /* 0x0000d00001037983 */ /* 0x000f620000100800 */
[----:B------:R-:W-:-:S03]  /*1f7e0*/  IMAD.MOV.U32 R2, RZ, RZ, R5 ;  /* 0x000000ffff027224 */ /* 0x000fc600078e0005 */
[----:B-----5:R0:W-:Y:S04]  /*1f7f0*/  STL [R1+0x1734], R3 ;  /* 0x0017340301007387 */ /* 0x0201e80000100800 */
[----:B------:R-:W5:Y:S01]  /*1f800*/  LDL.LU R5, [R1+0x1748] ;  /* 0x0017480001057983 */ /* 0x000f620000300800 */
[----:B0-----:R-:W-:-:S07]  /*1f810*/  IMAD.MOV.U32 R3, RZ, RZ, R28 ;  /* 0x000000ffff037224 */ /* 0x001fce00078e001c */
[----:B----4-:R-:W-:-:S15]  /*1f820*/  HMMA.16816.F32 R20, R24, R2, R20 ;  /* 0x000000021814723c */ /* 0x010fde0000001814 */
[----:B------:R-:W-:-:S08]  /*1f830*/  NOP ;  /* 0x0000000000007918 */ /* 0x000fd00000000000 */
[----:B------:R3:W-:Y:S04]  /*1f840*/  STL.64 [R1+0x10], R20 ;  /* 0x0000101401007387 */ /* 0x0007e80000100a00 */
[----:B------:R-:W-:Y:S04]  /*1f850*/  STL.64 [R1+0x18], R22 ;  /* 0x0000181601007387 */ /* 0x000fe80000100a00 */
[----:B--2---:R-:W-:Y:S01]  /*1f860*/  STL.64 [R1+0x1740], R14 ;  /* 0x0017400e01007387 */ /* 0x004fe20000100a00 */
[----:B---3--:R-:W-:-:S03]  /*1f870*/  IMAD.MOV.U32 R20, RZ, RZ, R12 ;  /* 0x000000ffff147224 */ /* 0x008fc600078e000c */
[----:B------:R0:W-:Y:S01]  /*1f880*/  STL.64 [R1+0x1738], R12 ;  /* 0x0017380c01007387 */ /* 0x0001e20000100a00 */
[----:B------:R-:W-:-:S03]  /*1f890*/  IMAD.MOV.U32 R21, RZ, RZ, R14 ;  /* 0x000000ffff157224 */ /* 0x000fc600078e000e */
[----:B0-----:R-:W2:Y:S04]  /*1f8a0*/  LDL.LU R12, [R1+0xa0] ;  /* 0x0000a000010c7983 */ /* 0x001ea80000300800 */
[----:B------:R-:W2:Y:S04]  /*1f8b0*/  LDL.LU R13, [R1+0xa4] ;  /* 0x0000a400010d7983 */ /* 0x000ea80000300800 */
[----:B------:R-:W2:Y:S04]  /*1f8c0*/  LDL.LU R14, [R1+0xa8] ;  /* 0x0000a800010e7983 */ /* 0x000ea80000300800 */
[----:B------:R-:W2:Y:S01]  /*1f8d0*/  LDL.LU R15, [R1+0xac] ;  /* 0x0000ac00010f7983 */ /* 0x000ea20000300800 */
[----:B------:R-:W-:-:S02]  /*1f8e0*/  IMAD.MOV.U32 R22, RZ, RZ, R16 ;  /* 0x000000ffff167224 */ /* 0x000fc400078e0010 */
[----:B------:R-:W-:Y:S01]  /*1f8f0*/  IMAD.MOV.U32 R23, RZ, RZ, R18 ;  /* 0x000000ffff177224 */ /* 0x000fe200078e0012 */
[----:B------:R-:W-:Y:S02]  /*1f900*/  F2FP.F16.E4M3.UNPACK_B R28, R29 ;  /* 0x0000001dff1c723e */ /* 0x000fe400020006ff */
[----:B------:R-:W-:-:S04]  /*1f910*/  F2FP.F16.E4M3.UNPACK_B R29, R0 ;  /* 0x00000000ff1d723e */ /* 0x000fc800020006ff */
[----:B--2---:R-:W-:Y:S01]  /*1f920*/  HMMA.16816.F32 R20, R20, R2, R12 ;  /* 0x000000021414723c */ /* 0x004fe2000000180c */
[----:B------:R-:W2:Y:S04]  /*1f930*/  LDL.LU.64 R14, [R1+0x1740] ;  /* 0x00174000010e7983 */ /* 0x000ea80000300a00 */
[----:B------:R-:W3:Y:S04]  /*1f940*/  LDL.LU.64 R12, [R1+0x1738] ;  /* 0x00173800010c7983 */ /* 0x000ee80000300a00 */
[----:B------:R-:W4:-:S14]  /*1f950*/  LDL.LU R3, [R1+0x1734] ;  /* 0x0017340001037983 */ /* 0x000f1c0000300800 */
[----:B------:R0:W-:Y:S01]  /*1f960*/  STL.64 [R1+0x60], R20 ;  /* 0x0000601401007387 */ /* 0x0001e20000100a00 */
[----:B------:R-:W-:-:S03]  /*1f970*/  IMAD.MOV.U32 R0, RZ, RZ, R23 ;  /* 0x000000ffff007224 */ /* 0x000fc600078e0017 */
[----:B------:R1:W-:Y:S04]  /*1f980*/  STL [R1+0x68], R22 ;  /* 0x0000681601007387 */ /* 0x0003e80000100800 */
[----:B0-----:R-:W5:Y:S04]  /*1f990*/  LDL.LU R20, [R1+0x90] ;  /* 0x0000900001147983 */ /* 0x001f680000300800 */
[----:B------:R-:W5:Y:S04]  /*1f9a0*/  LDL.LU R21, [R1+0x94] ;  /* 0x0000940001157983 */ /* 0x000f680000300800 */
[----:B-1----:R-:W5:Y:S04]  /*1f9b0*/  LDL.LU R22, [R1+0x98] ;  /* 0x0000980001167983 */ /* 0x002f680000300800 */
[----:B------:R-:W5:Y:S01]  /*1f9c0*/  LDL.LU R23, [R1+0x9c] ;  /* 0x00009c0001177983 */ /* 0x000f620000300800 */
[----:B----4-:R-:W-:-:S02]  /*1f9d0*/  F2FP.F16.E4M3.UNPACK_B R2, R3 ;  /* 0x00000003ff02723e */ /* 0x010fc400020006ff */
[----:B------:R-:W-:Y:S01]  /*1f9e0*/  F2FP.F16.E4M3.UNPACK_B R3, R9 ;  /* 0x00000009ff03723e */ /* 0x000fe200020006ff */
[----:B-----5:R-:W-:-:S15]  /*1f9f0*/  HMMA.16816.F32 R20, R24, R28, R20 ;  /* 0x0000001c1814723c */ /* 0x020fde0000001814 */
[----:B------:R-:W-:-:S08]  /*1fa00*/  NOP ;  /* 0x0000000000007918 */ /* 0x000fd00000000000 */
[----:B------:R0:W-:Y:S04]  /*1fa10*/  STL.64 [R1+0x50], R20 ;  /* 0x0000501401007387 */ /* 0x0001e80000100a00 */
[----:B------:R-:W-:Y:S04]  /*1fa20*/  STL.64 [R1+0x58], R22 ;  /* 0x0000581601007387 */ /* 0x000fe80000100a00 */
[----:B------:R-:W4:Y:S04]  /*1fa30*/  LDL.LU R9, [R1+0x1730] ;  /* 0x0017300001097983 */ /* 0x000f280000300800 */
[----:B------:R-:W-:Y:S01]  /*1fa40*/  STL [R1+0x172c], R7 ;  /* 0x00172c0701007387 */ /* 0x000fe20000100800 */
[----:B0-----:R-:W-:-:S03]  /*1fa50*/  IMAD.MOV.U32 R20, RZ, RZ, R4 ;  /* 0x000000ffff147224 */ /* 0x001fc600078e0004 */
[----:B------:R0:W-:Y:S01]  /*1fa60*/  STL [R1+0x1728], R5 ;  /* 0x0017280501007387 */ /* 0x0001e20000100800 */
[----:B------:R-:W-:-:S03]  /*1fa70*/  IMAD.MOV.U32 R21, RZ, RZ, R6 ;  /* 0x000000ffff157224 */ /* 0x000fc600078e0006 */
[----:B------:R-:W5:Y:S04]  /*1fa80*/  LDL.LU R4, [R1+0x80] ;  /* 0x0000800001047983 */ /* 0x000f680000300800 */
[----:B0-----:R-:W5:Y:S04]  /*1fa90*/  LDL.LU R5, [R1+0x84] ;  /* 0x0000840001057983 */ /* 0x001f680000300800 */
[----:B------:R-:W5:Y:S04]  /*1faa0*/  LDL.LU R6, [R1+0x88] ;  /* 0x0000880001067983 */ /* 0x000f680000300800 */
[----:B------:R-:W5:Y:S01]  /*1fab0*/  LDL.LU R7, [R1+0x8c] ;  /* 0x00008c0001077983 */ /* 0x000f620000300800 */
[----:B---3--:R-:W-:-:S02]  /*1fac0*/  IMAD.MOV.U32 R24, RZ, RZ, R12 ;  /* 0x000000ffff187224 */ /* 0x008fc400078e000c */
[----:B--2---:R-:W-:Y:S02]  /*1fad0*/  IMAD.MOV.U32 R25, RZ, RZ, R14 ;  /* 0x000000ffff197224 */ /* 0x004fe400078e000e */
[----:B------:R-:W-:Y:S02]  /*1fae0*/  IMAD.MOV.U32 R26, RZ, RZ, R16 ;  /* 0x000000ffff1a7224 */ /* 0x000fe400078e0010 */
[----:B------:R-:W-:Y:S02]  /*1faf0*/  IMAD.MOV.U32 R27, RZ, RZ, R18 ;  /* 0x000000ffff1b7224 */ /* 0x000fe400078e0012 */
[----:B------:R-:W-:-:S05]  /*1fb00*/  IMAD.MOV.U32 R23, RZ, RZ, R10 ;  /* 0x000000ffff177224 */ /* 0x000fca00078e000a */
[----:B-----5:R-:W-:Y:S01]  /*1fb10*/  HMMA.16816.F32 R24, R24, R28, R4 ;  /* 0x0000001c1818723c */ /* 0x020fe20000001804 */
[----:B------:R-:W2:Y:S04]  /*1fb20*/  LDL.LU R7, [R1+0x172c] ;  /* 0x00172c0001077983 */ /* 0x000ea80000300800 */
[----:B------:R-:W3:-:S15]  /*1fb30*/  LDL.LU R5, [R1+0x1728] ;  /* 0x0017280001057983 */ /* 0x000ede0000300800 */
[----:B------:R-:W-:-:S03]  /*1fb40*/  NOP ;  /* 0x0000000000007918 */ /* 0x000fc60000000000 */
[----:B------:R0:W-:Y:S01]  /*1fb50*/  STL [R1+0xb0], R24 ;  /* 0x0000b01801007387 */ /* 0x0001e20000100800 */
[----:B------:R-:W-:Y:S02]  /*1fb60*/  IMAD.MOV.U32 R10, RZ, RZ, R25 ;  /* 0x000000ffff0a7224 */ /* 0x000fe400078e0019 */
[----:B------:R-:W-:Y:S01]  /*1fb70*/  IMAD.MOV.U32 R6, RZ, RZ, R26 ;  /* 0x000000ffff067224 */ /* 0x000fe200078e001a */
[----:B0-----:R-:W5:Y:S04]  /*1fb80*/  LDL.LU R24, [R1+0x70] ;  /* 0x0000700001187983 */ /* 0x001f680000300800 */
[----:B------:R-:W5:Y:S04]  /*1fb90*/  LDL.LU R25, [R1+0x74] ;  /* 0x0000740001197983 */ /* 0x000f680000300800 */
[----:B------:R-:W5:Y:S01]  /*1fba0*/  LDL.LU R26, [R1+0x78] ;  /* 0x00007800011a7983 */ /* 0x000f620000300800 */
[----:B------:R-:W-:-:S02]  /*1fbb0*/  IMAD.MOV.U32 R4, RZ, RZ, R27 ;  /* 0x000000ffff047224 */ /* 0x000fc400078e001b */
[----:B------:R-:W-:Y:S02]  /*1fbc0*/  IMAD.MOV.U32 R22, RZ, RZ, R8 ;  /* 0x000000ffff167224 */ /* 0x000fe400078e0008 */
[----:B----4-:R-:W-:Y:S02]  /*1fbd0*/  IMAD.MOV.U32 R27, RZ, RZ, R9 ;  /* 0x000000ffff1b7224 */ /* 0x010fe400078e0009 */
[----:B------:R-:W4:Y:S01]  /*1fbe0*/  LDL.LU R9, [R1+0x1724] ;  /* 0x0017240001097983 */ /* 0x000f220000300800 */
[----:B--2---:R-:W-:Y:S02]  /*1fbf0*/  F2FP.F16.E4M3.UNPACK_B R29, R7.H1 ;  /* 0x00000007ff1d723e */ /* 0x004fe400030006ff */
[----:B---3--:R-:W-:Y:S02]  /*1fc00*/  F2FP.F16.E4M3.UNPACK_B R28, R5.H1 ;  /* 0x00000005ff1c723e */ /* 0x008fe400030006ff */
[----:B------:R-:W2:Y:S01]  /*1fc10*/  LDL.LU R5, [R1+0x1720] ;  /* 0x0017200001057983 */ /* 0x000ea20000300800 */
[----:B-----5:R-:W-:-:S15]  /*1fc20*/  HMMA.16816.F32 R20, R20, R2, R24 ;  /* 0x000000021414723c */ /* 0x020fde0000001818 */
[----:B------:R-:W-:-:S08]  /*1fc30*/  NOP ;  /* 0x0000000000007918 */ /* 0x000fd00000000000 */
[----:B------:R0:W-:Y:S04]  /*1fc40*/  STL.64 [R1+0x70], R20 ;  /* 0x0000701401007387 */ /* 0x0001e80000100a00 */
[----:B------:R1:W-:Y:S04]  /*1fc50*/  STL.64 [R1+0x78], R22 ;  /* 0x0000781601007387 */ /* 0x0003e80000100a00 */
[----:B------:R-:W3:Y:S01]  /*1fc60*/  LDL.LU R7, [R1+0x171c] ;  /* 0x00171c0001077983 */ /* 0x000ee20000300800 */
[----:B0-----:R-:W-:-:S03]  /*1fc70*/  IMAD.MOV.U32 R20, RZ, RZ, R12 ;  /* 0x000000ffff147224 */ /* 0x001fc600078e000c */
[----:B------:R-:W5:Y:S01]  /*1fc80*/  LDL.LU R12, [R1+0xc4] ;  /* 0x0000c400010c7983 */ /* 0x000f620000300800 */
[----:B------:R-:W-:-:S03]  /*1fc90*/  IMAD.MOV.U32 R21, RZ, RZ, R14 ;  /* 0x000000ffff157224 */ /* 0x000fc600078e000e */
[----:B------:R-:W4:Y:S01]  /*1fca0*/  LDL.LU R14, [R1+0xc0] ;  /* 0x0000c000010e7983 */ /* 0x000f220000300800 */
[----:B-1----:R-:W-:-:S03]  /*1fcb0*/  IMAD.MOV.U32 R22, RZ, RZ, R16 ;  /* 0x000000ffff167224 */ /* 0x002fc600078e0010 */
[----:B----4-:R-:W-:Y:S04]  /*1fcc0*/  STL.64 [R1+0x1710], R14 ;  /* 0x0017100e01007387 */ /* 0x010fe80000100a00 */
[----:B-----5:R0:W-:Y:S02]  /*1fcd0*/  STL.64 [R1+0x1708], R12 ;  /* 0x0017080c01007387 */ /* 0x0201e40000100a00 */
[----:B0-----:R-:W-:Y:S02]  /*1fce0*/  IMAD.MOV.U32 R12, RZ, RZ, R11 ;  /* 0x000000ffff0c7224 */ /* 0x001fe400078e000b */
[----:B------:R-:W4:Y:S04]  /*1fcf0*/  LDL.LU R11, [R1+0x1718] ;  /* 0x00171800010b7983 */ /* 0x000f280000300800 */
[----:B------:R-:W5:Y:S04]  /*1fd00*/  LDL.LU R13, [R1+0x44] ;  /* 0x00004400010d7983 */ /* 0x000f680000300800 */
[----:B------:R-:W5:Y:S04]  /*1fd10*/  LDL.LU R14, [R1+0x48] ;  /* 0x00004800010e7983 */ /* 0x000f680000300800 */
[----:B------:R-:W5:Y:S01]  /*1fd20*/  LDL.LU R15, [R1+0x4c] ;  /* 0x00004c00010f7983 */ /* 0x000f620000300800 */
[----:B------:R-:W-:-:S07]  /*1fd30*/  IMAD.MOV.U32 R23, RZ, RZ, R18 ;  /* 0x000000ffff177224 */ /* 0x000fce00078e0012 */
[----:B-----5:R-:W-:Y:S01]  /*1fd40*/  HMMA.16816.F32 R20, R20, R2, R12 ;  /* 0x000000021414723c */ /* 0x020fe2000000180c */
[----:B------:R-:W5:Y:S04]  /*1fd50*/  LDL.LU.64 R14, [R1+0x1710] ;  /* 0x00171000010e7983 */ /* 0x000f680000300a00 */
[----:B------:R-:W5:-:S15]  /*1fd60*/  LDL.LU.64 R12, [R1+0x1708] ;  /* 0x00170800010c7983 */ /* 0x000f5e0000300a00 */
[----:B------:R-:W-:-:S03]  /*1fd70*/  NOP ;  /* 0x0000000000007918 */ /* 0x000fc60000000000 */
[----:B------:R0:W-:Y:S04]  /*1fd80*/  STL.64 [R1+0xa0], R20 ;  /* 0x0000a01401007387 */ /* 0x0001e80000100a00 */
[----:B------:R1:W-:Y:S04]  /*1fd90*/  STL.64 [R1+0xa8], R22 ;  /* 0x0000a81601007387 */ /* 0x0003e80000100a00 */
[----:B0-----:R-:W5:Y:S04]  /*1fda0*/  LDL.LU R20, [R1+0x20] ;  /* 0x0000200001147983 */ /* 0x001f680000300800 */
[----:B------:R-:W5:Y:S04]  /*1fdb0*/  LDL.LU R21, [R1+0x24] ;  /* 0x0000240001157983 */ /* 0x000f680000300800 */
[----:B-1----:R-:W5:Y:S01]  /*1fdc0*/  LDL.LU R22, [R1+0x28] ;  /* 0x0000280001167983 */ /* 0x002f620000300800 */
[----:B--2---:R-:W-:-:S02]  /*1fdd0*/  IMAD.MOV.U32 R24, RZ, RZ, R5 ;  /* 0x000000ffff187224 */ /* 0x004fc400078e0005 */
[----:B---3--:R-:W-:Y:S02]  /*1fde0*/  IMAD.MOV.U32 R25, RZ, RZ, R7 ;  /* 0x000000ffff197224 */ /* 0x008fe400078e0007 */
[----:B------:R-:W-:Y:S02]  /*1fdf0*/  IMAD.MOV.U32 R26, RZ, RZ, R9 ;  /* 0x000000ffff1a7224 */ /* 0x000fe400078e0009 */
[----:B----4-:R-:W-:Y:S02]  /*1fe00*/  IMAD.MOV.U32 R27, RZ, RZ, R11 ;  /* 0x000000ffff1b7224 */ /* 0x010fe400078e000b */
[----:B------:R-:W-:Y:S02]  /*1fe10*/  IMAD.MOV.U32 R23, RZ, RZ, R17 ;  /* 0x000000ffff177224 */ /* 0x000fe400078e0011 */
[----:B------:R-:W2:Y:S01]  /*1fe20*/  LDL.LU R17, [R1+0x1704] ;  /* 0x0017040001117983 */ /* 0x000ea20000300800 */
[----:B-----5:R-:W-:Y:S02]  /*1fe30*/  F2FP.F16.E4M3.UNPACK_B R3, R15.H1 ;  /* 0x0000000fff03723e */ /* 0x020fe400030006ff */
[----:B------:R-:W-:-:S02]  /*1fe40*/  F2FP.F16.E4M3.UNPACK_B R2, R13.H1 ;  /* 0x0000000dff02723e */ /* 0x000fc400030006ff */
[----:B------:R-:W3:Y:S01]  /*1fe50*/  LDL.LU R13, [R1+0x1700] ;  /* 0x00170000010d7983 */ /* 0x000ee20000300800 */
[----:B------:R-:W-:-:S15]  /*1fe60*/  HMMA.16816.F32 R20, R24, R28, R20 ;  /* 0x0000001c1814723c */ /* 0x000fde0000001814 */
[----:B------:R-:W-:-:S08]  /*1fe70*/  NOP ;  /* 0x0000000000007918 */ /* 0x000fd00000000000 */
[----:B------:R0:W-:Y:S04]  /*1fe80*/  STL.64 [R1+0x90], R20 ;  /* 0x0000901401007387 */ /* 0x0001e80000100a00 */
[----:B------:R-:W-:Y:S04]  /*1fe90*/  STL.64 [R1+0x98], R22 ;  /* 0x0000981601007387 */ /* 0x000fe80000100a00 */
[----:B------:R-:W4:Y:S04]  /*1fea0*/  LDL.LU R15, [R1+0x16fc] ;  /* 0x0016fc00010f7983 */ /* 0x000f280000300800 */
        /* <DEDUP_REMOVED lines=9> */
[----:B--2---:R-:W-:-:S02]  /*1ff40*/  IMAD.MOV.U32 R26, RZ, RZ, R17 ;  /* 0x000000ffff1a7224 */ /* 0x004fc400078e0011 */
[----:B---3--:R-:W-:Y:S02]  /*1ff50*/  IMAD.MOV.U32 R24, RZ, RZ, R13 ;  /* 0x000000ffff187224 */ /* 0x008fe400078e000d */
[----:B----4-:R-:W-:Y:S02]  /*1ff60*/  IMAD.MOV.U32 R25, RZ, RZ, R15 ;  /* 0x000000ffff197224 */ /* 0x010fe400078e000f */
        /* <DEDUP_REMOVED lines=10> */
[----:B------:R-:W4:Y:S04]  /*20010*/  LDL.LU R27, [R1+0x1c] ;  /* 0x00001c00011b7983 */ /* 0x000f280000300800 */
[----:B------:R-:W5:Y:S01]  /*20020*/  LDL.LU R29, [R1+0x120] ;  /* 0x00012000011d7983 */ /* 0x000f620000300800 */
[----:B------:R-:W-:-:S02]  /*20030*/  IMAD.MOV.U32 R22, RZ, RZ, R9 ;  /* 0x000000ffff167224 */ /* 0x000fc400078e0009 */
[----:B------:R-:W-:-:S07]  /*20040*/  IMAD.MOV.U32 R23, RZ, RZ, R11 ;  /* 0x000000ffff177224 */ /* 0x000fce00078e000b */
[----:B----4-:R-:W-:Y:S01]  /*20050*/  HMMA.16816.F32 R20, R20, R2, R24 ;  /* 0x000000021414723c */ /* 0x010fe20000001818 */
[----:B-----5:R-:W0:-:S15]  /*20060*/  LDSM.16.MT88.4 R24, [R29+UR7+0xb800] ;  /* 0x00b800071d18783b */ /* 0x020e1e0008004200 */
[----:B------:R-:W-:-:S07]  /*20070*/  NOP ;  /* 0x0000000000007918 */ /* 0x000fce0000000000 */
[----:B------:R-:W-:Y:S01]  /*20080*/  STL [R1+0x4], R21 ;  /* 0x0000041501007387 */ /* 0x000fe20000100800 */
[----:B------:R-:W-:Y:S02]  /*20090*/  IMAD.MOV.U32 R16, RZ, RZ, R20 ;  /* 0x000000ffff107224 */ /* 0x000fe400078e0014 */
[----:B------:R-:W-:Y:S01]  /*200a0*/  IMAD.MOV.U32 R18, RZ, RZ, R22 ;  /* 0x000000ffff127224 */ /* 0x000fe200078e0016 */
[----:B------:R-:W-:Y:S04]  /*200b0*/  STL [R1+0xc], R23 ;  /* 0x00000c1701007387 */ /* 0x000fe80000100800 */
[----:B------:R1:W4:Y:S04]  /*200c0*/  LDSM.16.MT88.4 R20, [R29+UR7+0xbc00] ;  /* 0x00bc00071d14783b */ /* 0x0003280008004200 */
[----:B------:R-:W5:Y:S01]  /*200d0*/  LDL.LU R8, [R1+0xd0] ;  /* 0x0000d00001087983 */ /* 0x000f620000300800 */
[----:B-1----:R-:W-:-:S03]  /*200e0*/  F2FP.F16.E4M3.UNPACK_B R29, R12.H1 ;  /* 0x0000000cff1d723e */ /* 0x002fc600030006ff */
[----:B0-----:R-:W-:Y:S04]  /*200f0*/  STL.64 [R1+0x10], R24 ;  /* 0x0000101801007387 */ /* 0x001fe80000100a00 */
[----:B------:R-:W-:Y:S04]  /*20100*/  STL.64 [R1+0x18], R26 ;  /* 0x0000181a01007387 */ /* 0x000fe80000100a00 */
[----:B----4-:R3:W-:Y:S04]  /*20110*/  STL.64 [R1+0x20], R20 ;  /* 0x0000201401007387 */ /* 0x0107e80000100a00 */
[----:B------:R-:W-:Y:S04]  /*20120*/  STL.64 [R1+0x28], R22 ;  /* 0x0000281601007387 */ /* 0x000fe80000100a00 */
[----:B------:R-:W4:Y:S04]  /*20130*/  LDL.LU R12, [R1+0xd4] ;  /* 0x0000d400010c7983 */ /* 0x000f280000300800 */
[----:B--2---:R-:W-:Y:S01]  /*20140*/  STL.64 [R1+0x16d8], R6 ;  /* 0x0016d80601007387 */ /* 0x004fe20000100a00 */
[----:B---3--:R-:W-:-:S03]  /*20150*/  IMAD.MOV.U32 R20, RZ, RZ, R5 ;  /* 0x000000ffff147224 */ /* 0x008fc600078e0005 */
[----:B------:R0:W-:Y:S04]  /*20160*/  STL.64 [R1+0x16d0], R4 ;  /* 0x0016d00401007387 */ /* 0x0001e80000100a00 */
[----:B0-----:R-:W2:Y:S04]  /*20170*/  LDL.LU R4, [R1+0x60] ;  /* 0x0000600001047983 */ /* 0x001ea80000300800 */
[----:B------:R-:W2:Y:S04]  /*20180*/  LDL.LU R5, [R1+0x64] ;  /* 0x0000640001057983 */ /* 0x000ea80000300800 */
[----:B------:R-:W2:Y:S01]  /*20190*/  LDL.LU R6, [R1+0x68] ;  /* 0x0000680001067983 */ /* 0x000ea20000300800 */
[----:B------:R-:W-:-:S02]  /*201a0*/  IMAD.MOV.U32 R21, RZ, RZ, R7 ;  /* 0x000000ffff157224 */ /* 0x000fc400078e0007 */
        /* <DEDUP_REMOVED lines=8> */
[----:B------:R-:W5:-:S15]  /*20230*/  LDL.LU.64 R4, [R1+0x16d0] ;  /* 0x0016d00001047983 */ /* 0x000f5e0000300a00 */
[----:B------:R-:W-:-:S03]  /*20240*/  NOP ;  /* 0x0000000000007918 */ /* 0x000fc60000000000 */
[----:B------:R0:W-:Y:S04]  /*20250*/  STL.64 [R1+0x60], R24 ;  /* 0x0000601801007387 */ /* 0x0001e80000100a00 */
[----:B------:R1:W-:Y:S04]  /*20260*/  STL.64 [R1+0x68], R26 ;  /* 0x0000681a01007387 */ /* 0x0003e80000100a00 */
[----:B0-----:R-:W4:Y:S04]  /*20270*/  LDL.LU R24, [R1+0x50] ;  /* 0x0000500001187983 */ /* 0x001f280000300800 */
[----:B------:R-:W4:Y:S04]  /*20280*/  LDL.LU R25, [R1+0x54] ;  /* 0x0000540001197983 */ /* 0x000f280000300800 */
[----:B-1----:R-:W4:Y:S04]  /*20290*/  LDL.LU R26, [R1+0x58] ;  /* 0x00005800011a7983 */ /* 0x002f280000300800 */
[----:B------:R-:W4:Y:S01]  /*202a0*/  LDL.LU R27, [R1+0x5c] ;  /* 0x00005c00011b7983 */ /* 0x000f220000300800 */
[----:B------:R-:W-:Y:S01]  /*202b0*/  F2FP.F16.E4M3.UNPACK_B R28, R14.H1 ;  /* 0x0000000eff1c723e */ /* 0x000fe200030006ff */
[----:B------:R-:W-:-:S02]  /*202c0*/  IMAD.MOV.U32 R22, RZ, RZ, R9 ;  /* 0x000000ffff167224 */ /* 0x000fc400078e0009 */
[----:B------:R-:W-:-:S07]  /*202d0*/  IMAD.MOV.U32 R23, RZ, RZ, R11 ;  /* 0x000000ffff177224 */ /* 0x000fce00078e000b */
[----:B----4-:R-:W-:Y:S01]  /*202e0*/  HMMA.16816.F32 R20, R20, R28, R24 ;  /* 0x0000001c1414723c */ /* 0x010fe20000001818 */
[----:B---3--:R-:W0:Y:S05]  /*202f0*/  LDSM.16.MT88.4 R24, [R0+UR7+0xb800] ;  /* 0x00b800070018783b */ /* 0x008e2a0008004200 */
[----:B0-----:R-:W-:-:S15]  /*20300*/  STL [R1+0x1680], R25 ;  /* 0x0016801901007387 */ /* 0x001fde0000100800 */
[----:B------:R-:W-:-:S02]  /*20310*/  NOP ;  /* 0x0000000000007918 */ /* 0x000fc40000000000 */
[----:B------:R-:W-:Y:S04]  /*20320*/  STL.64 [R1+0x30], R20 ;  /* 0x0000301401007387 */ /* 0x000fe80000100a00 */
[----:B------:R-:W-:Y:S04]  /*20330*/  STL.64 [R1+0x38], R22 ;  /* 0x0000381601007387 */ /* 0x000fe80000100a00 */
[----:B------:R-:W-:Y:S04]  /*20340*/  STL [R1+0x166c], R27 ;  /* 0x00166c1b01007387 */ /* 0x000fe80000100800 */
[----:B------:R-:W-:Y:S04]  /*20350*/  STL [R1+0x16cc], R26 ;  /* 0x0016cc1a01007387 */ /* 0x000fe80000100800 */
[----:B------:R0:W-:Y:S04]  /*20360*/  STL [R1+0x16c8], R24 ;  /* 0x0016c81801007387 */ /* 0x0001e80000100800 */
[----:B------:R-:W1:Y:S04]  /*20370*/  LDSM.16.MT88.4 R20, [R0+UR7+0xbc00] ;  /* 0x00bc00070014783b */ /* 0x000e680008004200 */
[----:B0-----:R-:W3:Y:S01]  /*20380*/  LDL.LU R24, [R1+0xb0] ;  /* 0x0000b00001187983 */ /* 0x001ee20000300800 */
[----:B-----5:R-:W-:-:S02]  /*20390*/  IMAD.MOV.U32 R27, RZ, RZ, R4 ;  /* 0x000000ffff1b7224 */ /* 0x020fc400078e0004 */
[----:B------:R-:W-:Y:S01]  /*203a0*/  IMAD.MOV.U32 R4, RZ, RZ, R5 ;  /* 0x000000ffff047224 */ /* 0x000fe200078e0005 */
[----:B------:R-:W-:Y:S01]  /*203b0*/  F2FP.F16.E4M3.UNPACK_B R2, R8.H1 ;  /* 0x00000008ff02723e */ /* 0x000fe200030006ff */
[----:B--2---:R-:W-:Y:S02]  /*203c0*/  IMAD.MOV.U32 R26, RZ, RZ, R6 ;  /* 0x000000ffff1a7224 */ /* 0x004fe400078e0006 */
[----:B------:R-:W-:Y:S02]  /*203d0*/  IMAD.MOV.U32 R5, RZ, RZ, R7 ;  /* 0x000000ffff057224 */ /* 0x000fe400078e0007 */
[----:B------:R-:W-:Y:S02]  /*203e0*/  IMAD.MOV.U32 R25, RZ, RZ, R10 ;  /* 0x000000ffff197224 */ /* 0x000fe400078e000a */
[----:B------:R-:W-:Y:S02]  /*203f0*/  IMAD.MOV.U32 R6, RZ, RZ, R9 ;  /* 0x000000ffff067224 */ /* 0x000fe400078e0009 */
[----:B------:R-:W-:-:S02]  /*20400*/  IMAD.MOV.U32 R7, RZ, RZ, R11 ;  /* 0x000000ffff077224 */ /* 0x000fc400078e000b */
[----:B------:R-:W-:Y:S02]  /*20410*/  IMAD.MOV.U32 R8, RZ, RZ, R13 ;  /* 0x000000ffff087224 */ /* 0x000fe400078e000d */
[----:B------:R-:W-:Y:S02]  /*20420*/  IMAD.MOV.U32 R9, RZ, RZ, R15 ;  /* 0x000000ffff097224 */ /* 0x000fe400078e000f */
[----:B------:R-:W-:Y:S02]  /*20430*/  IMAD.MOV.U32 R10, RZ, RZ, R17 ;  /* 0x000000ffff0a7224 */ /* 0x000fe400078e0011 */
[----:B------:R-:W-:Y:S01]  /*20440*/  IMAD.MOV.U32 R11, RZ, RZ, R19 ;  /* 0x000000ffff0b7224 */ /* 0x000fe200078e0013 */
[----:B-1----:R-:W-:Y:S04]  /*20450*/  STL [R1+0x1684], R21 ;  /* 0x0016841501007387 */ /* 0x002fe80000100800 */
[----:B------:R-:W-:Y:S01]  /*20460*/  STL [R1+0x1668], R23 ;  /* 0x0016681701007387 */ /* 0x000fe20000100800 */
[----:B------:R-:W-:Y:S01]  /*20470*/  F2FP.F16.E4M3.UNPACK_B R3, R12.H1 ;  /* 0x0000000cff03723e */ /* 0x000fe200030006ff */
[----:B------:R-:W-:Y:S01]  /*20480*/  BAR.SYNC.DEFER_BLOCKING 0x0 ;  /* 0x0000000000007b1d */ /* 0x000fe20000010000 */
[----:B---3--:R-:W-:Y:S05]  /*20490*/  HMMA.16816.F32 R8, R8, R28, R24 ;  /* 0x0000001c0808723c */ /* 0x008fea0000001818 */
[----:B------:R-:W2:Y:S04]  /*204a0*/  LDL.LU R26, [R1+0x16cc] ;  /* 0x0016cc00011a7983 */ /* 0x000ea80000300800 */
[----:B------:R-:W3:-:S14]  /*204b0*/  LDL.LU R24, [R1+0x16c8] ;  /* 0x0016c80001187983 */ /* 0x000edc0000300800 */
[----:B------:R0:W-:Y:S04]  /*204c0*/  STL.64 [R1+0x40], R8 ;  /* 0x0000400801007387 */ /* 0x0001e80000100a00 */
[----:B------:R1:W-:Y:S04]  /*204d0*/  STL.64 [R1+0x48], R10 ;  /* 0x0000480a01007387 */ /* 0x0003e80000100a00 */
[----:B0-----:R-:W4:Y:S04]  /*204e0*/  LDL.LU R8, [R1+0x70] ;  /* 0x0000700001087983 */ /* 0x001f280000300800 */
[----:B------:R-:W4:Y:S04]  /*204f0*/  LDL.LU R9, [R1+0x74] ;  /* 0x0000740001097983 */ /* 0x000f280000300800 */
[----:B-1----:R-:W4:Y:S04]  /*20500*/  LDL.LU R10, [R1+0x78] ;  /* 0x00007800010a7983 */ /* 0x002f280000300800 */
[----:B------:R-:W4:Y:S04]  /*20510*/  LDL.LU R11, [R1+0x7c] ;  /* 0x00007c00010b7983 */ /* 0x000f280000300800 */
[----:B------:R-:W5:Y:S04]  /*20520*/  LDL.LU R28, [R1+0xe8] ;  /* 0x0000e800011c7983 */ /* 0x000f680000300800 */
[----:B------:R-:W5:Y:S01]  /*20530*/  LDL.LU R29, [R1+0xec] ;  /* 0x0000ec00011d7983 */ /* 0x000f620000300800 */
[----:B----4-:R-:W-:Y:S07]  /*20540*/  HMMA.16816.F32 R4, R4, R2, R8 ;  /* 0x000000020404723c */ /* 0x010fee0000001808 */
[----:B------:R-:W-:-:S02]  /*20550*/  IMAD.MOV.U32 R10, RZ, RZ, R17 ;  /* 0x000000ffff0a7224 */ /* 0x000fc400078e0011 */
[----:B------:R-:W-:-:S15]  /*20560*/  IMAD.MOV.U32 R11, RZ, RZ, R19 ;  /* 0x000000ffff0b7224 */ /* 0x000fde00078e0013 */
[----:B------:R-:W-:Y:S01]  /*20570*/  IMAD.MOV.U32 R21, RZ, RZ, R5 ;  /* 0x000000ffff157224 */ /* 0x000fe200078e0005 */
[----:B------:R-:W-:Y:S01]  /*20580*/  STL [R1+0x70], R4 ;  /* 0x0000700401007387 */ /* 0x000fe20000100800 */
[----:B------:R-:W-:Y:S02]  /*20590*/  IMAD.MOV.U32 R25, RZ, RZ, R6 ;  /* 0x000000ffff197224 */ /* 0x000fe400078e0006 */
[----:B------:R-:W-:Y:S01]  /*205a0*/  IMAD.MOV.U32 R0, RZ, RZ, R7 ;  /* 0x000000ffff007224 */ /* 0x000fe200078e0007 */
[----:B------:R-:W4:Y:S04]  /*205b0*/  LDL R14, [R1+0xf8] ;  /* 0x0000f800010e7983 */ /* 0x000f280000100800 */
[----:B------:R-:W2:Y:S04]  /*205c0*/  LDL R12, [R1+0xfc] ;  /* 0x0000fc00010c7983 */ /* 0x000ea80000100800 */
[----:B------:R-:W3:Y:S04]  /*205d0*/  LDL R7, [R1+0x28] ;  /* 0x0000280001077983 */ /* 0x000ee80000100800 */
[----:B------:R-:W5:Y:S04]  /*205e0*/  LDL R23, [R1+0xc8] ;  /* 0x0000c80001177983 */ /* 0x000f680000100800 */
[----:B------:R-:W5:Y:S04]  /*205f0*/  LDL R27, [R1+0xcc] ;  /* 0x0000cc00011b7983 */ /* 0x000f680000100800 */
[----:B------:R0:W-:Y:S04]  /*20600*/  STL [R1+0x16a0], R21 ;  /* 0x0016a01501007387 */ /* 0x0001e80000100800 */
[----:B0-----:R-:W3:Y:S04]  /*20610*/  LDL.LU R21, [R1+0x10] ;  /* 0x0000100001157983 */ /* 0x001ee80000300800 */
[----:B------:R0:W-:Y:S04]  /*20620*/  STL [R1+0x169c], R25 ;  /* 0x00169c1901007387 */ /* 0x0001e80000100800 */
[----:B0-----:R-:W2:Y:S04]  /*20630*/  LDL.LU R25, [R1+0x18] ;  /* 0x0000180001197983 */ /* 0x001ea80000300800 */
[----:B------:R0:W-:Y:S04]  /*20640*/  STL [R1+0x1698], R0 ;  /* 0x0016980001007387 */ /* 0x0001e80000100800 */
[----:B0-----:R-:W5:Y:S04]  /*20650*/  LDL.LU R0, [R1+0x20] ;  /* 0x0000200001007983 */ /* 0x001f680000300800 */
[----:B------:R-:W4:Y:S04]  /*20660*/  LDL.LU R17, [R1+0x4] ;  /* 0x0000040001117983 */ /* 0x000f280000300800 */
[----:B------:R-:W3:Y:S04]  /*20670*/  LDL.LU R19, [R1+0xc] ;  /* 0x00000c0001137983 */ /* 0x000ee80000300800 */
[----:B---3--:R-:W-:Y:S04]  /*20680*/  STL.64 [R1+0x16b0], R18 ;  /* 0x0016b01201007387 */ /* 0x008fe80000100a00 */
[----:B----4-:R0:W-:Y:S04]  /*20690*/  STL.64 [R1+0x16a8], R16 ;  /* 0x0016a81001007387 */ /* 0x0101e80000100a00 */
[----:B0-----:R-:W3:Y:S04]  /*206a0*/  LDL.LU R16, [R1+0x80] ;  /* 0x0000800001107983 */ /* 0x001ee80000300800 */
[----:B------:R-:W3:Y:S04]  /*206b0*/  LDL.LU R17, [R1+0x84] ;  /* 0x0000840001117983 */ /* 0x000ee80000300800 */
[----:B------:R-:W4:Y:S04]  /*206c0*/  LDL.LU R18, [R1+0x88] ;  /* 0x0000880001127983 */ /* 0x000f280000300800 */
[----:B------:R-:W4:Y:S01]  /*206d0*/  LDL.LU R19, [R1+0x8c] ;  /* 0x00008c0001137983 */ /* 0x000f220000300800 */
[----:B------:R-:W-:-:S03]  /*206e0*/  IMAD.MOV.U32 R8, RZ, RZ, R13 ;  /* 0x000000ffff087224 */ /* 0x000fc600078e000d */
[----:B----4-:R-:W-:Y:S04]  /*206f0*/  STL.64 [R1+0x16c0], R18 ;  /* 0x0016c01201007387 */ /* 0x010fe80000100a00 */
[----:B---3--:R0:W-:Y:S04]  /*20700*/  STL.64 [R1+0x16b8], R16 ;  /* 0x0016b81001007387 */ /* 0x0081e80000100a00 */
[----:B0-----:R-:W3:Y:S04]  /*20710*/  LDL.LU R16, [R1+0xa0] ;  /* 0x0000a00001107983 */ /* 0x001ee80000300800 */
[----:B------:R-:W3:Y:S04]  /*20720*/  LDL.LU R17, [R1+0xa4] ;  /* 0x0000a40001117983 */ /* 0x000ee80000300800 */
[----:B------:R-:W3:Y:S04]  /*20730*/  LDL.LU R18, [R1+0xa8] ;  /* 0x0000a80001127983 */ /* 0x000ee80000300800 */
[----:B------:R-:W3:Y:S01]  /*20740*/  LDL.LU R19, [R1+0xac] ;  /* 0x0000ac0001137983 */ /* 0x000ee20000300800 */
[----:B------:R-:W-:-:S07]  /*20750*/  IMAD.MOV.U32 R9, RZ, RZ, R15 ;  /* 0x000000ffff097224 */ /* 0x000fce00078e000f */
[----:B---3--:R-:W-:Y:S01]  /*20760*/  HMMA.16816.F32 R8, R8, R2, R16 ;  /* 0x000000020808723c */ /* 0x008fe20000001810 */
[----:B------:R-:W3:Y:S04]  /*20770*/  LDL.LU.64 R18, [R1+0x16c0] ;  /* 0x0016c00001127983 */ /* 0x000ee80000300a00 */
        /* <DEDUP_REMOVED lines=8> */
[----:B------:R-:W-:Y:S01]  /*20800*/  F2FP.F16.E4M3.UNPACK_B R4, R14 ;  /* 0x0000000eff04723e */ /* 0x000fe200020006ff */
[----:B--2---:R-:W-:Y:S01]  /*20810*/  IMAD.MOV.U32 R13, RZ, RZ, R25 ;  /* 0x000000ffff0d7224 */ /* 0x004fe200078e0019 */
[----:B------:R-:W-:Y:S01]  /*20820*/  F2FP.F16.E4M3.UNPACK_B R5, R12 ;  /* 0x0000000cff05723e */ /* 0x000fe200020006ff */
[----:B------:R-:W-:-:S02]  /*20830*/  IMAD.MOV.U32 R12, RZ, RZ, R21 ;  /* 0x000000ffff0c7224 */ /* 0x000fc400078e0015 */
[----:B-----5:R-:W-:Y:S02]  /*20840*/  IMAD.MOV.U32 R14, RZ, RZ, R0 ;  /* 0x000000ffff0e7224 */ /* 0x020fe400078e0000 */
[----:B------:R-:W-:-:S07]  /*20850*/  IMAD.MOV.U32 R15, RZ, RZ, R7 ;  /* 0x000000ffff0f7224 */ /* 0x000fce00078e0007 */
[----:B----4-:R-:W-:Y:S07]  /*20860*/  HMMA.16816.F32 R8, R12, R4, R8 ;  /* 0x000000040c08723c */ /* 0x010fee0000001808 */
[----:B------:R-:W-:Y:S02]  /*20870*/  IMAD.MOV.U32 R12, RZ, RZ, R24 ;  /* 0x000000ffff0c7224 */ /* 0x000fe400078e0018 */
[----:B------:R-:W-:Y:S02]  /*20880*/  IMAD.MOV.U32 R13, RZ, RZ, R26 ;  /* 0x000000ffff0d7224 */ /* 0x000fe400078e001a */
[----:B------:R-:W-:-:S02]  /*20890*/  IMAD.MOV.U32 R14, RZ, RZ, R20 ;  /* 0x000000ffff0e7224 */ /* 0x000fc400078e0014 */
[----:B------:R-:W-:-:S10]  /*208a0*/  IMAD.MOV.U32 R15, RZ, RZ, R22 ;  /* 0x000000ffff0f7224 */ /* 0x000fd400078e0016 */
[----:B------:R-:W-:Y:S04]  /*208b0*/  STL.64 [R1+0x90], R8 ;  /* 0x0000900801007387 */ /* 0x000fe80000100a00 */
[----:B------:R0:W-:Y:S02]  /*208c0*/  STL.64 [R1+0x98], R10 ;  /* 0x0000980a01007387 */ /* 0x0001e40000100a00 */
[----:B0-----:R-:W-:Y:S02]  /*208d0*/  IMAD.MOV.U32 R11, RZ, RZ, R7 ;  /* 0x000000ffff0b7224 */ /* 0x001fe400078e0007 */
[----:B---3--:R-:W-:Y:S01]  /*208e0*/  HMMA.16816.F32 R4, R12, R4, R16 ;  /* 0x000000040c04723c */ /* 0x008fe20000001810 */
[----:B------:R-:W2:Y:S04]  /*208f0*/  LDL.LU.64 R18, [R1+0x16b0] ;  /* 0x0016b00001127983 */ /* 0x000ea80000300a00 */
[----:B------:R-:W2:Y:S01]  /*20900*/  LDL.LU.64 R16, [R1+0x16a8] ;  /* 0x0016a80001107983 */ /* 0x000ea20000300a00 */
[----:B------:R-:W-:Y:S01]  /*20910*/  F2FP.F16.E4M3.UNPACK_B R2, R28 ;  /* 0x0000001cff02723e */ /* 0x000fe200020006ff */
[----:B------:R-:W-:Y:S01]  /*20920*/  IMAD.MOV.U32 R8, RZ, RZ, R21 ;  /* 0x000000ffff087224 */ /* 0x000fe200078e0015 */
[----:B------:R-:W-:Y:S01]  /*20930*/  F2FP.F16.E4M3.UNPACK_B R3, R29 ;  /* 0x0000001dff03723e */ /* 0x000fe200020006ff */
[----:B------:R-:W-:Y:S01]  /*20940*/  IMAD.MOV.U32 R9, RZ, RZ, R25 ;  /* 0x000000ffff097224 */ /* 0x000fe200078e0019 */
[----:B------:R-:W3:Y:S01]  /*20950*/  LDL R14, [R1+0xdc] ;  /* 0x0000dc00010e7983 */ /* 0x000ee20000100800 */
[----:B------:R-:W-:-:S03]  /*20960*/  IMAD.MOV.U32 R10, RZ, RZ, R0 ;  /* 0x000000ffff0a7224 */ /* 0x000fc600078e0000 */
[----:B------:R-:W4:Y:S09]  /*20970*/  LDL.LU R15, [R1+0x28] ;  /* 0x00002800010f7983 */ /* 0x000f320000300800 */
[----:B------:R-:W-:Y:S04]  /*20980*/  STL.64 [R1+0x80], R4 ;  /* 0x0000800401007387 */ /* 0x000fe80000100a00 */
[----:B------:R-:W-:Y:S01]  /*20990*/  STL.64 [R1+0x88], R6 ;  /* 0x0000880601007387 */ /* 0x000fe20000100a00 */
[----:B--2---:R-:W-:-:S15]  /*209a0*/  HMMA.16816.F32 R16, R8, R2, R16 ;  /* 0x000000020810723c */ /* 0x004fde0000001810 */
[----:B------:R-:W-:-:S08]  /*209b0*/  NOP ;  /* 0x0000000000007918 */ /* 0x000fd00000000000 */
[----:B------:R0:W-:Y:S04]  /*209c0*/  STL.64 [R1+0x1678], R18 ;  /* 0x0016781201007387 */ /* 0x0001e80000100a00 */
[----:B0-----:R-:W2:Y:S04]  /*209d0*/  LDL R19, [R1+0xd8] ;  /* 0x0000d80001137983 */ /* 0x001ea80000100800 */
[----:B------:R0:W-:Y:S04]  /*209e0*/  STL.64 [R1+0x1670], R16 ;  /* 0x0016701001007387 */ /* 0x0001e80000100a00 */
[----:B--2---:R1:W-:Y:S04]  /*209f0*/  STL [R1+0x16a4], R19 ;  /* 0x0016a41301007387 */ /* 0x0043e80000100800 */
[----:B0-----:R-:W2:Y:S04]  /*20a00*/  LDL.LU R16, [R1+0x60] ;  /* 0x0000600001107983 */ /* 0x001ea80000300800 */
[----:B------:R-:W2:Y:S04]  /*20a10*/  LDL.LU R17, [R1+0x64] ;  /* 0x0000640001117983 */ /* 0x000ea80000300800 */
[----:B------:R-:W2:Y:S04]  /*20a20*/  LDL.LU R18, [R1+0x68] ;  /* 0x0000680001127983 */ /* 0x000ea80000300800 */
[----:B-1----:R-:W2:Y:S01]  /*20a30*/  LDL.LU R19, [R1+0x6c] ;  /* 0x00006c0001137983 */ /* 0x002ea20000300800 */
[----:B------:R-:W-:-:S02]  /*20a40*/  IMAD.MOV.U32 R8, RZ, RZ, R24 ;  /* 0x000000ffff087224 */ /* 0x000fc400078e0018 */
[----:B------:R-:W-:Y:S02]  /*20a50*/  IMAD.MOV.U32 R9, RZ, RZ, R26 ;  /* 0x000000ffff097224 */ /* 0x000fe400078e001a */
[----:B------:R-:W-:Y:S02]  /*20a60*/  IMAD.MOV.U32 R10, RZ, RZ, R20 ;  /* 0x000000ffff0a7224 */ /* 0x000fe400078e0014 */
[----:B------:R-:W-:Y:S01]  /*20a70*/  IMAD.MOV.U32 R11, RZ, RZ, R22 ;  /* 0x000000ffff0b7224 */ /* 0x000fe200078e0016 */
[----:B------:R-:W-:Y:S02]  /*20a80*/  F2FP.F16.E4M3.UNPACK_B R13, R27 ;  /* 0x0000001bff0d723e */ /* 0x000fe400020006ff */
[----:B------:R-:W-:-:S04]  /*20a90*/  F2FP.F16.E4M3.UNPACK_B R12, R23 ;  /* 0x00000017ff0c723e */ /* 0x000fc800020006ff */
[----:B--2---:R-:W-:Y:S01]  /*20aa0*/  HMMA.16816.F32 R8, R8, R2, R16 ;  /* 0x000000020808723c */ /* 0x004fe20000001810 */
[----:B------:R-:W2:-:S15]  /*20ab0*/  LDL.LU R19, [R1+0x16a4] ;  /* 0x0016a40001137983 */ /* 0x000e9e0000300800 */
[----:B------:R-:W-:-:S07]  /*20ac0*/  NOP ;  /* 0x0000000000007918 */ /* 0x000fce0000000000 */
[----:B------:R0:W-:Y:S01]  /*20ad0*/  STL.64 [R1+0x8], R10 ;  /* 0x0000080a01007387 */ /* 0x0001e20000100a00 */
[----:B------:R-:W-:Y:S02]  /*20ae0*/  IMAD.MOV.U32 R27, RZ, RZ, R8 ;  /* 0x000000ffff1b7224 */ /* 0x000fe400078e0008 */
[----:B------:R-:W-:Y:S01]  /*20af0*/  IMAD.MOV.U32 R23, RZ, RZ, R9 ;  /* 0x000000ffff177224 */ /* 0x000fe200078e0009 */
[----:B------:R-:W5:Y:S04]  /*20b00*/  LDL.LU R8, [R1+0x30] ;  /* 0x0000300001087983 */ /* 0x000f680000300800 */
[----:B------:R-:W5:Y:S04]  /*20b10*/  LDL.LU R9, [R1+0x34] ;  /* 0x0000340001097983 */ /* 0x000f680000300800 */
[----:B0-----:R-:W5:Y:S04]  /*20b20*/  LDL.LU R10, [R1+0x38] ;  /* 0x00003800010a7983 */ /* 0x001f680000300800 */
[----:B------:R-:W5:Y:S01]  /*20b30*/  LDL.LU R11, [R1+0x3c] ;  /* 0x00003c00010b7983 */ /* 0x000f620000300800 */
[----:B------:R-:W-:-:S02]  /*20b40*/  IMAD.MOV.U32 R4, RZ, RZ, R21 ;  /* 0x000000ffff047224 */ /* 0x000fc400078e0015 */
[----:B------:R-:W-:Y:S02]  /*20b50*/  IMAD.MOV.U32 R5, RZ, RZ, R25 ;  /* 0x000000ffff057224 */ /* 0x000fe400078e0019 */
[----:B------:R-:W-:Y:S02]  /*20b60*/  IMAD.MOV.U32 R6, RZ, RZ, R0 ;  /* 0x000000ffff067224 */ /* 0x000fe400078e0000 */
[----:B----4-:R-:W-:Y:S01]  /*20b70*/  IMAD.MOV.U32 R7, RZ, RZ, R15 ;  /* 0x000000ffff077224 */ /* 0x010fe200078e000f */
[----:B--2---:R-:W-:-:S06]  /*20b80*/  F2FP.F16.E4M3.UNPACK_B R2, R19 ;  /* 0x00000013ff02723e */ /* 0x004fcc00020006ff */
[----:B-----5:R-:W-:-:S15]  /*20b90*/  HMMA.16816.F32 R4, R4, R12, R8 ;  /* 0x0000000c0404723c */ /* 0x020fde0000001808 */
[----:B------:R-:W-:-:S08]  /*20ba0*/  NOP ;  /* 0x0000000000007918 */ /* 0x000fd00000000000 */
[----:B------:R-:W-:Y:S04]  /*20bb0*/  STL.64 [R1+0x30], R4 ;  /* 0x0000300401007387 */ /* 0x000fe80000100a00 */
[----:B------:R-:W-:Y:S04]  /*20bc0*/  STL.64 [R1+0x38], R6 ;  /* 0x0000380601007387 */ /* 0x000fe80000100a00 */
[----:B------:R-:W2:Y:S04]  /*20bd0*/  LDL.LU R16, [R1+0x50] ;  /* 0x0000500001107983 */ /* 0x000ea80000300800 */
[----:B------:R-:W2:Y:S04]  /*20be0*/  LDL.LU R17, [R1+0x54] ;  /* 0x0000540001117983 */ /* 0x000ea80000300800 */
[----:B------:R-:W4:Y:S04]  /*20bf0*/  LDL.LU R18, [R1+0x58] ;  /* 0x0000580001127983 */ /* 0x000f280000300800 */
[----:B------:R-:W4:Y:S01]  /*20c00*/  LDL.LU R19, [R1+0x5c] ;  /* 0x00005c0001137983 */ /* 0x000f220000300800 */
[----:B------:R-:W-:-:S03]  /*20c10*/  IMAD.MOV.U32 R8, RZ, RZ, R24 ;  /* 0x000000ffff087224 */ /* 0x000fc600078e0018 */
[----:B----4-:R-:W-:Y:S04]  /*20c20*/  STL.64 [R1+0x1690], R18 ;  /* 0x0016901201007387 */ /* 0x010fe80000100a00 */
        /* <DEDUP_REMOVED lines=9> */
[----:B------:R-:W4:Y:S01]  /*20cc0*/  LDL.LU R21, [R1+0x16a0] ;  /* 0x0016a00001157983 */ /* 0x000f220000300800 */
[----:B------:R-:W-:Y:S02]  /*20cd0*/  IMAD.MOV.U32 R5, RZ, RZ, R25 ;  /* 0x000000ffff057224 */ /* 0x000fe400078e0019 */
[----:B------:R-:W-:Y:S01]  /*20ce0*/  IMAD.MOV.U32 R6, RZ, RZ, R0 ;  /* 0x000000ffff067224 */ /* 0x000fe200078e0000 */
[----:B------:R-:W5:Y:S01]  /*20cf0*/  LDL.LU R25, [R1+0x169c] ;  /* 0x00169c0001197983 */ /* 0x000f620000300800 */
[----:B---3--:R-:W-:-:S03]  /*20d00*/  F2FP.F16.E4M3.UNPACK_B R3, R14 ;  /* 0x0000000eff03723e */ /* 0x008fc600020006ff */
[----:B------:R-:W3:Y:S01]  /*20d10*/  LDL.LU R0, [R1+0x1698] ;  /* 0x0016980001007983 */ /* 0x000ee20000300800 */
[----:B------:R-:W-:Y:S02]  /*20d20*/  IMAD.MOV.U32 R7, RZ, RZ, R15 ;  /* 0x000000ffff077224 */ /* 0x000fe400078e000f */
[----:B--2---:R-:W-:Y:S01]  /*20d30*/  HMMA.16816.F32 R12, R8, R12, R16 ;  /* 0x0000000c080c723c */ /* 0x004fe20000001810 */
[----:B------:R-:W2:Y:S04]  /*20d40*/  LDL.LU.64 R18, [R1+0x1690] ;  /* 0x0016900001127983 */ /* 0x000ea80000300a00 */
[----:B------:R-:W2:Y:S04]  /*20d50*/  LDL.LU.64 R16, [R1+0x1688] ;  /* 0x0016880001107983 */ /* 0x000ea80000300a00 */
[----:B------:R-:W2:Y:S01]  /*20d60*/  LDL.LU R8, [R1+0x70] ;  /* 0x0000700001087983 */ /* 0x000ea20000300800 */
[----:B----4-:R-:W-:-:S02]  /*20d70*/  IMAD.MOV.U32 R9, RZ, RZ, R21 ;  /* 0x000000ffff097224 */ /* 0x010fc400078e0015 */
[----:B-----5:R-:W-:Y:S01]  /*20d80*/  IMAD.MOV.U32 R10, RZ, RZ, R25 ;  /* 0x000000ffff0a7224 */ /* 0x020fe200078e0019 */
[----:B------:R-:W4:Y:S01]  /*20d90*/  LDL.LU R21, [R1+0x1684] ;  /* 0x0016840001157983 */ /* 0x000f220000300800 */
[----:B---3--:R-:W-:-:S03]  /*20da0*/  IMAD.MOV.U32 R11, RZ, RZ, R0 ;  /* 0x000000ffff0b7224 */ /* 0x008fc600078e0000 */
[----:B------:R-:W3:Y:S06]  /*20db0*/  LDL.LU R25, [R1+0x1680] ;  /* 0x0016800001197983 */ /* 0x000eec0000300800 */
[----:B------:R-:W-:Y:S04]  /*20dc0*/  STL [R1+0x1650], R12 ;  /* 0x0016500c01007387 */ /* 0x000fe80000100800 */
[----:B------:R0:W-:Y:S04]  /*20dd0*/  STL [R1+0x164c], R13 ;  /* 0x00164c0d01007387 */ /* 0x0001e80000100800 */
[----:B------:R-:W-:Y:S04]  /*20de0*/  STL [R1+0x1648], R14 ;  /* 0x0016480e01007387 */ /* 0x000fe80000100800 */
[----:B------:R1:W-:Y:S01]  /*20df0*/  STL [R1+0x1644], R15 ;  /* 0x0016440f01007387 */ /* 0x0003e20000100800 */
[----:B0-----:R-:W0:Y:S02]  /*20e00*/  S2R R13, SR_TID.X ;  /* 0x00000000000d7919 */ /* 0x001e240000002100 */
[----:B0-----:R-:W-:Y:S01]  /*20e10*/  LOP3.LUT R0, R13, 0x3, RZ, 0xc0, !PT ;  /* 0x000000030d007812 */ /* 0x001fe200078ec0ff */
[----:B--2---:R-:W-:-:S15]  /*20e20*/  HMMA.16816.F32 R4, R4, R2, R8 ;  /* 0x000000020404723c */ /* 0x004fde0000001808 */
[----:B------:R-:W-:-:S08]  /*20e30*/  NOP ;  /* 0x0000000000007918 */ /* 0x000fd00000000000 */
[----:B------:R0:W-:Y:S01]  /*20e40*/  STL [R1+0x40], R4 ;  /* 0x0000400401007387 */ /* 0x0001e20000100800 */
[----:B-1----:R-:W-:Y:S02]  /*20e50*/  IMAD.MOV.U32 R15, RZ, RZ, R5 ;  /* 0x000000ffff0f7224 */ /* 0x002fe400078e0005 */
[----:B------:R-:W-:Y:S02]  /*20e60*/  IMAD.MOV.U32 R14, RZ, RZ, R6 ;  /* 0x000000ffff0e7224 */ /* 0x000fe400078e0006 */
[----:B------:R-:W-:Y:S02]  /*20e70*/  IMAD.MOV.U32 R12, RZ, RZ, R7 ;  /* 0x000000ffff0c7224 */ /* 0x000fe400078e0007 */
[----:B------:R-:W-:Y:S02]  /*20e80*/  IMAD.MOV.U32 R5, RZ, RZ, R26 ;  /* 0x000000ffff057224 */ /* 0x000fe400078e001a */
[----:B------:R-:W-:Y:S01]  /*20e90*/  IMAD.MOV.U32 R6, RZ, RZ, R20 ;  /* 0x000000ffff067224 */ /* 0x000fe200078e0014 */
[----:B------:R-:W2:Y:S01]  /*20ea0*/  LDL R26, [R1+0x24] ;  /* 0x00002400011a7983 */ /* 0x000ea20000100800 */
[----:B0-----:R-:W-:-:S02]  /*20eb0*/  IMAD.MOV.U32 R4, RZ, RZ, R24 ;  /* 0x000000ffff047224 */ /* 0x001fc400078e0018 */
[----:B------:R-:W-:Y:S01]  /*20ec0*/  IMAD.MOV.U32 R7, RZ, RZ, R22 ;  /* 0x000000ffff077224 */ /* 0x000fe200078e0016 */
[----:B------:R-:W5:Y:S04]  /*20ed0*/  LDL R24, [R1+0x2c] ;  /* 0x00002c0001187983 */ /* 0x000f680000100800 */
[----:B------:R-:W4:Y:S02]  /*20ee0*/  LDL R20, [R1+0x1c] ;  /* 0x00001c0001147983 */ /* 0x000f240000100800 */
[----:B------:R-:W-:Y:S02]  /*20ef0*/  HMMA.16816.F32 R4, R4, R2, R16 ;  /* 0x000000020404723c */ /* 0x000fe40000001810 */
[----:B------:R-:W3:Y:S04]  /*20f00*/  LDL R22, [R1+0x14] ;  /* 0x0000140001167983 */ /* 0x000ee80000100800 */
[----:B------:R-:W3:Y:S04]  /*20f10*/  LDL.LU.64 R18, [R1+0x1678] ;  /* 0x0016780001127983 */ /* 0x000ee80000300a00 */
[----:B------:R-:W3:-:S13]  /*20f20*/  LDL.LU.64 R16, [R1+0x1670] ;  /* 0x0016700001107983 */ /* 0x000eda0000300a00 */
[----:B------:R-:W-:Y:S04]  /*20f30*/  STL.64 [R1+0x50], R4 ;  /* 0x0000500401007387 */ /* 0x000fe80000100a00 */
[----:B------:R0:W-:Y:S04]  /*20f40*/  STL.64 [R1+0x58], R6 ;  /* 0x0000580601007387 */ /* 0x0001e80000100a00 */
[----:B------:R-:W3:Y:S04]  /*20f50*/  LDL.LU R2, [R1+0xc8] ;  /* 0x0000c80001027983 */ /* 0x000ee80000300800 */
[----:B------:R-:W3:Y:S04]  /*20f60*/  LDL.LU R3, [R1+0xcc] ;  /* 0x0000cc0001037983 */ /* 0x000ee80000300800 */
[----:B------:R-:W-:Y:S01]  /*20f70*/  STL.64 [R1+0x1660], R14 ;  /* 0x0016600e01007387 */ /* 0x000fe20000100a00 */
[----:B0-----:R-:W-:-:S03]  /*20f80*/  LOP3.LUT R7, R13, 0x60, RZ, 0xc0, !PT ;  /* 0x000000600d077812 */ /* 0x001fc600078ec0ff */
[----:B------:R0:W-:Y:S02]  /*20f90*/  STL.64 [R1+0x1658], R12 ;  /* 0x0016580c01007387 */ /* 0x0001e40000100a00 */
[----:B0-----:R-:W-:Y:S02]  /*20fa0*/  IMAD.MOV.U32 R12, RZ, RZ, R27 ;  /* 0x000000ffff0c7224 */ /* 0x001fe400078e001b */
[----:B------:R-:W3:Y:S01]  /*20fb0*/  LDL.LU R27, [R1+0x166c] ;  /* 0x00166c00011b7983 */ /* 0x000ee20000300800 */
[----:B------:R-:W-:-:S03]  /*20fc0*/  IMAD.MOV.U32 R13, RZ, RZ, R23 ;  /* 0x000000ffff0d7224 */ /* 0x000fc600078e0017 */
[----:B------:R-:W3:Y:S04]  /*20fd0*/  LDL.LU R23, [R1+0x1668] ;  /* 0x0016680001177983 */ /* 0x000ee80000300800 */
[----:B------:R-:W3:Y:S04]  /*20fe0*/  LDL.LU R14, [R1+0x8] ;  /* 0x00000800010e7983 */ /* 0x000ee80000300800 */
[----:B------:R-:W3:Y:S01]  /*20ff0*/  LDL.LU R15, [R1+0xc] ;  /* 0x00000c00010f7983 */ /* 0x000ee20000300800 */
[----:B------:R-:W-:Y:S02]  /*21000*/  F2FP.F16.E4M3.UNPACK_B R28, R28.H1 ;  /* 0x0000001cff1c723e */ /* 0x000fe400030006ff */
[----:B------:R-:W-:Y:S01]  /*21010*/  F2FP.F16.E4M3.UNPACK_B R29, R29.H1 ;  /* 0x0000001dff1d723e */ /* 0x000fe200030006ff */
[----:B--2---:R-:W-:-:S02]  /*21020*/  IMAD.MOV.U32 R10, RZ, RZ, R26 ;  /* 0x000000ffff0a7224 */ /* 0x004fc400078e001a */
[----:B-----5:R-:W-:Y:S02]  /*21030*/  IMAD.MOV.U32 R11, RZ, RZ, R24 ;  /* 0x000000ffff0b7224 */ /* 0x020fe400078e0018 */
[----:B----4-:R-:W-:Y:S02]  /*21040*/  IMAD.MOV.U32 R9, RZ, RZ, R20 ;  /* 0x000000ffff097224 */ /* 0x010fe400078e0014 */
[----:B---3--:R-:W-:-:S07]  /*21050*/  IMAD.MOV.U32 R8, RZ, RZ, R22 ;  /* 0x000000ffff087224 */ /* 0x008fce00078e0016 */
[----:B------:R-:W-:Y:S07]  /*21060*/  HMMA.16816.F32 R16, R8, R28, R16 ;  /* 0x0000001c0810723c */ /* 0x000fee0000001810 */
[----:B------:R-:W-:Y:S02]  /*21070*/  IMAD.MOV.U32 R8, RZ, RZ, R25 ;  /* 0x000000ffff087224 */ /* 0x000fe400078e0019 */
[----:B------:R-:W-:Y:S02]  /*21080*/  IMAD.MOV.U32 R10, RZ, RZ, R21 ;  /* 0x000000ffff0a7224 */ /* 0x000fe400078e0015 */
[----:B------:R-:W-:-:S02]  /*21090*/  IMAD.MOV.U32 R9, RZ, RZ, R27 ;  /* 0x000000ffff097224 */ /* 0x000fc400078e001b */
[----:B------:R-:W-:-:S07]  /*210a0*/  IMAD.MOV.U32 R11, RZ, RZ, R23 ;  /* 0x000000ffff0b7224 */ /* 0x000fce00078e0017 */
[----:B------:R-:W-:Y:S03]  /*210b0*/  HMMA.16816.F32 R8, R8, R28, R12 ;  /* 0x0000001c0808723c */ /* 0x000fe6000000180c */
[----:B------:R-:W-:Y:S04]  /*210c0*/  STL [R1+0x1640], R19 ;  /* 0x0016401301007387 */ /* 0x000fe80000100800 */
[----:B------:R-:W2:Y:S04]  /*210d0*/  LDL.LU.64 R14, [R1+0x1660] ;  /* 0x00166000010e7983 */ /* 0x000ea80000300a00 */
[----:B------:R-:W3:Y:S04]  /*210e0*/  LDL.LU.64 R12, [R1+0x1658] ;  /* 0x00165800010c7983 */ /* 0x000ee80000300a00 */
[----:B------:R-:W4:Y:S04]  /*210f0*/  LDL.LU R28, [R1+0xd8] ;  /* 0x0000d800011c7983 */ /* 0x000f280000300800 */
[----:B------:R-:W5:Y:S04]  /*21100*/  LDL.LU R29, [R1+0xdc] ;  /* 0x0000dc00011d7983 */ /* 0x000f680000300800 */
[----:B------:R-:W-:Y:S04]  /*21110*/  STL.64 [R1+0x1638], R10 ;  /* 0x0016380a01007387 */ /* 0x000fe80000100a00 */
[----:B------:R0:W-:Y:S04]  /*21120*/  STL.64 [R1+0x1630], R8 ;  /* 0x0016300801007387 */ /* 0x0001e80000100a00 */
[----:B0-----:R-:W2:Y:S04]  /*21130*/  LDL.LU R8, [R1+0x30] ;  /* 0x0000300001087983 */ /* 0x001ea80000300800 */
[----:B------:R-:W2:Y:S04]  /*21140*/  LDL.LU R9, [R1+0x34] ;  /* 0x0000340001097983 */ /* 0x000ea80000300800 */
[----:B------:R-:W2:Y:S04]  /*21150*/  LDL.LU R10, [R1+0x38] ;  /* 0x00003800010a7983 */ /* 0x000ea80000300800 */
[----:B------:R-:W2:Y:S01]  /*21160*/  LDL.LU R11, [R1+0x3c] ;  /* 0x00003c00010b7983 */ /* 0x000ea20000300800 */
[----:B------:R-:W-:Y:S01]  /*21170*/  IMAD.SHL.U32 R0, R0, 0x2, RZ ;  /* 0x0000000200007824 */ /* 0x000fe200078e00ff */
[----:B------:R-:W-:Y:S01]  /*21180*/  F2FP.F16.E4M3.UNPACK_B R2, R2.H1 ;  /* 0x00000002ff02723e */ /* 0x000fe200030006ff */
[----:B------:R-:W-:Y:S01]  /*21190*/  IMAD.MOV.U32 R4, RZ, RZ, R22 ;  /* 0x000000ffff047224 */ /* 0x000fe200078e0016 */
[----:B------:R-:W-:Y:S01]  /*211a0*/  F2FP.F16.E4M3.UNPACK_B R3, R3.H1 ;  /* 0x00000003ff03723e */ /* 0x000fe200030006ff */
[----:B------:R-:W-:Y:S01]  /*211b0*/  IMAD.MOV.U32 R5, RZ, RZ, R20 ;  /* 0x000000ffff057224 */ /* 0x000fe200078e0014 */
[----:B------:R-:W-:Y:S01]  /*211c0*/  LEA.HI R0, R7, R0, RZ, 0x1e ;  /* 0x0000000007007211 */ /* 0x000fe200078ff0ff */
[----:B------:R-:W-:-:S02]  /*211d0*/  IMAD.MOV.U32 R6, RZ, RZ, R26 ;  /* 0x000000ffff067224 */ /* 0x000fc400078e001a */
[----:B------:R-:W-:Y:S02]  /*211e0*/  IMAD.MOV.U32 R7, RZ, RZ, R24 ;  /* 0x000000ffff077224 */ /* 0x000fe400078e0018 */
[----:B------:R-:W-:-:S04]  /*211f0*/  VIADD R0, R0, UR6 ;  /* 0x0000000600007c36 */ /* 0x000fc80008000000 */
[----:B------:R-:W-:Y:S01]  /*21200*/  VIADD R20, R0, 0x20 ;  /* 0x0000002000147836 */ /* 0x000fe20000000000 */
[----:B---3--:R-:W-:Y:S01]  /*21210*/  SHF.R.U32.HI R26, RZ, 0x2, R13 ;  /* 0x00000002ff1a7819 */ /* 0x008fe2000001160d */
[----:B--2---:R-:W-:Y:S07]  /*21220*/  HMMA.16816.F32 R4, R4, R2, R8 ;  /* 0x000000020404723c */ /* 0x004fee0000001808 */
[----:B------:R-:W-:Y:S02]  /*21230*/  IMAD.MOV.U32 R11, RZ, RZ, R12 ;  /* 0x000000ffff0b7224 */ /* 0x000fe400078e000c */
[----:B------:R-:W0:Y:S01]  /*21240*/  S2R R12, SR_CTAID.X ;  /* 0x00000000000c7919 */ /* 0x000e220000002500 */
[----:B------:R-:W-:Y:S01]  /*21250*/  IMAD.MOV.U32 R9, RZ, RZ, R15 ;  /* 0x000000ffff097224 */ /* 0x000fe200078e000f */
[--C-:B------:R-:W-:Y:S01]  /*21260*/  SHF.R.U32.HI R15, RZ, 0x2, R13.reuse ;  /* 0x00000002ff0f7819 */ /* 0x100fe2000001160d */
[----:B------:R-:W-:Y:S01]  /*21270*/  IMAD.MOV.U32 R10, RZ, RZ, R14 ;  /* 0x000000ffff0a7224 */ /* 0x000fe200078e000e */
[----:B------:R-:W-:-:S02]  /*21280*/  SHF.R.U32.HI R14, RZ, 0x2, R13 ;  /* 0x00000002ff0e7819 */ /* 0x000fc4000001160d */
[----:B------:R-:W-:Y:S02]  /*21290*/  SHF.R.U32.HI R13, RZ, 0x2, R13 ;  /* 0x00000002ff0d7819 */ /* 0x000fe4000001160d */
[----:B------:R-:W-:Y:S02]  /*212a0*/  SGXT.U32 R14, R14, 0x3 ;  /* 0x000000030e0e781a */ /* 0x000fe40000000000 */
[----:B------:R-:W-:Y:S02]  /*212b0*/  SGXT.U32 R13, R13, 0x3 ;  /* 0x000000030d0d781a */ /* 0x000fe40000000000 */
[----:B------:R-:W-:-:S03]  /*212c0*/  SGXT.U32 R15, R15, 0x3 ;  /* 0x000000030f0f781a */ /* 0x000fc60000000000 */
[----:B------:R-:W-:Y:S01]  /*212d0*/  IMAD.MOV.U32 R22, RZ, RZ, R6 ;  /* 0x000000ffff167224 */ /* 0x000fe200078e0006 */
[----:B------:R-:W-:Y:S04]  /*212e0*/  STL [R1+0x4], R5 ;  /* 0x0000040501007387 */ /* 0x000fe80000100800 */
[----:B------:R-:W-:Y:S04]  /*212f0*/  STL [R1+0xc], R7 ;  /* 0x00000c0701007387 */ /* 0x000fe80000100800 */
[----:B------:R-:W2:Y:S01]  /*21300*/  LDL.LU R8, [R1+0x40] ;  /* 0x0000400001087983 */ /* 0x000ea20000300800 */
[----:B0-----:R-:W-:-:S03]  /*21310*/  IMAD.SHL.U32 R12, R12, 0x20, RZ ;  /* 0x000000200c0c7824 */ /* 0x001fc600078e00ff */
[----:B------:R0:W-:Y:S02]  /*21320*/  STL [R1+0x1620], R22 ;  /* 0x0016201601007387 */ /* 0x0001e40000100800 */
[----:B------:R-:W-:Y:S02]  /*21330*/  LOP3.LUT R13, R13, R12, RZ, 0xfc, !PT ;  /* 0x0000000c0d0d7212 */ /* 0x000fe400078efcff */
[C---:B------:R-:W-:Y:S02]  /*21340*/  LOP3.LUT R14, R12.reuse, 0x8, R14, 0xfe, !PT ;  /* 0x000000080c0e7812 */ /* 0x040fe400078efe0e */
[----:B------:R-:W-:Y:S01]  /*21350*/  LOP3.LUT R15, R12, 0x18, R15, 0xfe, !PT ;  /* 0x000000180c0f7812 */ /* 0x000fe200078efe0f */
[----:B0-----:R-:W3:Y:S01]  /*21360*/  LDL.LU R22, [R1+0x1c] ;  /* 0x00001c0001167983 */ /* 0x001ee20000300800 */
[-C--:B------:R-:W-:Y:S02]  /*21370*/  ISETP.GE.AND P6, PT, R13, R20.reuse, PT ;  /* 0x000000140d00720c */ /* 0x080fe40003fc6270 */
[-C--:B------:R-:W-:Y:S01]  /*21380*/  ISETP.GE.AND P1, PT, R14, R20.reuse, PT ;  /* 0x000000140e00720c */ /* 0x080fe20003f26270 */
[----:B------:R-:W4:Y:S01]  /*21390*/  LDL.LU R12, [R1+0x1650] ;  /* 0x00165000010c7983 */ /* 0x000f220000300800 */
[----:B------:R-:W-:-:S03]  /*213a0*/  ISETP.GE.AND P3, PT, R15, R20, PT ;  /* 0x000000140f00720c */ /* 0x000fc60003f66270 */
[----:B------:R-:W4:Y:S04]  /*213b0*/  LDL.LU R13, [R1+0x164c] ;  /* 0x00164c00010d7983 */ /* 0x000f280000300800 */
[----:B------:R-:W4:Y:S04]  /*213c0*/  LDL.LU R14, [R1+0x1648] ;  /* 0x00164800010e7983 */ /* 0x000f280000300800 */
[----:B------:R-:W4:Y:S01]  /*213d0*/  LDL.LU R15, [R1+0x1644] ;  /* 0x00164400010f7983 */ /* 0x000f220000300800 */
[----:B------:R-:W-:Y:S02]  /*213e0*/  IMAD.MOV.U32 R24, RZ, RZ, R4 ;  /* 0x000000ffff187224 */ /* 0x000fe400078e0004 */
[----:B------:R-:W-:-:S02]  /*213f0*/  IMAD.MOV.U32 R4, RZ, RZ, R25 ;  /* 0x000000ffff047224 */ /* 0x000fc400078e0019 */
[----:B------:R-:W-:Y:S02]  /*21400*/  IMAD.MOV.U32 R5, RZ, RZ, R27 ;  /* 0x000000ffff057224 */ /* 0x000fe400078e001b */
[----:B------:R-:W-:Y:S02]  /*21410*/  IMAD.MOV.U32 R6, RZ, RZ, R21 ;  /* 0x000000ffff067224 */ /* 0x000fe400078e0015 */
[----:B------:R-:W-:Y:S01]  /*21420*/  IMAD.MOV.U32 R7, RZ, RZ, R23 ;  /* 0x000000ffff077224 */ /* 0x000fe200078e0017 */
[----:B------:R-:W0:Y:S01]  /*21430*/  S2R R19, SR_CTAID.X ;  /* 0x0000000000137919 */ /* 0x000e220000002500 */
[----:B------:R-:W-:-:S05]  /*21440*/  SGXT.U32 R26, R26, 0x3 ;  /* 0x000000031a1a781a */ /* 0x000fca0000000000 */
[----:B----4-:R-:W-:-:S15]  /*21450*/  HMMA.16816.F32 R12, R4, R2, R12 ;  /* 0x00000002040c723c */ /* 0x010fde000000180c */
[----:B------:R-:W-:-:S08]  /*21460*/  NOP ;  /* 0x0000000000007918 */ /* 0x000fd00000000000 */
[----:B------:R1:W-:Y:S04]  /*21470*/  STL [R1+0x1608], R15 ;  /* 0x0016080f01007387 */ /* 0x0003e80000100800 */
[----:B------:R-:W2:Y:S04]  /*21480*/  LDL R4, [R1+0x14] ;  /* 0x0000140001047983 */ /* 0x000ea80000100800 */
[----:B------:R-:W2:Y:S04]  /*21490*/  LDL R6, [R1+0x24] ;  /* 0x0000240001067983 */ /* 0x000ea80000100800 */
[----:B------:R-:W2:Y:S01]  /*214a0*/  LDL R7, [R1+0x2c] ;  /* 0x00002c0001077983 */ /* 0x000ea20000100800 */
[----:B------:R-:W-:Y:S01]  /*214b0*/  FMUL R3, R18, UR12 ;  /* 0x0000000c12037c20 */ /* 0x000fe20008400000 */
[----:B-1----:R-:W1:Y:S01]  /*214c0*/  S2R R15, SR_TID.X ;  /* 0x00000000000f7919 */ /* 0x002e620000002100 */
[----:B0-----:R-:W-:Y:S01]  /*214d0*/  IMAD.SHL.U32 R19, R19, 0x20, RZ ;  /* 0x0000002013137824 */ /* 0x001fe200078e00ff */
[----:B------:R-:W0:Y:S04]  /*214e0*/  S2R R18, SR_CTAID.X ;  /* 0x0000000000127919 */ /* 0x000e280000002500 */
[----:B------:R-:W-:-:S04]  /*214f0*/  LOP3.LUT R26, R19, 0x10, R26, 0xfe, !PT ;  /* 0x00000010131a7812 */ /* 0x000fc800078efe1a */
[----:B------:R-:W-:Y:S02]  /*21500*/  ISETP.GE.AND P2, PT, R26, R20, PT ;  /* 0x000000141a00720c */ /* 0x000fe40003f46270 */
[----:B------:R-:W4:Y:S01]  /*21510*/  S2R R20, SR_TID.X ;  /* 0x0000000000147919 */ /* 0x000f220000002100 */
[----:B------:R-:W-:Y:S02]  /*21520*/  VIADD R2, R0, 0x21 ;  /* 0x0000002100027836 */ /* 0x000fe40000000000 */
[----:B------:R-:W-:Y:S01]  /*21530*/  FMUL R16, R16, UR12 ;  /* 0x0000000c10107c20 */ /* 0x000fe20008400000 */
[----:B------:R-:W-:Y:S02]  /*21540*/  F2FP.F16.E4M3.UNPACK_B R28, R28.H1 ;  /* 0x0000001cff1c723e */ /* 0x000fe400030006ff */
[----:B-1----:R-:W-:Y:S01]  /*21550*/  SHF.R.U32.HI R15, RZ, 0x2, R15 ;  /* 0x00000002ff0f7819 */ /* 0x002fe2000001160f */
[----:B0-----:R-:W-:-:S03]  /*21560*/  IMAD.SHL.U32 R18, R18, 0x20, RZ ;  /* 0x0000002012127824 */ /* 0x001fc600078e00ff */
[----:B------:R-:W-:-:S04]  /*21570*/  SGXT.U32 R15, R15, 0x3 ;  /* 0x000000030f0f781a */ /* 0x000fc80000000000 */
[----:B------:R-:W-:Y:S02]  /*21580*/  LOP3.LUT R15, R15, R18, RZ, 0xfc, !PT ;  /* 0x000000120f0f7212 */ /* 0x000fe400078efcff */
[--C-:B----4-:R-:W-:Y:S02]  /*21590*/  SHF.R.U32.HI R18, RZ, 0x2, R20.reuse ;  /* 0x00000002ff127819 */ /* 0x110fe40000011614 */
[----:B------:R-:W-:Y:S02]  /*215a0*/  ISETP.GE.AND P4, PT, R15, R2, PT ;  /* 0x000000020f00720c */ /* 0x000fe40003f86270 */
[----:B------:R-:W-:Y:S01]  /*215b0*/  SHF.R.U32.HI R15, RZ, 0x2, R20 ;  /* 0x00000002ff0f7819 */ /* 0x000fe20000011614 */
[----:B---3--:R-:W-:Y:S01]  /*215c0*/  IMAD.MOV.U32 R5, RZ, RZ, R22 ;  /* 0x000000ffff057224 */ /* 0x008fe200078e0016 */
[----:B-----5:R-:W-:Y:S02]  /*215d0*/  F2FP.F16.E4M3.UNPACK_B R29, R29.H1 ;  /* 0x0000001dff1d723e */ /* 0x020fe400030006ff */
[----:B------:R-:W-:-:S02]  /*215e0*/  SGXT.U32 R18, R18, 0x3 ;  /* 0x000000031212781a */ /* 0x000fc40000000000 */
[----:B------:R-:W-:Y:S02]  /*215f0*/  SGXT.U32 R15, R15, 0x3 ;  /* 0x000000030f0f781a */ /* 0x000fe40000000000 */
[----:B------:R-:W-:Y:S02]  /*21600*/  FSEL R16, R16, -INF , P6 ;  /* 0xff80000010107808 */ /* 0x000fe40003000000 */
[----:B------:R-:W-:Y:S02]  /*21610*/  FSEL R3, R3, -INF , P1 ;  /* 0xff80000003037808 */ /* 0x000fe40000800000 */
[C---:B------:R-:W-:Y:S02]  /*21620*/  LOP3.LUT R18, R19.reuse, 0x8, R18, 0xfe, !PT ;  /* 0x0000000813127812 */ /* 0x040fe400078efe12 */
[----:B------:R-:W-:Y:S02]  /*21630*/  LOP3.LUT R15, R19, 0x18, R15, 0xfe, !PT ;  /* 0x00000018130f7812 */ /* 0x000fe400078efe0f */
[----:B------:R-:W3:Y:S04]  /*21640*/  LDL.LU R19, [R1+0x1640] ;  /* 0x0016400001137983 */ /* 0x000ee80000300800 */
[----:B------:R0:W-:Y:S04]  /*21650*/  STL [R1+0x34], R16 ;  /* 0x0000341001007387 */ /* 0x0001e80000100800 */
[----:B------:R-:W-:Y:S01]  /*21660*/  STL [R1+0x60], R3 ;  /* 0x0000600301007387 */ /* 0x000fe20000100800 */
[----:B--2---:R-:W-:Y:S03]  /*21670*/  HMMA.16816.F32 R4, R4, R28, R8 ;  /* 0x0000001c0404723c */ /* 0x004fe60000001808 */
[----:B------:R-:W2:Y:S04]  /*21680*/  LDL.LU.64 R10, [R1+0x1638] ;  /* 0x00163800010a7983 */ /* 0x000ea80000300a00 */
[----:B------:R-:W4:Y:S01]  /*21690*/  LDL.LU.64 R8, [R1+0x1630] ;  /* 0x0016300001087983 */ /* 0x000f220000300a00 */
[----:B------:R-:W-:-:S03]  /*216a0*/  ISETP.GE.AND P6, PT, R26, R2, PT ;  /* 0x000000021a00720c */ /* 0x000fc60003fc6270 */
[----:B------:R-:W5:Y:S01]  /*216b0*/  LDL.LU R26, [R1+0xfc] ;  /* 0x0000fc00011a7983 */ /* 0x000f620000300800 */
[----:B0-----:R-:W0:Y:S11]  /*216c0*/  S2R R16, SR_CTAID.X ;  /* 0x0000000000107919 */ /* 0x001e360000002500 */
[----:B------:R1:W-:Y:S02]  /*216d0*/  STL.64 [R1+0x1600], R6 ;  /* 0x0016000601007387 */ /* 0x0003e40000100a00 */
[----:B-1----:R-:W1:Y:S02]  /*216e0*/  S2R R6, SR_TID.X ;  /* 0x0000000000067919 */ /* 0x002e640000002100 */
[----:B------:R0:W-:Y:S01]  /*216f0*/  STL.64 [R1+0x15f8], R4 ;  /* 0x0015f80401007387 */ /* 0x0001e20000100a00 */
[----:B------:R-:W-:Y:S01]  /*21700*/  FMUL R3, R17, UR12 ;  /* 0x0000000c11037c20 */ /* 0x000fe20008400000 */
[----:B0-----:R-:W-:Y:S01]  /*21710*/  IMAD.SHL.U32 R16, R16, 0x20, RZ ;  /* 0x0000002010107824 */ /* 0x001fe200078e00ff */
[----:B------:R-:W-:-:S04]  /*21720*/  SHF.R.U32.HI R5, RZ, 0x2, R20 ;  /* 0x00000002ff057819 */ /* 0x000fc80000011614 */
[----:B------:R-:W-:Y:S02]  /*21730*/  SGXT.U32 R5, R5, 0x3 ;  /* 0x000000030505781a */ /* 0x000fe40000000000 */
[----:B------:R-:W-:Y:S02]  /*21740*/  FSEL R3, R3, -INF , P4 ;  /* 0xff80000003037808 */ /* 0x000fe40002000000 */
[----:B-1----:R-:W-:-:S04]  /*21750*/  SHF.R.U32.HI R7, RZ, 0x2, R6 ;  /* 0x00000002ff077819 */ /* 0x002fc80000011606 */
[----:B------:R-:W-:Y:S02]  /*21760*/  SGXT.U32 R7, R7, 0x3 ;  /* 0x000000030707781a */ /* 0x000fe40000000000 */
[-C--:B------:R-:W-:Y:S02]  /*21770*/  ISETP.GE.AND P5, PT, R18, R2.reuse, PT ;  /* 0x000000021200720c */ /* 0x080fe40003fa6270 */
[----:B------:R-:W-:Y:S02]  /*21780*/  LOP3.LUT R7, R16, 0x10, R7, 0xfe, !PT ;  /* 0x0000001010077812 */ /* 0x000fe400078efe07 */
[----:B------:R-:W-:Y:S01]  /*21790*/  ISETP.GE.AND P1, PT, R15, R2, PT ;  /* 0x000000020f00720c */ /* 0x000fe20003f26270 */
[----:B------:R-:W-:Y:S01]  /*217a0*/  VIADD R2, R0, 0x40 ;  /* 0x0000004000027836 */ /* 0x000fe20000000000 */
[----:B------:R-:W-:-:S04]  /*217b0*/  LOP3.LUT R5, R5, R16, RZ, 0xfc, !PT ;  /* 0x0000001005057212 */ /* 0x000fc800078efcff */
[----:B------:R-:W-:Y:S01]  /*217c0*/  ISETP.GE.AND P4, PT, R7, R2, PT ;  /* 0x000000020700720c */ /* 0x000fe20003f86270 */
[----:B----4-:R-:W-:Y:S01]  /*217d0*/  FMUL R8, R8, UR12 ;  /* 0x0000000c08087c20 */ /* 0x010fe20008400000 */
[----:B--2---:R-:W-:-:S04]  /*217e0*/  FMUL R10, R10, UR12 ;  /* 0x0000000c0a0a7c20 */ /* 0x004fc80008400000 */
[----:B------:R-:W-:Y:S02]  /*217f0*/  FSEL R4, R8, -INF , P2 ;  /* 0xff80000008047808 */ /* 0x000fe40001000000 */
[----:B------:R-:W2:Y:S04]  /*21800*/  LDL.LU R8, [R1+0xf8] ;  /* 0x0000f80001087983 */ /* 0x000ea80000300800 */
[----:B------:R0:W-:Y:S01]  /*21810*/  STL [R1+0x3c], R4 ;  /* 0x00003c0401007387 */ /* 0x0001e20000100800 */
[----:B------:R-:W-:Y:S02]  /*21820*/  ISETP.GE.AND P2, PT, R5, R2, PT ;  /* 0x000000020500720c */ /* 0x000fe40003f46270 */
[----:B0-----:R-:W-:-:S05]  /*21830*/  FSEL R4, R10, -INF , P3 ;  /* 0xff8000000a047808 */ /* 0x001fca0001800000 */
[----:B------:R0:W-:Y:S04]  /*21840*/  STL [R1+0x38], R4 ;  /* 0x0000380401007387 */ /* 0x0001e80000100800 */
[----:B------:R-:W-:Y:S04]  /*21850*/  STL.64 [R1+0x1628], R6 ;  /* 0x0016280601007387 */ /* 0x000fe80000100a00 */
[----:B------:R-:W-:Y:S04]  /*21860*/  STL [R1+0x28], R3 ;  /* 0x0000280301007387 */ /* 0x000fe80000100800 */
[----:B------:R1:W-:Y:S04]  /*21870*/  STL [R1+0x1624], R5 ;  /* 0x0016240501007387 */ /* 0x0003e80000100800 */
[----:B0-----:R-:W4:Y:S04]  /*21880*/  LDL.LU R4, [R1+0x50] ;  /* 0x0000500001047983 */ /* 0x001f280000300800 */
[----:B-1----:R-:W4:Y:S04]  /*21890*/  LDL.LU R5, [R1+0x54] ;  /* 0x0000540001057983 */ /* 0x002f280000300800 */
[----:B------:R-:W4:Y:S04]  /*218a0*/  LDL.LU R6, [R1+0x58] ;  /* 0x0000580001067983 */ /* 0x000f280000300800 */
[----:B------:R-:W4:Y:S01]  /*218b0*/  LDL.LU R7, [R1+0x5c] ;  /* 0x00005c0001077983 */ /* 0x000f220000300800 */
[----:B---3--:R-:W-:Y:S01]  /*218c0*/  FMUL R20, R19, UR12 ;  /* 0x0000000c13147c20 */ /* 0x008fe20008400000 */
[----:B------:R-:W-:Y:S01]  /*218d0*/  ISETP.GE.AND P3, PT, R18, R2, PT ;  /* 0x000000021200720c */ /* 0x000fe20003f66270 */
[----:B------:R-:W-:-:S02]  /*218e0*/  IMAD.MOV.U32 R16, RZ, RZ, R25 ;  /* 0x000000ffff107224 */ /* 0x000fc400078e0019 */
[----:B------:R-:W-:Y:S02]  /*218f0*/  IMAD.MOV.U32 R17, RZ, RZ, R27 ;  /* 0x000000ffff117224 */ /* 0x000fe400078e001b */
[----:B------:R-:W-:Y:S02]  /*21900*/  IMAD.MOV.U32 R18, RZ, RZ, R21 ;  /* 0x000000ffff127224 */ /* 0x000fe400078e0015 */
[----:B------:R-:W-:Y:S01]  /*21910*/  IMAD.MOV.U32 R19, RZ, RZ, R23 ;  /* 0x000000ffff137224 */ /* 0x000fe200078e0017 */
[----:B------:R-:W-:Y:S01]  /*21920*/  FSEL R3, R20, -INF , P5 ;  /* 0xff80000014037808 */ /* 0x000fe20002800000 */
[----:B------:R-:W-:-:S04]  /*21930*/  FMUL R9, R9, UR12 ;  /* 0x0000000c09097c20 */ /* 0x000fc80008400000 */
[----:B------:R-:W-:Y:S01]  /*21940*/  STL [R1+0x30], R3 ;  /* 0x0000300301007387 */ /* 0x000fe20000100800 */
[----:B------:R-:W-:Y:S02]  /*21950*/  ISETP.GE.AND P5, PT, R15, R2, PT ;  /* 0x000000020f00720c */ /* 0x000fe40003fa6270 */
[----:B--2---:R-:W-:Y:S01]  /*21960*/  F2FP.F16.E4M3.UNPACK_B R2, R8.H1 ;  /* 0x00000008ff02723e */ /* 0x004fe200030006ff */
[----:B----4-:R-:W-:Y:S01]  /*21970*/  HMMA.16816.F32 R16, R16, R28, R4 ;  /* 0x0000001c1010723c */ /* 0x010fe20000001804 */
[----:B------:R-:W2:Y:S04]  /*21980*/  LDL.LU.64 R6, [R1+0x1628] ;  /* 0x0016280001067983 */ /* 0x000ea80000300a00 */
[----:B------:R-:W3:Y:S02]  /*21990*/  LDL.LU R5, [R1+0x1624] ;  /* 0x0016240001057983 */ /* 0x000ee40000300800 */
[----:B------:R-:W-:Y:S01]  /*219a0*/  FSEL R4, R9, -INF , P6 ;  /* 0xff80000009047808 */ /* 0x000fe20003000000 */
[----:B------:R-:W-:-:S15]  /*219b0*/  IMAD.MOV.U32 R9, RZ, RZ, R22 ;  /* 0x000000ffff097224 */ /* 0x000fde00078e0016 */
[----:B------:R-:W-:Y:S04]  /*219c0*/  STL.64 [R1+0x1618], R18 ;  /* 0x0016181201007387 */ /* 0x000fe80000100a00 */
[----:B------:R0:W-:Y:S04]  /*219d0*/  STL.64 [R1+0x1610], R16 ;  /* 0x0016101001007387 */ /* 0x0001e80000100a00 */
[----:B0-----:R-:W4:Y:S04]  /*219e0*/  LDL.LU R16, [R1+0x90] ;  /* 0x0000900001107983 */ /* 0x001f280000300800 */
[----:B------:R-:W4:Y:S04]  /*219f0*/  LDL.LU R17, [R1+0x94] ;  /* 0x0000940001117983 */ /* 0x000f280000300800 */
[----:B------:R-:W4:Y:S04]  /*21a00*/  LDL.LU R18, [R1+0x98] ;  /* 0x0000980001127983 */ /* 0x000f280000300800 */
[----:B------:R-:W4:Y:S04]  /*21a10*/  LDL.LU R19, [R1+0x9c] ;  /* 0x00009c0001137983 */ /* 0x000f280000300800 */
[----:B------:R-:W4:Y:S04]  /*21a20*/  LDL.LU R8, [R1+0x14] ;  /* 0x0000140001087983 */ /* 0x000f280000300800 */
[----:B------:R0:W-:Y:S04]  /*21a30*/  STL [R1+0x20], R4 ;  /* 0x0000200401007387 */ /* 0x0001e80000100800 */
[----:B------:R-:W4:Y:S01]  /*21a40*/  LDL.LU R22, [R1+0x1620] ;  /* 0x0016200001167983 */ /* 0x000f220000300800 */
[----:B------:R-:W1:Y:S01]  /*21a50*/  S2R R29, SR_CTAID.X ;  /* 0x00000000001d7919 */ /* 0x000e620000002500 */
[----:B-----5:R-:W-:Y:S01]  /*21a60*/  F2FP.F16.E4M3.UNPACK_B R3, R26.H1 ;  /* 0x0000001aff03723e */ /* 0x020fe200030006ff */
[----:B------:R-:W-:Y:S01]  /*21a70*/  FMUL R26, R11, UR12 ;  /* 0x0000000c0b1a7c20 */ /* 0x000fe20008400000 */
[----:B------:R-:W-:Y:S01]  /*21a80*/  VIADD R20, R0, 0x41 ;  /* 0x0000004100147836 */ /* 0x000fe20000000000 */
[----:B------:R-:W5:Y:S01]  /*21a90*/  LDL.LU R10, [R1+0x24] ;  /* 0x00002400010a7983 */ /* 0x000f620000300800 */
[----:B------:R-:W-:-:S02]  /*21aa0*/  FMUL R24, R24, UR12 ;  /* 0x0000000c18187c20 */ /* 0x000fc40008400000 */
[----:B0-----:R-:W-:Y:S01]  /*21ab0*/  FSEL R4, R26, -INF , P1 ;  /* 0xff8000001a047808 */ /* 0x001fe20000800000 */
[----:B------:R-:W5:Y:S04]  /*21ac0*/  LDL.LU R11, [R1+0x2c] ;  /* 0x00002c00010b7983 */ /* 0x000f680000300800 */
[----:B------:R0:W-:Y:S01]  /*21ad0*/  STL [R1+0x18], R4 ;  /* 0x0000180401007387 */ /* 0x0001e20000100800 */
[----:B-1----:R-:W-:Y:S01]  /*21ae0*/  IMAD.SHL.U32 R29, R29, 0x20, RZ ;  /* 0x000000201d1d7824 */ /* 0x002fe200078e00ff */
[----:B--2---:R-:W-:Y:S02]  /*21af0*/  SHF.R.U32.HI R28, RZ, 0x2, R6 ;  /* 0x00000002ff1c7819 */ /* 0x004fe40000011606 */
[----:B---3--:R-:W-:Y:S02]  /*21b00*/  ISETP.GE.AND P6, PT, R5, R20, PT ;  /* 0x000000140500720c */ /* 0x008fe40003fc6270 */
[----:B------:R-:W-:-:S02]  /*21b10*/  SGXT.U32 R28, R28, 0x3 ;  /* 0x000000031c1c781a */ /* 0x000fc40000000000 */
[----:B------:R-:W-:Y:S02]  /*21b20*/  FSEL R5, R24, -INF , P2 ;  /* 0xff80000018057808 */ /* 0x000fe40001000000 */
[----:B------:R-:W-:-:S03]  /*21b30*/  LOP3.LUT R28, R29, 0x8, R28, 0xfe, !PT ;  /* 0x000000081d1c7812 */ /* 0x000fc600078efe1c */
[----:B------:R-:W-:Y:S01]  /*21b40*/  STL [R1+0x10], R5 ;  /* 0x0000100501007387 */ /* 0x000fe20000100800 */
[-C--:B------:R-:W-:Y:S02]  /*21b50*/  ISETP.GE.AND P1, PT, R28, R20.reuse, PT ;  /* 0x000000141c00720c */ /* 0x080fe40003f26270 */
[----:B------:R-:W-:Y:S01]  /*21b60*/  ISETP.GE.AND P2, PT, R7, R20, PT ;  /* 0x000000140700720c */ /* 0x000fe20003f46270 */
[----:B----4-:R-:W-:-:S05]  /*21b70*/  FMUL R22, R22, UR12 ;  /* 0x0000000c16167c20 */ /* 0x010fca0008400000 */
[----:B0-----:R-:W-:Y:S02]  /*21b80*/  FSEL R4, R22, -INF , P3 ;  /* 0xff80000016047808 */ /* 0x001fe40001800000 */
[----:B------:R-:W2:Y:S01]  /*21b90*/  LDL.LU R22, [R1+0xc] ;  /* 0x00000c0001167983 */ /* 0x000ea20000300800 */
[----:B------:R-:W-:-:S03]  /*21ba0*/  ISETP.GE.AND P3, PT, R15, R20, PT ;  /* 0x000000140f00720c */ /* 0x000fc60003f66270 */
[----:B------:R0:W-:Y:S04]  /*21bb0*/  STL [R1+0x14], R4 ;  /* 0x0000140401007387 */ /* 0x0001e80000100800 */
[----:B------:R-:W3:Y:S04]  /*21bc0*/  LDL.LU R20, [R1+0x4] ;  /* 0x0000040001147983 */ /* 0x000ee80000300800 */
[----:B0-----:R-:W4:Y:S04]  /*21bd0*/  LDL.LU R4, [R1+0x80] ;  /* 0x0000800001047983 */ /* 0x001f280000300800 */
[----:B------:R-:W4:Y:S04]  /*21be0*/  LDL.LU R5, [R1+0x84] ;  /* 0x0000840001057983 */ /* 0x000f280000300800 */
[----:B------:R-:W4:Y:S04]  /*21bf0*/  LDL.LU R6, [R1+0x88] ;  /* 0x0000880001067983 */ /* 0x000f280000300800 */
[----:B------:R-:W4:Y:S01]  /*21c00*/  LDL.LU R7, [R1+0x8c] ;  /* 0x00008c0001077983 */ /* 0x000f220000300800 */
[----:B------:R-:W0:Y:S01]  /*21c10*/  S2R R26, SR_TID.X ;  /* 0x00000000001a7919 */ /* 0x000e220000002100 */
[----:B------:R-:W1:Y:S01]  /*21c20*/  S2R R15, SR_CTAID.X ;  /* 0x00000000000f7919 */ /* 0x000e620000002500 */
[----:B------:R-:W-:Y:S01]  /*21c30*/  FMUL R24, R12, UR12 ;  /* 0x0000000c0c187c20 */ /* 0x000fe20008400000 */
[----:B------:R-:W-:-:S04]  /*21c40*/  VIADD R12, R0, 0x60 ;  /* 0x00000060000c7836 */ /* 0x000fc80000000000 */
[----:B------:R-:W-:Y:S02]  /*21c50*/  FSEL R24, R24, -INF , P4 ;  /* 0xff80000018187808 */ /* 0x000fe40002000000 */
[----:B0-----:R-:W-:Y:S01]  /*21c60*/  SHF.R.U32.HI R26, RZ, 0x2, R26 ;  /* 0x00000002ff1a7819 */ /* 0x001fe2000001161a */
[----:B-1----:R-:W-:-:S03]  /*21c70*/  IMAD.SHL.U32 R15, R15, 0x20, RZ ;  /* 0x000000200f0f7824 */ /* 0x002fc600078e00ff */
[----:B------:R-:W-:-:S04]  /*21c80*/  SGXT.U32 R26, R26, 0x3 ;  /* 0x000000031a1a781a */ /* 0x000fc80000000000 */
[----:B------:R-:W-:-:S04]  /*21c90*/  LOP3.LUT R26, R26, R15, RZ, 0xfc, !PT ;  /* 0x0000000f1a1a7212 */ /* 0x000fc800078efcff */
[----:B------:R-:W-:Y:S01]  /*21ca0*/  ISETP.GE.AND P4, PT, R26, R12, PT ;  /* 0x0000000c1a00720c */ /* 0x000fe20003f86270 */
[----:B------:R-:W-:Y:S02]  /*21cb0*/  IMAD.MOV.U32 R26, RZ, RZ, R21 ;  /* 0x000000ffff1a7224 */ /* 0x000fe400078e0015 */
[----:B------:R-:W0:Y:S01]  /*21cc0*/  S2R R21, SR_TID.X ;  /* 0x0000000000157919 */ /* 0x000e220000002100 */
[----:B-----5:R-:W-:Y:S01]  /*21cd0*/  HMMA.16816.F32 R8, R8, R2, R16 ;  /* 0x000000020808723c */ /* 0x020fe20000001810 */
[----:B------:R-:W5:Y:S04]  /*21ce0*/  LDL.LU.64 R18, [R1+0x1618] ;  /* 0x0016180001127983 */ /* 0x000f680000300a00 */
[----:B------:R-:W5:Y:S04]  /*21cf0*/  LDL.LU.64 R16, [R1+0x1610] ;  /* 0x0016100001107983 */ /* 0x000f680000300a00 */
[----:B------:R-:W5:Y:S04]  /*21d00*/  LDL.LU R15, [R1+0x1608] ;  /* 0x00160800010f7983 */ /* 0x000f680000300800 */
[----:B------:R1:W-:Y:S01]  /*21d10*/  STL [R1+0xc], R24 ;  /* 0x00000c1801007387 */ /* 0x0003e20000100800 */
[----:B------:R-:W-:Y:S01]  /*21d20*/  FMUL R14, R14, UR12 ;  /* 0x0000000c0e0e7c20 */ /* 0x000fe20008400000 */
[----:B-1----:R-:W-:-:S02]  /*21d30*/  IMAD.MOV.U32 R24, RZ, RZ, R25 ;  /* 0x000000ffff187224 */ /* 0x002fc400078e0019 */
[----:B------:R-:W-:Y:S02]  /*21d40*/  IMAD.MOV.U32 R25, RZ, RZ, R27 ;  /* 0x000000ffff197224 */ /* 0x000fe400078e001b */
[----:B------:R-:W-:Y:S01]  /*21d50*/  IMAD.MOV.U32 R27, RZ, RZ, R23 ;  /* 0x000000ffff1b7224 */ /* 0x000fe200078e0017 */
[----:B0-----:R-:W-:-:S04]  /*21d60*/  SHF.R.U32.HI R23, RZ, 0x2, R21 ;  /* 0x00000002ff177819 */ /* 0x001fc80000011615 */
[----:B------:R-:W-:-:S04]  /*21d70*/  SGXT.U32 R23, R23, 0x3 ;  /* 0x000000031717781a */ /* 0x000fc80000000000 */
[----:B------:R-:W-:Y:S02]  /*21d80*/  LOP3.LUT R23, R29, 0x10, R23, 0xfe, !PT ;  /* 0x000000101d177812 */ /* 0x000fe400078efe17 */
[----:B------:R-:W-:Y:S01]  /*21d90*/  FSEL R29, R14, -INF , P5 ;  /* 0xff8000000e1d7808 */ /* 0x000fe20002800000 */
[----:B---3--:R-:W-:-:S05]  /*21da0*/  FMUL R20, R20, UR12 ;  /* 0x0000000c14147c20 */ /* 0x008fca0008400000 */
[----:B------:R-:W-:-:S05]  /*21db0*/  FSEL R14, R20, -INF , P6 ;  /* 0xff800000140e7808 */ /* 0x000fca0003000000 */
[----:B------:R0:W-:Y:S04]  /*21dc0*/  STL [R1+0x8], R14 ;  /* 0x0000080e01007387 */ /* 0x0001e80000100800 */
[----:B------:R-:W-:Y:S04]  /*21dd0*/  STL [R1+0x4], R29 ;  /* 0x0000041d01007387 */ /* 0x000fe80000100800 */
[----:B------:R1:W-:Y:S01]  /*21de0*/  STL [R1+0x15dc], R29 ;  /* 0x0015dc1d01007387 */ /* 0x0003e20000100800 */
[----:B----4-:R-:W-:Y:S03]  /*21df0*/  HMMA.16816.F32 R24, R24, R2, R4 ;  /* 0x000000021818723c */ /* 0x010fe60000001804 */
[----:B------:R-:W3:Y:S04]  /*21e00*/  LDL.LU.64 R6, [R1+0x1600] ;  /* 0x0016000001067983 */ /* 0x000ee80000300a00 */
[----:B------:R-:W4:Y:S01]  /*21e10*/  LDL.LU.64 R4, [R1+0x15f8] ;  /* 0x0015f80001047983 */ /* 0x000f220000300a00 */
[----:B------:R-:W1:Y:S01]  /*21e20*/  S2R R20, SR_TID.X ;  /* 0x0000000000147919 */ /* 0x000e620000002100 */
[----:B0-----:R-:W0:Y:S01]  /*21e30*/  S2R R14, SR_CTAID.X ;  /* 0x00000000000e7919 */ /* 0x001e220000002500 */
[----:B--2---:R-:W-:Y:S01]  /*21e40*/  FMUL R22, R22, UR12 ;  /* 0x0000000c16167c20 */ /* 0x004fe20008400000 */
[----:B------:R-:W-:Y:S01]  /*21e50*/  FMUL R13, R13, UR12 ;  /* 0x0000000c0d0d7c20 */ /* 0x000fe20008400000 */
[----:B------:R-:W-:-:S03]  /*21e60*/  ISETP.GE.AND P5, PT, R28, R12, PT ;  /* 0x0000000c1c00720c */ /* 0x000fc60003fa6270 */
[----:B------:R-:W-:Y:S02]  /*21e70*/  FSEL R28, R22, -INF , P1 ;  /* 0xff800000161c7808 */ /* 0x000fe40000800000 */
[----:B------:R-:W-:-:S03]  /*21e80*/  FSEL R2, R13, -INF , P2 ;  /* 0xff8000000d027808 */ /* 0x000fc60001000000 */
[----:B------:R-:W-:Y:S04]  /*21e90*/  STL [R1], R28 ;  /* 0x0000001c01007387 */ /* 0x000fe80000100800 */
[----:B------:R-:W-:Y:S04]  /*21ea0*/  STL [R1+0x15e0], R28 ;  /* 0x0015e01c01007387 */ /* 0x000fe80000100800 */
[----:B------:R-:W-:Y:S01]  /*21eb0*/  STL [R1+0x15e4], R2 ;  /* 0x0015e40201007387 */ /* 0x000fe20000100800 */
[--C-:B-1----:R-:W-:Y:S02]  /*21ec0*/  SHF.R.U32.HI R29, RZ, 0x2, R20.reuse ;  /* 0x00000002ff1d7819 */ /* 0x102fe40000011614 */
[----:B------:R-:W-:Y:S01]  /*21ed0*/  SHF.R.U32.HI R21, RZ, 0x2, R20 ;  /* 0x00000002ff157819 */ /* 0x000fe20000011614 */
[----:B0-----:R-:W-:Y:S01]  /*21ee0*/  IMAD.SHL.U32 R14, R14, 0x20, RZ ;  /* 0x000000200e0e7824 */ /* 0x001fe200078e00ff */
[----:B------:R-:W-:-:S02]  /*21ef0*/  SGXT.U32 R29, R29, 0x3 ;  /* 0x000000031d1d781a */ /* 0x000fc40000000000 */
[----:B------:R-:W-:Y:S02]  /*21f00*/  SGXT.U32 R21, R21, 0x3 ;  /* 0x000000031515781a */ /* 0x000fe40000000000 */
[----:B------:R-:W-:Y:S01]  /*21f10*/  SHF.R.U32.HI R20, RZ, 0x2, R20 ;  /* 0x00000002ff147819 */ /* 0x000fe20000011614 */
[----:B-----5:R-:W-:Y:S01]  /*21f20*/  FMUL R15, R15, UR12 ;  /* 0x0000000c0f0f7c20 */ /* 0x020fe20008400000 */
[----:B------:R-:W-:Y:S02]  /*21f30*/  LOP3.LUT R29, R29, R14, RZ, 0xfc, !PT ;  /* 0x0000000e1d1d7212 */ /* 0x000fe400078efcff */
[----:B------:R-:W-:Y:S01]  /*21f40*/  LOP3.LUT R21, R14, 0x18, R21, 0xfe, !PT ;  /* 0x000000180e157812 */ /* 0x000fe200078efe15 */
[----:B------:R-:W-:Y:S01]  /*21f50*/  FMUL R13, R8, UR12 ;  /* 0x0000000c080d7c20 */ /* 0x000fe20008400000 */
[----:B------:R-:W-:Y:S02]  /*21f60*/  SGXT.U32 R20, R20, 0x3 ;  /* 0x000000031414781a */ /* 0x000fe40000000000 */
[----:B------:R-:W-:-:S02]  /*21f70*/  ISETP.GE.AND P2, PT, R29, R0, PT ;  /* 0x000000001d00720c */ /* 0x000fc40003f46270 */
[-C--:B------:R-:W-:Y:S02]  /*21f80*/  ISETP.GE.AND P6, PT, R23, R12.reuse, PT ;  /* 0x0000000c1700720c */ /* 0x080fe40003fc6270 */
[----:B------:R-:W-:Y:S01]  /*21f90*/  ISETP.GE.AND P1, PT, R21, R12, PT ;  /* 0x0000000c1500720c */ /* 0x000fe20003f26270 */
[----:B------:R-:W-:Y:S01]  /*21fa0*/  FMUL R12, R16, UR12 ;  /* 0x0000000c100c7c20 */ /* 0x000fe20008400000 */
[----:B------:R-:W-:Y:S01]  /*21fb0*/  LOP3.LUT R20, R14, 0x8, R20, 0xfe, !PT ;  /* 0x000000080e147812 */ /* 0x000fe200078efe14 */
[----:B------:R-:W-:-:S03]  /*21fc0*/  FMUL R14, R18, UR12 ;  /* 0x0000000c120e7c20 */ /* 0x000fc60008400000 */
[----:B------:R-:W-:Y:S02]  /*21fd0*/  FSEL R8, R12, -INF , P6 ;  /* 0xff8000000c087808 */ /* 0x000fe40003000000 */
[----:B------:R-:W-:Y:S02]  /*21fe0*/  FSEL R12, R14, -INF , P1 ;  /* 0xff8000000e0c7808 */ /* 0x000fe40000800000 */
[CC--:B------:R-:W-:Y:S02]  /*21ff0*/  ISETP.GE.AND P6, PT, R23.reuse, R0.reuse, PT ;  /* 0x000000001700720c */ /* 0x0c0fe40003fc6270 */
[----:B------:R-:W-:Y:S01]  /*22000*/  ISETP.GT.AND P1, PT, R23, R0, PT ;  /* 0x000000001700720c */ /* 0x000fe20003f24270 */
[----:B------:R-:W-:Y:S01]  /*22010*/  FMUL R14, R24, UR12 ;  /* 0x0000000c180e7c20 */ /* 0x000fe20008400000 */
[----:B------:R-:W-:Y:S01]  /*22020*/  FMUL R11, R11, UR12 ;  /* 0x0000000c0b0b7c20 */ /* 0x000fe20008400000 */
[----:B------:R-:W-:-:S03]  /*22030*/  FMUL R18, R17, UR12 ;  /* 0x0000000c11127c20 */ /* 0x000fc60008400000 */
[----:B------:R-:W-:Y:S01]  /*22040*/  FSEL R14, R14, -INF , P6 ;  /* 0xff8000000e0e7808 */ /* 0x000fe20003000000 */
[----:B---3--:R-:W-:Y:S01]  /*22050*/  FMUL R6, R6, UR12 ;  /* 0x0000000c06067c20 */ /* 0x008fe20008400000 */
[----:B----4-:R-:W-:Y:S01]  /*22060*/  FMUL R3, R4, UR12 ;  /* 0x0000000c04037c20 */ /* 0x010fe20008400000 */
[----:B------:R-:W-:-:S03]  /*22070*/  FSEL R4, R15, -INF , P3 ;  /* 0xff8000000f047808 */ /* 0x000fc60001800000 */
[----:B------:R-:W-:Y:S02]  /*22080*/  FSEL R6, R6, -INF , P5 ;  /* 0xff80000006067808 */ /* 0x000fe40002800000 */
[----:B------:R-:W-:Y:S01]  /*22090*/  FSEL R3, R3, -INF , P4 ;  /* 0xff80000003037808 */ /* 0x000fe20002000000 */
[----:B------:R0:W-:Y:S04]  /*220a0*/  STL [R1+0x15e8], R4 ;  /* 0x0015e80401007387 */ /* 0x0001e80000100800 */
[----:B------:R1:W-:Y:S04]  /*220b0*/  STL [R1+0x15ec], R3 ;  /* 0x0015ec0301007387 */ /* 0x0003e80000100800 */
[----:B------:R2:W-:Y:S01]  /*220c0*/  STL [R1+0x15f0], R6 ;  /* 0x0015f00601007387 */ /* 0x0005e20000100800 */
[----:B------:R-:W-:Y:S01]  /*220d0*/  FMUL R15, R9, UR12 ;  /* 0x0000000c090f7c20 */ /* 0x000fe20008400000 */
[----:B------:R-:W-:-:S02]  /*220e0*/  ISETP.GT.AND P3, PT, R29, R0, PT ;  /* 0x000000001d00720c */ /* 0x000fc40003f64270 */
[-C--:B------:R-:W-:Y:S01]  /*220f0*/  ISETP.GE.AND P4, PT, R20, R0.reuse, PT ;  /* 0x000000001400720c */ /* 0x080fe20003f86270 */
[----:B0-----:R-:W3:Y:S04]  /*22100*/  LDL R4, [R1+0x28] ;  /* 0x0000280001047983 */ /* 0x001ee80000100800 */
[----:B-1----:R-:W4:Y:S04]  /*22110*/  LDL R3, [R1+0x3c] ;  /* 0x00003c0001037983 */ /* 0x002f280000100800 */
[----:B--2---:R-:W2:Y:S01]  /*22120*/  LDL R6, [R1+0x60] ;  /* 0x0000600001067983 */ /* 0x004ea20000100800 */
[----:B------:R-:W-:Y:S01]  /*22130*/  FSEL R9, R13, -INF , P2 ;  /* 0xff8000000d097808 */ /* 0x000fe20001000000 */
[----:B------:R-:W-:Y:S01]  /*22140*/  FMUL R13, R10, UR12 ;  /* 0x0000000c0a0d7c20 */ /* 0x000fe20008400000 */
[----:B------:R-:W-:Y:S01]  /*22150*/  FSEL R10, R15, -INF , P3 ;  /* 0xff8000000f0a7808 */ /* 0x000fe20001800000 */
[----:B------:R-:W-:Y:S01]  /*22160*/  VIADD R15, R0, 0x61 ;  /* 0x00000061000f7836 */ /* 0x000fe20000000000 */
[-C--:B------:R-:W-:Y:S01]  /*22170*/  ISETP.GT.AND P5, PT, R20, R0.reuse, PT ;  /* 0x000000001400720c */ /* 0x080fe20003fa4270 */
[----:B------:R-:W5:Y:S01]  /*22180*/  LDL R2, [R1+0x38] ;  /* 0x0000380001027983 */ /* 0x000f620000100800 */
[----:B------:R-:W-:-:S02]  /*22190*/  ISETP.GE.AND P2, PT, R21, R0, PT ;  /* 0x000000001500720c */ /* 0x000fc40003f46270 */
[----:B------:R-:W-:Y:S01]  /*221a0*/  ISETP.GT.AND P3, PT, R21, R0, PT ;  /* 0x000000001500720c */ /* 0x000fe20003f64270 */
[----:B------:R-:W3:Y:S01]  /*221b0*/  LDL R28, [R1+0x30] ;  /* 0x00003000011c7983 */ /* 0x000ee20000100800 */
[----:B------:R-:W-:Y:S01]  /*221c0*/  FSEL R0, R13, -INF , P4 ;  /* 0xff8000000d007808 */ /* 0x000fe20002000000 */
[----:B------:R-:W-:Y:S01]  /*221d0*/  FMUL R13, R25, UR12 ;  /* 0x0000000c190d7c20 */ /* 0x000fe20008400000 */
[-C--:B------:R-:W-:Y:S01]  /*221e0*/  ISETP.GE.AND P6, PT, R23, R15.reuse, PT ;  /* 0x0000000f1700720c */ /* 0x080fe20003fc6270 */
[----:B------:R-:W-:Y:S01]  /*221f0*/  FMUL R16, R27, UR12 ;  /* 0x0000000c1b107c20 */ /* 0x000fe20008400000 */
[----:B------:R-:W-:Y:S01]  /*22200*/  FSEL R11, R11, -INF , P5 ;  /* 0xff8000000b0b7808 */ /* 0x000fe20002800000 */
[----:B------:R-:W-:Y:S01]  /*22210*/  FMUL R7, R7, UR12 ;  /* 0x0000000c07077c20 */ /* 0x000fe20008400000 */
[----:B------:R-:W-:Y:S01]  /*22220*/  FSEL R13, R13, -INF , P1 ;  /* 0xff8000000d0d7808 */ /* 0x000fe20000800000 */
[----:B------:R-:W5:Y:S01]  /*22230*/  LDL R27, [R1+0x10] ;  /* 0x00001000011b7983 */ /* 0x000f620000100800 */
[-C--:B------:R-:W-:Y:S01]  /*22240*/  ISETP.GE.AND P1, PT, R21, R15.reuse, PT ;  /* 0x0000000f1500720c */ /* 0x080fe20003f26270 */
[----:B------:R-:W-:Y:S01]  /*22250*/  FMUL R21, R19, UR12 ;  /* 0x0000000c13157c20 */ /* 0x000fe20008400000 */
[----:B------:R-:W-:Y:S01]  /*22260*/  ISETP.GE.AND P5, PT, R20, R15, PT ;  /* 0x0000000f1400720c */ /* 0x000fe20003fa6270 */
[----:B------:R-:W5:Y:S01]  /*22270*/  LDL R22, [R1+0x8] ;  /* 0x0000080001167983 */ /* 0x000f620000100800 */
[----:B------:R-:W-:-:S02]  /*22280*/  FSEL R20, R18, -INF , P6 ;  /* 0xff80000012147808 */ /* 0x000fc40003000000 */
[----:B------:R-:W-:Y:S01]  /*22290*/  FSEL R18, R21, -INF , P1 ;  /* 0xff80000015127808 */ /* 0x000fe20000800000 */
[----:B------:R-:W5:Y:S04]  /*222a0*/  LDL R25, [R1+0x14] ;  /* 0x0000140001197983 */ /* 0x000f680000100800 */
[----:B------:R-:W5:Y:S01]  /*222b0*/  LDL R21, [R1+0x34] ;  /* 0x0000340001157983 */ /* 0x000f620000100800 */
[----:B------:R-:W-:-:S03]  /*222c0*/  ISETP.GE.AND P4, PT, R29, R15, PT ;  /* 0x0000000f1d00720c */ /* 0x000fc60003f86270 */
[----:B------:R-:W5:Y:S01]  /*222d0*/  LDL R29, [R1+0x20] ;  /* 0x00002000011d7983 */ /* 0x000f620000100800 */
[----:B------:R-:W-:Y:S01]  /*222e0*/  FMUL R15, R26, UR12 ;  /* 0x0000000c1a0f7c20 */ /* 0x000fe20008400000 */
[----:B------:R-:W-:Y:S02]  /*222f0*/  FSEL R19, R16, -INF , P3 ;  /* 0xff80000010137808 */ /* 0x000fe40001800000 */
[----:B------:R-:W-:Y:S01]  /*22300*/  FSEL R16, R7, -INF , P5 ;  /* 0xff80000007107808 */ /* 0x000fe20002800000 */
[----:B------:R-:W5:Y:S01]  /*22310*/  LDL R24, [R1+0xc] ;  /* 0x00000c0001187983 */ /* 0x000f620000100800 */
[----:B------:R-:W-:Y:S02]  /*22320*/  FSEL R23, R15, -INF , P2 ;  /* 0xff8000000f177808 */ /* 0x000fe40001000000 */
[----:B------:R-:W-:Y:S01]  /*22330*/  FMNMX R15, R0, R11, !PT ;  /* 0x0000000b000f7209 */ /* 0x000fe20007800000 */
[----:B------:R-:W5:Y:S01]  /*22340*/  LDL R26, [R1+0x18] ;  /* 0x00001800011a7983 */ /* 0x000f620000100800 */
[----:B------:R-:W-:Y:S01]  /*22350*/  FMNMX R7, R14, R13, !PT ;  /* 0x0000000d0e077209 */ /* 0x000fe20007800000 */
[----:B------:R-:W-:-:S05]  /*22360*/  FMUL R5, R5, UR12 ;  /* 0x0000000c05057c20 */ /* 0x000fca0008400000 */
[----:B------:R-:W-:Y:S02]  /*22370*/  FSEL R17, R5, -INF , P4 ;  /* 0xff80000005117808 */ /* 0x000fe40002000000 */
[----:B------:R-:W-:Y:S02]  /*22380*/  FMNMX R5, R9, R10, !PT ;  /* 0x0000000a09057209 */ /* 0x000fe40007800000 */
[----:B----4-:R-:W-:Y:S02]  /*22390*/  FMNMX R7, R3, R7, !PT ;  /* 0x0000000703077209 */ /* 0x010fe40007800000 */
[----:B--2---:R-:W-:Y:S02]  /*223a0*/  FMNMX R15, R6, R15, !PT ;  /* 0x0000000f060f7209 */ /* 0x004fe40007800000 */
[----:B------:R-:W2:Y:S04]  /*223b0*/  LDL.LU R6, [R1+0x15f0] ;  /* 0x0015f00001067983 */ /* 0x000ea80000300800 */
[----:B------:R-:W4:Y:S01]  /*223c0*/  LDL.LU R3, [R1+0x15ec] ;  /* 0x0015ec0001037983 */ /* 0x000f220000300800 */
[----:B---3--:R-:W-:-:S02]  /*223d0*/  FMNMX R15, R28, R15, !PT ;  /* 0x0000000f1c0f7209 */ /* 0x008fc40007800000 */
[----:B-----5:R-:W-:Y:S02]  /*223e0*/  FMNMX R21, R21, R5, !PT ;  /* 0x0000000515157209 */ /* 0x020fe40007800000 */
[----:B------:R-:W-:Y:S02]  /*223f0*/  FMNMX R5, R23, R19, !PT ;  /* 0x0000001317057209 */ /* 0x000fe40007800000 */
[----:B------:R-:W-:Y:S02]  /*22400*/  FMNMX R21, R4, R21, !PT ;  /* 0x0000001504157209 */ /* 0x000fe40007800000 */
[----:B------:R-:W3:Y:S01]  /*22410*/  LDL.LU R4, [R1+0x15e8] ;  /* 0x0015e80001047983 */ /* 0x000ee20000300800 */
[----:B------:R-:W-:Y:S02]  /*22420*/  FMNMX R5, R2, R5, !PT ;  /* 0x0000000502057209 */ /* 0x000fe40007800000 */
[----:B------:R-:W-:Y:S01]  /*22430*/  FMNMX R7, R29, R7, !PT ;  /* 0x000000071d077209 */ /* 0x000fe20007800000 */
[----:B------:R-:W5:Y:S04]  /*22440*/  LDL.LU R2, [R1+0x15e4] ;  /* 0x0015e40001027983 */ /* 0x000f680000300800 */
[----:B------:R-:W2:Y:S04]  /*22450*/  LDL.LU R28, [R1+0x15e0] ;  /* 0x0015e000011c7983 */ /* 0x000ea80000300800 */
[----:B------:R-:W3:Y:S01]  /*22460*/  LDL.LU R29, [R1+0x15dc] ;  /* 0x0015dc00011d7983 */ /* 0x000ee20000300800 */
[----:B------:R-:W-:-:S04]  /*22470*/  FMNMX R21, R27, R21, !PT ;  /* 0x000000151b157209 */ /* 0x000fc80007800000 */
[----:B------:R-:W-:Y:S02]  /*22480*/  FMNMX R21, R22, R21, !PT ;  /* 0x0000001516157209 */ /* 0x000fe40007800000 */
[----:B------:R-:W-:Y:S02]  /*22490*/  FMNMX R15, R25, R15, !PT ;  /* 0x0000000f190f7209 */ /* 0x000fe40007800000 */
[----:B------:R-:W-:Y:S02]  /*224a0*/  FMNMX R5, R26, R5, !PT ;  /* 0x000000051a057209 */ /* 0x000fe40007800000 */
[----:B------:R-:W-:Y:S02]  /*224b0*/  FMNMX R7, R24, R7, !PT ;  /* 0x0000000718077209 */ /* 0x000fe40007800000 */
[----:B----4-:R-:W-:-:S04]  /*224c0*/  FMNMX R21, R3, R21, !PT ;  /* 0x0000001503157209 */ /* 0x010fc80007800000 */
[----:B------:R-:W-:-:S05]  /*224d0*/  FMNMX R25, R17, R21, !PT ;  /* 0x0000001511197209 */ /* 0x000fca0007800000 */
[----:B------:R-:W0:Y:S02]  /*224e0*/  SHFL.BFLY PT, R26, R25, 0x2, 0x1f ;  /* 0x0c401f00191a7f89 */ /* 0x000e2400000e0000 */
[----:B0-----:R-:W-:Y:S02]  /*224f0*/  FMNMX R25, R25, R26, !PT ;  /* 0x0000001a19197209 */ /* 0x001fe40007800000 */
[----:B-----5:R-:W-:Y:S02]  /*22500*/  FMNMX R7, R2, R7, !PT ;  /* 0x0000000702077209 */ /* 0x020fe40007800000 */
[----:B--2---:R-:W-:Y:S02]  /*22510*/  FMNMX R15, R28, R15, !PT ;  /* 0x0000000f1c0f7209 */ /* 0x004fe40007800000 */
[----:B---3--:R-:W-:Y:S02]  /*22520*/  FMNMX R5, R29, R5, !PT ;  /* 0x000000051d057209 */ /* 0x008fe40007800000 */
[----:B------:R-:W-:-:S02]  /*22530*/  FMNMX R15, R6, R15, !PT ;  /* 0x0000000f060f7209 */ /* 0x000fc40007800000 */
[----:B------:R-:W-:Y:S02]  /*22540*/  FMNMX R5, R4, R5, !PT ;  /* 0x0000000504057209 */ /* 0x000fe40007800000 */
[----:B------:R-:W-:Y:S01]  /*22550*/  FMNMX R7, R8, R7, !PT ;  /* 0x0000000708077209 */ /* 0x000fe20007800000 */
[----:B------:R-:W0:Y:S01]  /*22560*/  SHFL.BFLY PT, R26, R25, 0x1, 0x1f ;  /* 0x0c201f00191a7f89 */ /* 0x000e2200000e0000 */
[----:B------:R-:W-:Y:S02]  /*22570*/  FMNMX R22, R16, R15, !PT ;  /* 0x0000000f10167209 */ /* 0x000fe40007800000 */
[----:B------:R-:W-:Y:S02]  /*22580*/  FMNMX R5, R12, R5, !PT ;  /* 0x000000050c057209 */ /* 0x000fe40007800000 */
[----:B------:R-:W-:Y:S02]  /*22590*/  FMNMX R15, R20, R7, !PT ;  /* 0x00000007140f7209 */ /* 0x000fe40007800000 */
[----:B------:R-:W-:-:S03]  /*225a0*/  FMNMX R5, R18, R5, !PT ;  /* 0x0000000512057209 */ /* 0x000fc60007800000 */
[----:B------:R-:W1:Y:S04]  /*225b0*/  SHFL.BFLY PT, R21, R15, 0x2, 0x1f ;  /* 0x0c401f000f157f89 */ /* 0x000e6800000e0000 */
[----:B------:R-:W2:Y:S04]  /*225c0*/  SHFL.BFLY PT, R7, R5, 0x2, 0x1f ;  /* 0x0c401f0005077f89 */ /* 0x000ea800000e0000 */
[----:B------:R-:W3:Y:S01]  /*225d0*/  SHFL.BFLY PT, R24, R22, 0x2, 0x1f ;  /* 0x0c401f0016187f89 */ /* 0x000ee200000e0000 */
[----:B0-----:R-:W-:Y:S02]  /*225e0*/  FMNMX R28, R25, R26, !PT ;  /* 0x0000001a191c7209 */ /* 0x001fe40007800000 */
[----:B------:R-:W0:Y:S01]  /*225f0*/  S2R R26, SR_TID.X ;  /* 0x00000000001a7919 */ /* 0x000e220000002100 */
[----:B-1----:R-:W-:-:S02]  /*22600*/  FMNMX R15, R15, R21, !PT ;  /* 0x000000150f0f7209 */ /* 0x002fc40007800000 */
[----:B--2---:R-:W-:-:S03]  /*22610*/  FMNMX R5, R5, R7, !PT ;  /* 0x0000000705057209 */ /* 0x004fc60007800000 */
[----:B------:R-:W1:Y:S01]  /*22620*/  SHFL.BFLY PT, R21, R15, 0x1, 0x1f ;  /* 0x0c201f000f157f89 */ /* 0x000e6200000e0000 */
[----:B---3--:R-:W-:-:S03]  /*22630*/  FMNMX R22, R22, R24, !PT ;  /* 0x0000001816167209 */ /* 0x008fc60007800000 */
[----:B------:R-:W2:Y:S04]  /*22640*/  SHFL.BFLY PT, R7, R5, 0x1, 0x1f ;  /* 0x0c201f0005077f89 */ /* 0x000ea800000e0000 */
[----:B------:R-:W3:Y:S01]  /*22650*/  SHFL.BFLY PT, R24, R22, 0x1, 0x1f ;  /* 0x0c201f0016187f89 */ /* 0x000ee200000e0000 */
[----:B0-----:R-:W-:Y:S02]  /*22660*/  SHF.R.U32.HI R25, RZ, 0x2, R26 ;  /* 0x00000002ff197819 */ /* 0x001fe4000001161a */
[----:B------:R-:W-:Y:S02]  /*22670*/  LOP3.LUT R29, R26, 0x7f, RZ, 0xc0, !PT ;  /* 0x0000007f1a1d7812 */ /* 0x000fe400078ec0ff */
[----:B-1----:R-:W-:Y:S02]  /*22680*/  FMNMX R27, R15, R21, !PT ;  /* 0x000000150f1b7209 */ /* 0x002fe40007800000 */
[----:B------:R-:W-:-:S02]  /*22690*/  SGXT.U32 R15, R25, 0x3 ;  /* 0x00000003190f781a */ /* 0x000fc40000000000 */
[----:B------:R-:W-:Y:S02]  /*226a0*/  LOP3.LUT R21, R26, 0x1c, RZ, 0xc0, !PT ;  /* 0x0000001c1a157812 */ /* 0x000fe400078ec0ff */
[----:B------:R-:W-:Y:S02]  /*226b0*/  SHF.R.U32.HI R29, RZ, 0x3, R29 ;  /* 0x00000003ff1d7819 */ /* 0x000fe4000001161d */
[----:B--2---:R-:W-:Y:S02]  /*226c0*/  FMNMX R26, R5, R7, !PT ;  /* 0x00000007051a7209 */ /* 0x004fe40007800000 */
[C---:B------:R-:W-:Y:S02]  /*226d0*/  LOP3.LUT R5, R15.reuse, 0x8, RZ, 0xfc, !PT ;  /* 0x000000080f057812 */ /* 0x040fe400078efcff */
[----:B---3--:R-:W-:Y:S02]  /*226e0*/  FMNMX R24, R22, R24, !PT ;  /* 0x0000001816187209 */ /* 0x008fe40007800000 */
[----:B------:R-:W-:-:S02]  /*226f0*/  LOP3.LUT R7, R15, 0x10, RZ, 0xfc, !PT ;  /* 0x000000100f077812 */ /* 0x000fc400078efcff */
[----:B------:R-:W-:Y:S02]  /*22700*/  LEA R22, R21, UR7, 0x2 ;  /* 0x0000000715167c11 */ /* 0x000fe4000f8e10ff */
[----:B------:R-:W-:Y:S02]  /*22710*/  LOP3.LUT R29, R29, 0xc, RZ, 0xc0, !PT ;  /* 0x0000000c1d1d7812 */ /* 0x000fe400078ec0ff */
[----:B------:R-:W-:Y:S02]  /*22720*/  LOP3.LUT R15, R15, 0x18, RZ, 0xfc, !PT ;  /* 0x000000180f0f7812 */ /* 0x000fe400078efcff */
[----:B------:R-:W-:Y:S02]  /*22730*/  LEA R5, R5, UR7, 0x4 ;  /* 0x0000000705057c11 */ /* 0x000fe4000f8e20ff */
[----:B------:R-:W-:Y:S01]  /*22740*/  LEA R7, R7, UR7, 0x4 ;  /* 0x0000000707077c11 */ /* 0x000fe2000f8e20ff */
[----:B------:R-:W-:Y:S01]  /*22750*/  IMAD.IADD R25, R22, 0x1, R29 ;  /* 0x0000000116197824 */ /* 0x000fe200078e021d */
[----:B------:R-:W-:Y:S01]  /*22760*/  LEA R21, R15, UR7, 0x4 ;  /* 0x000000070f157c11 */ /* 0x000fe2000f8e20ff */
[----:B------:R-:W-:-:S02]  /*22770*/  IMAD.IADD R15, R29, 0x1, R5 ;  /* 0x000000011d0f7824 */ /* 0x000fc400078e0205 */
[C---:B------:R-:W-:Y:S01]  /*22780*/  IMAD.IADD R22, R29.reuse, 0x1, R7 ;  /* 0x000000011d167824 */ /* 0x040fe200078e0207 */
[----:B------:R-:W-:Y:S01]  /*22790*/  @!P0 STS [R25], R28 ;  /* 0x0000001c19008388 */ /* 0x000fe20000000800 */
[----:B------:R-:W-:-:S03]  /*227a0*/  IMAD.IADD R29, R29, 0x1, R21 ;  /* 0x000000011d1d7824 */ /* 0x000fc600078e0215 */
[----:B------:R0:W-:Y:S04]  /*227b0*/  STL [R1+0x15b0], R25 ;  /* 0x0015b01901007387 */ /* 0x0001e80000100800 */
[----:B------:R-:W-:Y:S04]  /*227c0*/  @!P0 STS [R15], R24 ;  /* 0x000000180f008388 */ /* 0x000fe80000000800 */
[----:B------:R-:W-:Y:S04]  /*227d0*/  @!P0 STS [R22], R27 ;  /* 0x0000001b16008388 */ /* 0x000fe80000000800 */
[----:B0-----:R-:W2:Y:S04]  /*227e0*/  LDL.LU R25, [R1+0x8] ;  /* 0x0000080001197983 */ /* 0x001ea80000300800 */
[----:B------:R0:W-:Y:S04]  /*227f0*/  STL [R1+0x15b4], R15 ;  /* 0x0015b40f01007387 */ /* 0x0001e80000100800 */
[----:B------:R-:W-:Y:S04]  /*22800*/  @!P0 STS [R29], R26 ;  /* 0x0000001a1d008388 */ /* 0x000fe80000000800 */
[----:B0-----:R-:W3:Y:S04]  /*22810*/  LDL.LU R15, [R1+0x10] ;  /* 0x00001000010f7983 */ /* 0x001ee80000300800 */
[----:B------:R-:W4:Y:S04]  /*22820*/  LDL.LU R27, [R1+0x28] ;  /* 0x00002800011b7983 */ /* 0x000f280000300800 */
[----:B------:R0:W-:Y:S04]  /*22830*/  STL [R1+0x15b8], R22 ;  /* 0x0015b81601007387 */ /* 0x0001e80000100800 */
[----:B0-----:R-:W5:Y:S04]  /*22840*/  LDL.LU R22, [R1+0x34] ;  /* 0x0000340001167983 */ /* 0x001f680000300800 */
[----:B------:R0:W-:Y:S04]  /*22850*/  STL [R1+0x15bc], R29 ;  /* 0x0015bc1d01007387 */ /* 0x0001e80000100800 */
[----:B0-----:R-:W2:Y:S01]  /*22860*/  LDL R29, [R1+0x56c] ;  /* 0x00056c00011d7983 */ /* 0x001ea20000100800 */
[----:B------:R-:W0:Y:S02]  /*22870*/  S2R R28, SR_TID.X ;  /* 0x00000000001c7919 */ /* 0x000e240000002100 */
[----:B0-----:R-:W-:-:S04]  /*22880*/  LOP3.LUT R28, R28, 0x7f, RZ, 0xc0, !PT ;  /* 0x0000007f1c1c7812 */ /* 0x001fc800078ec0ff */
[----:B------:R-:W-:Y:S01]  /*22890*/  LEA R28, R28, UR7, 0x2 ;  /* 0x000000071c1c7c11 */ /* 0x000fe2000f8e10ff */
[----:B------:R-:W-:Y:S06]  /*228a0*/  BAR.SYNC.DEFER_BLOCKING 0x0 ;  /* 0x0000000000007b1d */ /* 0x000fec0000010000 */
[----:B------:R-:W0:Y:S04]  /*228b0*/  LDS R24, [R28] ;  /* 0x000000001c187984 */ /* 0x000e280000000800 */
[----:B0-----:R-:W0:Y:S02]  /*228c0*/  SHFL.BFLY PT, R26, R24, 0x2, 0x1f ;  /* 0x0c401f00181a7f89 */ /* 0x001e2400000e0000 */
[----:B0-----:R-:W-:-:S05]  /*228d0*/  FMNMX R26, R24, R26, !PT ;  /* 0x0000001a181a7209 */ /* 0x001fca0007800000 */
[----:B------:R-:W0:Y:S02]  /*228e0*/  SHFL.BFLY PT, R24, R26, 0x1, 0x1f ;  /* 0x0c201f001a187f89 */ /* 0x000e2400000e0000 */
[----:B0-----:R-:W-:Y:S02]  /*228f0*/  FMNMX R24, R26, R24, !PT ;  /* 0x000000181a187209 */ /* 0x001fe40007800000 */
[----:B------:R-:W0:Y:S03]  /*22900*/  S2R R26, SR_TID.X ;  /* 0x00000000001a7919 */ /* 0x000e260000002100 */
[----:B------:R-:W-:Y:S01]  /*22910*/  @!P0 STS [R28], R24 ;  /* 0x000000181c008388 */ /* 0x000fe20000000800 */
[----:B0-----:R-:W-:-:S04]  /*22920*/  LOP3.LUT R26, R26, 0x1c, RZ, 0xc0, !PT ;  /* 0x0000001c1a1a7812 */ /* 0x001fc800078ec0ff */
[----:B------:R-:W-:Y:S01]  /*22930*/  LEA R26, R26, UR7, 0x2 ;  /* 0x000000071a1a7c11 */ /* 0x000fe2000f8e10ff */
[----:B------:R-:W-:Y:S06]  /*22940*/  BAR.SYNC.DEFER_BLOCKING 0x0 ;  /* 0x0000000000007b1d */ /* 0x000fec0000010000 */
[----:B------:R-:W2:Y:S04]  /*22950*/  LDS R24, [R26] ;  /* 0x000000001a187984 */ /* 0x000ea80000000800 */
[----:B------:R-:W-:Y:S04]  /*22960*/  STL [R1+0x15c0], R28 ;  /* 0x0015c01c01007387 */ /* 0x000fe80000100800 */
[----:B------:R-:W0:Y:S04]  /*22970*/  LDS R26, [R5] ;  /* 0x00000000051a7984 */ /* 0x000e280000000800 */
[----:B------:R1:W-:Y:S01]  /*22980*/  STL [R1+0x15a8], R5 ;  /* 0x0015a80501007387 */ /* 0x0003e20000100800 */
[----:B--2---:R-:W-:-:S05]  /*22990*/  FMNMX R24, R24, R29, !PT ;  /* 0x0000001d18187209 */ /* 0x004fca0007800000 */
[----:B------:R-:W-:-:S04]  /*229a0*/  FADD R9, R9, -R24 ;  /* 0x8000001809097221 */ /* 0x000fc80000000000 */
[----:B------:R-:W-:-:S04]  /*229b0*/  FMUL R9, R9, 1.4426950216293334961 ;  /* 0x3fb8aa3b09097820 */ /* 0x000fc80000400000 */
[----:B-1----:R-:W1:Y:S01]  /*229c0*/  MUFU.EX2 R5, R9 ;  /* 0x0000000900057308 */ /* 0x002e620000000800 */
[--C-:B------:R-:W-:Y:S01]  /*229d0*/  FADD R10, R10, -R24.reuse ;  /* 0x800000180a0a7221 */ /* 0x100fe20000000000 */
[----:B------:R-:W-:Y:S03]  /*229e0*/  STL [R1+0x338], R24 ;  /* 0x0003381801007387 */ /* 0x000fe60000100800 */
[----:B------:R-:W-:Y:S01]  /*229f0*/  FMUL R10, R10, 1.4426950216293334961 ;  /* 0x3fb8aa3b0a0a7820 */ /* 0x000fe20000400000 */
[----:B-1----:R1:W-:Y:S03]  /*22a00*/  STL [R1+0x2e4], R5 ;  /* 0x0002e40501007387 */ /* 0x0023e60000100800 */
[----:B-1----:R-:W1:Y:S02]  /*22a10*/  MUFU.EX2 R5, R10 ;  /* 0x0000000a00057308 */ /* 0x002e640000000800 */
[----:B-1----:R1:W-:Y:S04]  /*22a20*/  STL [R1+0x2dc], R5 ;  /* 0x0002dc0501007387 */ /* 0x0023e80000100800 */
[----:B-1----:R-:W0:Y:S01]  /*22a30*/  LDL R5, [R1+0x570] ;  /* 0x0005700001057983 */ /* 0x002e220000100800 */
[----:B-----5:R-:W-:-:S04]  /*22a40*/  FADD R9, R22, -R24 ;  /* 0x8000001816097221 */ /* 0x020fc80000000000 */
[----:B------:R-:W-:-:S06]  /*22a50*/  FMUL R9, R9, 1.4426950216293334961 ;  /* 0x3fb8aa3b09097820 */ /* 0x000fcc0000400000 */
[----:B------:R-:W1:Y:S01]  /*22a60*/  MUFU.EX2 R9, R9 ;  /* 0x0000000900097308 */ /* 0x000e620000000800 */
[----:B----4-:R-:W-:-:S04]  /*22a70*/  FADD R10, R27, -R24 ;  /* 0x800000181b0a7221 */ /* 0x010fc80000000000 */
[----:B------:R-:W-:-:S06]  /*22a80*/  FMUL R10, R10, 1.4426950216293334961 ;  /* 0x3fb8aa3b0a0a7820 */ /* 0x000fcc0000400000 */
[----:B------:R-:W2:Y:S01]  /*22a90*/  MUFU.EX2 R10, R10 ;  /* 0x0000000a000a7308 */ /* 0x000ea20000000800 */
[----:B-1----:R3:W-:Y:S04]  /*22aa0*/  STL [R1+0x2d4], R9 ;  /* 0x0002d40901007387 */ /* 0x0027e80000100800 */
[----:B------:R-:W4:Y:S01]  /*22ab0*/  LDL.LU R28, [R1+0x60] ;  /* 0x00006000011c7983 */ /* 0x000f220000300800 */
[----:B---3--:R-:W-:-:S04]  /*22ac0*/  FADD R9, R15, -R24 ;  /* 0x800000180f097221 */ /* 0x008fc80000000000 */
[----:B------:R-:W-:-:S04]  /*22ad0*/  FMUL R9, R9, 1.4426950216293334961 ;  /* 0x3fb8aa3b09097820 */ /* 0x000fc80000400000 */
[----:B------:R-:W1:Y:S01]  /*22ae0*/  MUFU.EX2 R29, R9 ;  /* 0x00000009001d7308 */ /* 0x000e620000000800 */
[----:B--2---:R2:W-:Y:S04]  /*22af0*/  STL [R1+0x2cc], R10 ;  /* 0x0002cc0a01007387 */ /* 0x0045e80000100800 */
[----:B------:R-:W3:Y:S04]  /*22b00*/  LDL.LU R22, [R1+0x30] ;  /* 0x0000300001167983 */ /* 0x000ee80000300800 */
[----:B------:R-:W5:Y:S01]  /*22b10*/  LDL.LU R27, [R1+0x14] ;  /* 0x00001400011b7983 */ /* 0x000f620000300800 */
[----:B--2---:R-:W-:-:S03]  /*22b20*/  FADD R10, R25, -R24 ;  /* 0x80000018190a7221 */ /* 0x004fc60000000000 */
[----:B------:R-:W2:Y:S01]  /*22b30*/  LDL.LU R15, [R1] ;  /* 0x00000000010f7983 */ /* 0x000ea20000300800 */
[----:B------:R-:W-:Y:S01]  /*22b40*/  FADD R3, R3, -R24 ;  /* 0x8000001803037221 */ /* 0x000fe20000000000 */
[----:B------:R-:W-:Y:S02]  /*22b50*/  FMUL R10, R10, 1.4426950216293334961 ;  /* 0x3fb8aa3b0a0a7820 */ /* 0x000fe40000400000 */
[----:B-1----:R-:W-:Y:S04]  /*22b60*/  STL [R1+0x2c4], R29 ;  /* 0x0002c41d01007387 */ /* 0x002fe80000100800 */
[----:B------:R0:W-:Y:S01]  /*22b70*/  STL [R1+0x15d0], R29 ;  /* 0x0015d01d01007387 */ /* 0x0001e20000100800 */
[----:B------:R1:W1:Y:S01]  /*22b80*/  MUFU.EX2 R25, R10 ;  /* 0x0000000a00197308 */ /* 0x0002620000000800 */
[----:B------:R-:W-:-:S02]  /*22b90*/  FMUL R3, R3, 1.4426950216293334961 ;  /* 0x3fb8aa3b03037820 */ /* 0x000fc40000400000 */
[----:B------:R-:W2:Y:S01]  /*22ba0*/  LDS R9, [R7] ;  /* 0x0000000007097984 */ /* 0x000ea20000000800 */
[----:B-1----:R-:W-:-:S03]  /*22bb0*/  FADD R10, R17, -R24 ;  /* 0x80000018110a7221 */ /* 0x002fc60000000000 */
[----:B------:R1:W-:Y:S04]  /*22bc0*/  STL [R1+0x15ac], R7 ;  /* 0x0015ac0701007387 */ /* 0x0003e80000100800 */
[----:B------:R-:W-:Y:S04]  /*22bd0*/  STL [R1+0x2bc], R25 ;  /* 0x0002bc1901007387 */ /* 0x000fe80000100800 */
[----:B------:R-:W-:Y:S01]  /*22be0*/  STL [R1+0x15c4], R25 ;  /* 0x0015c41901007387 */ /* 0x000fe20000100800 */
[----:B0-----:R-:W-:Y:S02]  /*22bf0*/  FMNMX R29, R26, R5, !PT ;  /* 0x000000051a1d7209 */ /* 0x001fe40007800000 */
[----:B------:R0:W1:Y:S03]  /*22c00*/  MUFU.EX2 R26, R3 ;  /* 0x00000003001a7308 */ /* 0x0000660000000800 */
[----:B------:R-:W-:-:S04]  /*22c10*/  FADD R0, R0, -R29 ;  /* 0x8000001d00007221 */ /* 0x000fc80000000000 */
[----:B------:R-:W-:Y:S01]  /*22c20*/  FMUL R0, R0, 1.4426950216293334961 ;  /* 0x3fb8aa3b00007820 */ /* 0x000fe20000400000 */
[----:B0-----:R-:W-:-:S04]  /*22c30*/  FMUL R3, R10, 1.4426950216293334961 ;  /* 0x3fb8aa3b0a037820 */ /* 0x001fc80000400000 */
[----:B------:R-:W0:Y:S08]  /*22c40*/  MUFU.EX2 R24, R3 ;  /* 0x0000000300187308 */ /* 0x000e300000000800 */
[----:B------:R-:W4:Y:S01]  /*22c50*/  MUFU.EX2 R0, R0 ;  /* 0x0000000000007308 */ /* 0x000f220000000800 */
[----:B------:R-:W-:Y:S04]  /*22c60*/  STL [R1+0x334], R29 ;  /* 0x0003341d01007387 */ /* 0x000fe80000100800 */
[----:B-1----:R-:W-:Y:S04]  /*22c70*/  STL [R1+0x2b4], R26 ;  /* 0x0002b41a01007387 */ /* 0x002fe80000100800 */
[----:B------:R-:W-:Y:S04]  /*22c80*/  STL [R1+0x15c8], R26 ;  /* 0x0015c81a01007387 */ /* 0x000fe80000100800 */
[----:B0-----:R-:W-:Y:S04]  /*22c90*/  STL [R1+0x2ac], R24 ;  /* 0x0002ac1801007387 */ /* 0x001fe80000100800 */
[----:B------:R-:W-:Y:S04]  /*22ca0*/  STL [R1+0x15cc], R24 ;  /* 0x0015cc1801007387 */ /* 0x000fe80000100800 */
[----:B----4-:R0:W-:Y:S04]  /*22cb0*/  STL [R1+0x2a8], R0 ;  /* 0x0002a80001007387 */ /* 0x0101e80000100800 */
[----:B------:R-:W4:Y:S01]  /*22cc0*/  LDL R7, [R1+0x574] ;  /* 0x0005740001077983 */ /* 0x000f220000100800 */
[----:B------:R-:W-:-:S04]  /*22cd0*/  FADD R3, R11, -R29 ;  /* 0x8000001d0b037221 */ /* 0x000fc80000000000 */
[----:B------:R-:W-:Y:S01]  /*22ce0*/  FMUL R3, R3, 1.4426950216293334961 ;  /* 0x3fb8aa3b03037820 */ /* 0x000fe20000400000 */
[----:B0-----:R-:W-:-:S03]  /*22cf0*/  FADD R0, R28, -R29 ;  /* 0x8000001d1c007221 */ /* 0x001fc60000000000 */
[----:B------:R3:W0:Y:S01]  /*22d00*/  MUFU.EX2 R5, R3 ;  /* 0x0000000300057308 */ /* 0x0006220000000800 */
[----:B------:R-:W-:-:S07]  /*22d10*/  FMUL R0, R0, 1.4426950216293334961 ;  /* 0x3fb8aa3b00007820 */ /* 0x000fce0000400000 */
[----:B------:R5:W1:Y:S01]  /*22d20*/  MUFU.EX2 R24, R0 ;  /* 0x0000000000187308 */ /* 0x000a620000000800 */
[----:B---3--:R-:W-:-:S04]  /*22d30*/  FADD R3, R22, -R29 ;  /* 0x8000001d16037221 */ /* 0x008fc80000000000 */
[----:B------:R-:W-:Y:S01]  /*22d40*/  FMUL R3, R3, 1.4426950216293334961 ;  /* 0x3fb8aa3b03037820 */ /* 0x000fe20000400000 */
[----:B-----5:R-:W-:-:S03]  /*22d50*/  FADD R0, R27, -R29 ;  /* 0x8000001d1b007221 */ /* 0x020fc60000000000 */
[----:B------:R2:W3:Y:S01]  /*22d60*/  MUFU.EX2 R25, R3 ;  /* 0x0000000300197308 */ /* 0x0004e20000000800 */
[----:B------:R-:W-:Y:S01]  /*22d70*/  FMUL R0, R0, 1.4426950216293334961 ;  /* 0x3fb8aa3b00007820 */ /* 0x000fe20000400000 */
[----:B0-----:R0:W-:Y:S06]  /*22d80*/  STL [R1+0x2a4], R5 ;  /* 0x0002a40501007387 */ /* 0x0011ec0000100800 */
[----:B------:R5:W3:Y:S01]  /*22d90*/  MUFU.EX2 R22, R0 ;  /* 0x0000000000167308 */ /* 0x000ae20000000800 */
[----:B--2---:R-:W-:-:S04]  /*22da0*/  FADD R3, R15, -R29 ;  /* 0x8000001d0f037221 */ /* 0x004fc80000000000 */
[----:B------:R-:W-:Y:S01]  /*22db0*/  FMUL R3, R3, 1.4426950216293334961 ;  /* 0x3fb8aa3b03037820 */ /* 0x000fe20000400000 */
[----:B0-----:R-:W2:Y:S01]  /*22dc0*/  LDL.LU R5, [R1+0x3c] ;  /* 0x00003c0001057983 */ /* 0x001ea20000300800 */
[--C-:B-----5:R-:W-:Y:S01]  /*22dd0*/  FADD R0, R6, -R29.reuse ;  /* 0x8000001d06007221 */ /* 0x120fe20000000000 */
[----:B------:R-:W-:Y:S02]  /*22de0*/  FADD R6, R16, -R29 ;  /* 0x8000001d10067221 */ /* 0x000fe40000000000 */
[----:B-1----:R-:W-:Y:S01]  /*22df0*/  STL [R1+0x2a0], R24 ;  /* 0x0002a01801007387 */ /* 0x002fe20000100800 */
[----:B------:R-:W-:Y:S01]  /*22e00*/  FMUL R0, R0, 1.4426950216293334961 ;  /* 0x3fb8aa3b00007820 */ /* 0x000fe20000400000 */
[----:B------:R0:W1:Y:S02]  /*22e10*/  MUFU.EX2 R27, R3 ;  /* 0x00000003001b7308 */ /* 0x0000640000000800 */
[----:B------:R-:W5:Y:S04]  /*22e20*/  LDL.LU R28, [R1+0x20] ;  /* 0x00002000011c7983 */ /* 0x000f680000300800 */
[----:B------:R-:W5:Y:S02]  /*22e30*/  LDL.LU R15, [R1+0xc] ;  /* 0x00000c00010f7983 */ /* 0x000f640000300800 */
[----:B------:R1:W4:Y:S02]  /*22e40*/  MUFU.EX2 R17, R0 ;  /* 0x0000000000117308 */ /* 0x0003240000000800 */
[----:B---3--:R-:W-:Y:S04]  /*22e50*/  STL [R1+0x29c], R25 ;  /* 0x00029c1901007387 */ /* 0x008fe80000100800 */
[----:B0-----:R-:W0:Y:S01]  /*22e60*/  LDS R3, [R21] ;  /* 0x0000000015037984 */ /* 0x001e220000000800 */
[----:B-1----:R-:W-:-:S04]  /*22e70*/  FMUL R0, R6, 1.4426950216293334961 ;  /* 0x3fb8aa3b06007820 */ /* 0x002fc80000400000 */
[----:B------:R1:W3:Y:S01]  /*22e80*/  MUFU.EX2 R11, R0 ;  /* 0x00000000000b7308 */ /* 0x0002e20000000800 */
[----:B------:R1:W-:Y:S04]  /*22e90*/  STL [R1+0x15d4], R25 ;  /* 0x0015d41901007387 */ /* 0x0003e80000100800 */
[----:B------:R-:W-:Y:S04]  /*22ea0*/  STL [R1+0x298], R22 ;  /* 0x0002981601007387 */ /* 0x000fe80000100800 */
[----:B------:R3:W-:Y:S04]  /*22eb0*/  STL [R1+0x15d8], R22 ;  /* 0x0015d81601007387 */ /* 0x0007e80000100800 */
[----:B------:R-:W-:Y:S01]  /*22ec0*/  STL [R1+0x290], R27 ;  /* 0x0002901b01007387 */ /* 0x000fe20000100800 */
[----:B------:R-:W-:Y:S01]  /*22ed0*/  BAR.SYNC.DEFER_BLOCKING 0x0 ;  /* 0x0000000000007b1d */ /* 0x000fe20000010000 */
[----:B----4-:R-:W-:-:S05]  /*22ee0*/  FMNMX R9, R9, R7, !PT ;  /* 0x0000000709097209 */ /* 0x010fca0007800000 */
[----:B------:R-:W-:-:S04]  /*22ef0*/  FADD R6, R14, -R9 ;  /* 0x800000090e067221 */ /* 0x000fc80000000000 */
[----:B-1----:R-:W-:Y:S01]  /*22f00*/  FMUL R0, R6, 1.4426950216293334961 ;  /* 0x3fb8aa3b06007820 */ /* 0x002fe20000400000 */
[----:B------:R-:W-:-:S03]  /*22f10*/  FADD R6, R13, -R9 ;  /* 0x800000090d067221 */ /* 0x000fc60000000000 */
[----:B------:R1:W4:Y:S01]  /*22f20*/  MUFU.EX2 R25, R0 ;  /* 0x0000000000197308 */ /* 0x0003220000000800 */
[----:B------:R0:W-:Y:S04]  /*22f30*/  STL [R1+0x330], R9 ;  /* 0x0003300901007387 */ /* 0x0001e80000100800 */
[----:B------:R-:W5:Y:S01]  /*22f40*/  LDL.LU R7, [R1+0x564] ;  /* 0x0005640001077983 */ /* 0x000f620000300800 */
[----:B-1----:R-:W-:-:S04]  /*22f50*/  FMUL R0, R6, 1.4426950216293334961 ;  /* 0x3fb8aa3b06007820 */ /* 0x002fc80000400000 */
[----:B---3--:R-:W1:Y:S01]  /*22f60*/  MUFU.EX2 R22, R0 ;  /* 0x0000000000167308 */ /* 0x008e620000000800 */
[----:B------:R-:W-:Y:S04]  /*22f70*/  STL [R1+0x288], R17 ;  /* 0x0002881101007387 */ /* 0x000fe80000100800 */
[----:B------:R-:W-:Y:S04]  /*22f80*/  STL [R1+0x280], R11 ;  /* 0x0002800b01007387 */ /* 0x000fe80000100800 */
[----:B----4-:R-:W-:Y:S04]  /*22f90*/  STL [R1+0x278], R25 ;  /* 0x0002781901007387 */ /* 0x010fe80000100800 */
[----:B------:R-:W3:Y:S04]  /*22fa0*/  LDL.LU R29, [R1+0x38] ;  /* 0x00003800011d7983 */ /* 0x000ee80000300800 */
[----:B-1----:R1:W-:Y:S04]  /*22fb0*/  STL [R1+0x26c], R22 ;  /* 0x00026c1601007387 */ /* 0x0023e80000100800 */
[----:B------:R-:W4:Y:S04]  /*22fc0*/  LDL.LU R13, [R1+0x18] ;  /* 0x00001800010d7983 */ /* 0x000f280000300800 */
[----:B------:R-:W4:Y:S01]  /*22fd0*/  LDL.LU R16, [R1+0x4] ;  /* 0x0000040001107983 */ /* 0x000f220000300800 */
[----:B--2---:R-:W-:-:S04]  /*22fe0*/  FADD R6, R5, -R9 ;  /* 0x8000000905067221 */ /* 0x004fc80000000000 */
[----:B------:R-:W-:Y:S01]  /*22ff0*/  FMUL R0, R6, 1.4426950216293334961 ;  /* 0x3fb8aa3b06007820 */ /* 0x000fe20000400000 */
[----:B-----5:R-:W-:-:S03]  /*23000*/  FADD R6, R28, -R9 ;  /* 0x800000091c067221 */ /* 0x020fc60000000000 */
[----:B------:R2:W5:Y:S01]  /*23010*/  MUFU.EX2 R26, R0 ;  /* 0x00000000001a7308 */ /* 0x0005620000000800 */
[--C-:B------:R-:W-:Y:S01]  /*23020*/  FADD R2, R2, -R9.reuse ;  /* 0x8000000902027221 */ /* 0x100fe20000000000 */
[----:B--2---:R-:W-:Y:S01]  /*23030*/  FMUL R0, R6, 1.4426950216293334961 ;  /* 0x3fb8aa3b06007820 */ /* 0x004fe20000400000 */
[----:B------:R-:W-:-:S05]  /*23040*/  FADD R6, R15, -R9 ;  /* 0x800000090f067221 */ /* 0x000fca0000000000 */
[----:B------:R2:W1:Y:S01]  /*23050*/  MUFU.EX2 R28, R0 ;  /* 0x00000000001c7308 */ /* 0x0004620000000800 */
[----:B------:R-:W-:Y:S01]  /*23060*/  FMUL R2, R2, 1.4426950216293334961 ;  /* 0x3fb8aa3b02027820 */ /* 0x000fe20000400000 */
[----:B--2---:R-:W-:-:S06]  /*23070*/  FMUL R0, R6, 1.4426950216293334961 ;  /* 0x3fb8aa3b06007820 */ /* 0x004fcc0000400000 */
[----:B------:R2:W-:Y:S08]  /*23080*/  MUFU.EX2 R14, R2 ;  /* 0x00000002000e7308 */ /* 0x0005f00000000800 */
[----:B------:R0:W1:Y:S01]  /*23090*/  MUFU.EX2 R15, R0 ;  /* 0x00000000000f7308 */ /* 0x0000620000000800 */
[--C-:B--2---:R-:W-:Y:S01]  /*230a0*/  FADD R2, R20, -R9.reuse ;  /* 0x8000000914027221 */ /* 0x104fe20000000000 */
[----:B0-----:R-:W-:-:S03]  /*230b0*/  FADD R0, R8, -R9 ;  /* 0x8000000908007221 */ /* 0x001fc60000000000 */
[----:B------:R-:W-:Y:S01]  /*230c0*/  FMUL R2, R2, 1.4426950216293334961 ;  /* 0x3fb8aa3b02027820 */ /* 0x000fe20000400000 */
[----:B------:R-:W-:-:S03]  /*230d0*/  FMUL R0, R0, 1.4426950216293334961 ;  /* 0x3fb8aa3b00007820 */ /* 0x000fc60000400000 */
[----:B------:R-:W-:Y:S08]  /*230e0*/  MUFU.EX2 R10, R2 ;  /* 0x00000002000a7308 */ /* 0x000ff00000000800 */
[----:B------:R0:W2:Y:S01]  /*230f0*/  MUFU.EX2 R9, R0 ;  /* 0x0000000000097308 */ /* 0x0000a20000000800 */
[----:B-----5:R-:W-:Y:S04]  /*23100*/  STL [R1+0x264], R26 ;  /* 0x0002641a01007387 */ /* 0x020fe80000100800 */
[----:B-1----:R-:W-:Y:S04]  /*23110*/  STL [R1+0x25c], R28 ;  /* 0x00025c1c01007387 */ /* 0x002fe80000100800 */
[----:B------:R-:W-:Y:S04]  /*23120*/  STL [R1+0x238], R15 ;  /* 0x0002380f01007387 */ /* 0x000fe80000100800 */
[----:B------:R-:W-:Y:S01]  /*23130*/  STL [R1+0x234], R14 ;  /* 0x0002340e01007387 */ /* 0x000fe20000100800 */
[----:B------:R-:W-:-:S05]  /*23140*/  FMNMX R5, R3, R7, !PT ;  /* 0x0000000703057209 */ /* 0x000fca0007800000 */
[--C-:B0-----:R-:W-:Y:S01]  /*23150*/  FADD R0, R23, -R5.reuse ;  /* 0x8000000517007221 */ /* 0x101fe20000000000 */
[----:B------:R-:W-:-:S03]  /*23160*/  FADD R2, R19, -R5 ;  /* 0x8000000513027221 */ /* 0x000fc60000000000 */
[----:B------:R-:W-:Y:S01]  /*23170*/  FMUL R0, R0, 1.4426950216293334961 ;  /* 0x3fb8aa3b00007820 */ /* 0x000fe20000400000 */
[----:B------:R-:W-:-:S03]  /*23180*/  FMUL R2, R2, 1.4426950216293334961 ;  /* 0x3fb8aa3b02027820 */ /* 0x000fc60000400000 */
[----:B------:R3:W0:Y:S02]  /*23190*/  MUFU.EX2 R3, R0 ;  /* 0x0000000000037308 */ /* 0x0006240000000800 */
[----:B---3--:R-:W-:-:S06]  /*231a0*/  FADD R0, R29, -R5 ;  /* 0x800000051d007221 */ /* 0x008fcc0000000000 */
[----:B------:R4:W1:Y:S01]  /*231b0*/  MUFU.EX2 R29, R2 ;  /* 0x00000002001d7308 */ /* 0x0008620000000800 */
[----:B------:R-:W-:Y:S01]  /*231c0*/  FMUL R0, R0, 1.4426950216293334961 ;  /* 0x3fb8aa3b00007820 */ /* 0x000fe20000400000 */
[----:B----4-:R-:W-:-:S06]  /*231d0*/  FADD R2, R13, -R5 ;  /* 0x800000050d027221 */ /* 0x010fcc0000000000 */
[----:B------:R3:W4:Y:S01]  /*231e0*/  MUFU.EX2 R23, R0 ;  /* 0x0000000000177308 */ /* 0x0007220000000800 */
[----:B------:R-:W-:-:S07]  /*231f0*/  FMUL R2, R2, 1.4426950216293334961 ;  /* 0x3fb8aa3b02027820 */ /* 0x000fce0000400000 */
[----:B------:R5:W4:Y:S01]  /*23200*/  MUFU.EX2 R19, R2 ;  /* 0x0000000200137308 */ /* 0x000b220000000800 */
[----:B---3--:R-:W-:-:S04]  /*23210*/  FADD R0, R16, -R5 ;  /* 0x8000000510007221 */ /* 0x008fc80000000000 */
[----:B------:R-:W-:Y:S01]  /*23220*/  FMUL R0, R0, 1.4426950216293334961 ;  /* 0x3fb8aa3b00007820 */ /* 0x000fe20000400000 */
[----:B-----5:R-:W-:-:S03]  /*23230*/  FADD R2, R4, -R5 ;  /* 0x8000000504027221 */ /* 0x020fc60000000000 */
[----:B------:R3:W5:Y:S01]  /*23240*/  MUFU.EX2 R16, R0 ;  /* 0x0000000000107308 */ /* 0x0007620000000800 */
[----:B------:R-:W-:-:S07]  /*23250*/  FMUL R2, R2, 1.4426950216293334961 ;  /* 0x3fb8aa3b02027820 */ /* 0x000fce0000400000 */
[----:B------:R0:W5:Y:S01]  /*23260*/  MUFU.EX2 R13, R2 ;  /* 0x00000002000d7308 */ /* 0x0001620000000800 */
[----:B------:R-:W-:Y:S01]  /*23270*/  STL [R1+0x32c], R5 ;  /* 0x00032c0501007387 */ /* 0x000fe20000100800 */
[----:B---3--:R-:W-:-:S03]  /*23280*/  FADD R0, R12, -R5 ;  /* 0x800000050c007221 */ /* 0x008fc60000000000 */
[----:B--2---:R-:W-:Y:S01]  /*23290*/  STL [R1+0x230], R9 ;  /* 0x0002300901007387 */ /* 0x004fe20000100800 */
[----:B------:R-:W-:-:S03]  /*232a0*/  FMUL R0, R0, 1.4426950216293334961 ;  /* 0x3fb8aa3b00007820 */ /* 0x000fc60000400000 */
[----:B------:R-:W-:Y:S01]  /*232b0*/  STL [R1+0x20c], R10 ;  /* 0x00020c0a01007387 */ /* 0x000fe20000100800 */
[----:B0-----:R-:W-:-:S03]  /*232c0*/  FADD R2, R18, -R5 ;  /* 0x8000000512027221 */ /* 0x001fc60000000000 */
[----:B------:R0:W-:Y:S01]  /*232d0*/  STL [R1+0x210], R3 ;  /* 0x0002100301007387 */ /* 0x0001e20000100800 */
[----:B------:R-:W-:-:S03]  /*232e0*/  FMUL R2, R2, 1.4426950216293334961 ;  /* 0x3fb8aa3b02027820 */ /* 0x000fc60000400000 */
[----:B------:R-:W2:Y:S04]  /*232f0*/  LDL R20, [R1+0x2cc] ;  /* 0x0002cc0001147983 */ /* 0x000ea80000100800 */
[----:B-1----:R1:W-:Y:S04]  /*23300*/  STL [R1+0x204], R29 ;  /* 0x0002041d01007387 */ /* 0x0023e80000100800 */
[----:B----4-:R-:W-:Y:S01]  /*23310*/  STL [R1+0x200], R23 ;  /* 0x0002001701007387 */ /* 0x010fe20000100800 */
[----:B------:R3:W4:Y:S03]  /*23320*/  MUFU.EX2 R6, R0 ;  /* 0x0000000000067308 */ /* 0x0007260000000800 */
[----:B------:R-:W2:Y:S04]  /*23330*/  LDL R4, [R1+0x2e4] ;  /* 0x0002e40001047983 */ /* 0x000ea80000100800 */
[----:B------:R-:W-:Y:S01]  /*23340*/  STL [R1+0x1f4], R19 ;  /* 0x0001f41301007387 */ /* 0x000fe20000100800 */
[----:B------:R0:W1:Y:S03]  /*23350*/  MUFU.EX2 R8, R2 ;  /* 0x0000000200087308 */ /* 0x0000660000000800 */
[----:B------:R-:W2:Y:S04]  /*23360*/  LDL R12, [R1+0x2d4] ;  /* 0x0002d400010c7983 */ /* 0x000ea80000100800 */
[----:B-----5:R-:W-:Y:S04]  /*23370*/  STL [R1+0x1f0], R16 ;  /* 0x0001f01001007387 */ /* 0x020fe80000100800 */
[----:B------:R-:W5:Y:S04]  /*23380*/  LDL R18, [R1+0x2a8] ;  /* 0x0002a80001127983 */ /* 0x000f680000100800 */
[----:B---3--:R-:W5:Y:S04]  /*23390*/  LDL R0, [R1+0x2a4] ;  /* 0x0002a40001007983 */ /* 0x008f680000100800 */
[----:B------:R-:W-:Y:S04]  /*233a0*/  STL [R1+0x1ec], R13 ;  /* 0x0001ec0d01007387 */ /* 0x000fe80000100800 */
[----:B0-----:R-:W2:Y:S04]  /*233b0*/  LDL R2, [R1+0x2dc] ;  /* 0x0002dc0001027983 */ /* 0x001ea80000100800 */
[----:B----4-:R0:W-:Y:S01]  /*233c0*/  STL [R1+0x1e8], R6 ;  /* 0x0001e80601007387 */ /* 0x0101e20000100800 */
[----:B--2---:R-:W-:Y:S01]  /*233d0*/  FADD R4, R4, R2 ;  /* 0x0000000204047221 */ /* 0x004fe20000000000 */
[----:B-----5:R-:W-:Y:S01]  /*233e0*/  FADD R2, R18, R0 ;  /* 0x0000000012027221 */ /* 0x020fe20000000000 */
[----:B------:R-:W-:-:S02]  /*233f0*/  FADD R0, R25, R22 ;  /* 0x0000001619007221 */ /* 0x000fc40000000000 */
[----:B------:R-:W2:Y:S04]  /*23400*/  LDL.LU R22, [R1+0x15d8] ;  /* 0x0015d80001167983 */ /* 0x000ea80000300800 */
[----:B------:R-:W3:Y:S01]  /*23410*/  LDL.LU R25, [R1+0x15d4] ;  /* 0x0015d40001197983 */ /* 0x000ee20000300800 */
[----:B------:R-:W-:Y:S01]  /*23420*/  FADD R3, R3, R29 ;  /* 0x0000001d03037221 */ /* 0x000fe20000000000 */
[----:B------:R-:W-:Y:S02]  /*23430*/  FADD R2, R24, R2 ;  /* 0x0000000218027221 */ /* 0x000fe40000000000 */
[----:B-1----:R-:W-:Y:S01]  /*23440*/  STL [R1+0x1e4], R8 ;  /* 0x0001e40801007387 */ /* 0x002fe20000100800 */
[----:B------:R-:W-:-:S03]  /*23450*/  FADD R0, R26, R0 ;  /* 0x000000001a007221 */ /* 0x000fc60000000000 */
[----:B------:R-:W4:Y:S04]  /*23460*/  LDL.LU R29, [R1+0x15d0] ;  /* 0x0015d000011d7983 */ /* 0x000f280000300800 */
[----:B------:R-:W5:Y:S04]  /*23470*/  LDL.LU R24, [R1+0x15cc] ;  /* 0x0015cc0001187983 */ /* 0x000f680000300800 */
[----:B------:R-:W5:Y:S01]  /*23480*/  LDL.LU R26, [R1+0x15c8] ;  /* 0x0015c800011a7983 */ /* 0x000f620000300800 */
[----:B---3--:R-:W-:-:S03]  /*23490*/  FADD R2, R25, R2 ;  /* 0x0000000219027221 */ /* 0x008fc60000000000 */
[----:B------:R-:W3:Y:S01]  /*234a0*/  LDL.LU R25, [R1+0x15c4] ;  /* 0x0015c40001197983 */ /* 0x000ee20000300800 */
[----:B------:R-:W-:Y:S01]  /*234b0*/  FADD R4, R12, R4 ;  /* 0x000000040c047221 */ /* 0x000fe20000000000 */
[----:B------:R-:W-:Y:S01]  /*234c0*/  FADD R0, R28, R0 ;  /* 0x000000001c007221 */ /* 0x000fe20000000000 */
[----:B--2---:R-:W-:Y:S01]  /*234d0*/  FADD R2, R22, R2 ;  /* 0x0000000216027221 */ /* 0x004fe20000000000 */
[----:B------:R-:W2:Y:S01]  /*234e0*/  LDL.LU R28, [R1+0x15c0] ;  /* 0x0015c000011c7983 */ /* 0x000ea20000300800 */
[----:B------:R-:W-:Y:S01]  /*234f0*/  FADD R4, R20, R4 ;  /* 0x0000000414047221 */ /* 0x000fe20000000000 */
[----:B------:R-:W-:-:S03]  /*23500*/  FADD R0, R15, R0 ;  /* 0x000000000f007221 */ /* 0x000fc60000000000 */
[----:B----4-:R-:W-:Y:S02]  /*23510*/  FADD R4, R29, R4 ;  /* 0x000000041d047221 */ /* 0x010fe40000000000 */
[----:B------:R-:W4:Y:S04]  /*23520*/  LDL.LU R29, [R1+0x15bc] ;  /* 0x0015bc00011d7983 */ /* 0x000f280000300800 */
[----:B------:R-:W2:Y:S04]  /*23530*/  LDL.LU R22, [R1+0x15b8] ;  /* 0x0015b80001167983 */ /* 0x000ea80000300800 */
[----:B------:R-:W4:Y:S01]  /*23540*/  LDL.LU R15, [R1+0x15b4] ;  /* 0x0015b400010f7983 */ /* 0x000f220000300800 */
[----:B------:R-:W-:-:S04]  /*23550*/  FADD R3, R23, R3 ;  /* 0x0000000317037221 */ /* 0x000fc80000000000 */
[----:B------:R-:W-:Y:S01]  /*23560*/  FADD R3, R19, R3 ;  /* 0x0000000313037221 */ /* 0x000fe20000000000 */
[----:B------:R-:W-:-:S03]  /*23570*/  FADD R2, R27, R2 ;  /* 0x000000021b027221 */ /* 0x000fc60000000000 */
[----:B------:R-:W-:Y:S01]  /*23580*/  FADD R3, R16, R3 ;  /* 0x0000000310037221 */ /* 0x000fe20000000000 */
[----:B------:R-:W-:Y:S01]  /*23590*/  FADD R0, R14, R0 ;  /* 0x000000000e007221 */ /* 0x000fe20000000000 */
[----:B------:R-:W-:Y:S02]  /*235a0*/  FADD R2, R17, R2 ;  /* 0x0000000211027221 */ /* 0x000fe40000000000 */
[----:B------:R-:W-:Y:S01]  /*235b0*/  FADD R3, R13, R3 ;  /* 0x000000030d037221 */ /* 0x000fe20000000000 */
[----:B------:R-:W-:-:S03]  /*235c0*/  FADD R0, R9, R0 ;  /* 0x0000000009007221 */ /* 0x000fc60000000000 */
[----:B------:R-:W-:Y:S01]  /*235d0*/  FADD R3, R6, R3 ;  /* 0x0000000306037221 */ /* 0x000fe20000000000 */
[----:B0-----:R-:W-:-:S03]  /*235e0*/  FADD R6, R11, R2 ;  /* 0x000000020b067221 */ /* 0x001fc60000000000 */
[----:B------:R-:W-:Y:S02]  /*235f0*/  FADD R3, R8, R3 ;  /* 0x0000000308037221 */ /* 0x000fe40000000000 */
[----:B------:R-:W0:Y:S01]  /*23600*/  SHFL.BFLY PT, R8, R6, 0x2, 0x1f ;  /* 0x0c401f0006087f89 */ /* 0x000e2200000e0000 */
[----:B---3--:R-:W-:-:S03]  /*23610*/  FADD R4, R25, R4 ;  /* 0x0000000419047221 */ /* 0x008fc60000000000 */
[----:B------:R-:W3:Y:S01]  /*23620*/  LDL.LU R25, [R1+0x15b0] ;  /* 0x0015b00001197983 */ /* 0x000ee20000300800 */
[----:B-----5:R-:W-:Y:S01]  /*23630*/  FADD R4, R26, R4 ;  /* 0x000000041a047221 */ /* 0x020fe20000000000 */
[----:B0-----:R-:W-:Y:S02]  /*23640*/  FADD R6, R6, R8 ;  /* 0x0000000806067221 */ /* 0x001fe40000000000 */
[----:B------:R-:W5:Y:S01]  /*23650*/  LDL R18, [R1+0x33c] ;  /* 0x00033c0001127983 */ /* 0x000f620000100800 */
[----:B------:R-:W-:Y:S01]  /*23660*/  FADD R9, R24, R4 ;  /* 0x0000000418097221 */ /* 0x000fe20000000000 */
[----:B------:R-:W-:Y:S02]  /*23670*/  FADD R4, R10, R0 ;  /* 0x000000000a047221 */ /* 0x000fe40000000000 */
[----:B------:R-:W5:Y:S04]  /*23680*/  LDL R13, [R1+0x340] ;  /* 0x00034000010d7983 */ /* 0x000f680000100800 */
[----:B------:R-:W0:Y:S04]  /*23690*/  SHFL.BFLY PT, R10, R9, 0x2, 0x1f ;  /* 0x0c401f00090a7f89 */ /* 0x000e2800000e0000 */
[----:B------:R-:W1:Y:S04]  /*236a0*/  SHFL.BFLY PT, R2, R4, 0x2, 0x1f ;  /* 0x0c401f0004027f89 */ /* 0x000e6800000e0000 */
[----:B------:R-:W2:Y:S04]  /*236b0*/  SHFL.BFLY PT, R0, R3, 0x2, 0x1f ;  /* 0x0c401f0003007f89 */ /* 0x000ea800000e0000 */
[----:B------:R-:W5:Y:S04]  /*236c0*/  LDL R12, [R1+0x1458] ;  /* 0x00145800010c7983 */ /* 0x000f680000100800 */
[----:B------:R-:W5:Y:S04]  /*236d0*/  LDL R19, [R1+0x5cc] ;  /* 0x0005cc0001137983 */ /* 0x000f680000100800 */
[----:B------:R-:W5:Y:S01]  /*236e0*/  LDL R14, [R1+0x5d0] ;  /* 0x0005d000010e7983 */ /* 0x000f620000100800 */
[----:B0-----:R-:W-:-:S03]  /*236f0*/  FADD R10, R9, R10 ;  /* 0x0000000a090a7221 */ /* 0x001fc60000000000 */
[----:B------:R-:W5:Y:S01]  /*23700*/  LDL R17, [R1+0x145c] ;  /* 0x00145c0001117983 */ /* 0x000f620000100800 */
[----:B-1----:R-:W-:-:S03]  /*23710*/  FADD R2, R4, R2 ;  /* 0x0000000204027221 */ /* 0x002fc60000000000 */
[----:B------:R-:W5:Y:S01]  /*23720*/  LDL R11, [R1+0xdac] ;  /* 0x000dac00010b7983 */ /* 0x000f620000100800 */
[----:B--2---:R-:W-:-:S03]  /*23730*/  FADD R0, R3, R0 ;  /* 0x0000000003007221 */ /* 0x004fc60000000000 */
[----:B------:R-:W0:Y:S04]  /*23740*/  SHFL.BFLY PT, R4, R6, 0x1, 0x1f ;  /* 0x0c201f0006047f89 */ /* 0x000e2800000e0000 */
[----:B------:R-:W1:Y:S04]  /*23750*/  SHFL.BFLY PT, R3, R10, 0x1, 0x1f ;  /* 0x0c201f000a037f89 */ /* 0x000e6800000e0000 */
[----:B------:R-:W2:Y:S04]  /*23760*/  SHFL.BFLY PT, R8, R2, 0x1, 0x1f ;  /* 0x0c201f0002087f89 */ /* 0x000ea800000e0000 */
[----:B------:R-:W4:Y:S04]  /*23770*/  SHFL.BFLY PT, R9, R0, 0x1, 0x1f ;  /* 0x0c201f0000097f89 */ /* 0x000f2800000e0000 */
[----:B------:R-:W5:Y:S01]  /*23780*/  LDL R16, [R1+0x5d4] ;  /* 0x0005d40001107983 */ /* 0x000f620000100800 */
[----:B0-----:R-:W-:Y:S01]  /*23790*/  FADD R4, R6, R4 ;  /* 0x0000000406047221 */ /* 0x001fe20000000000 */
[----:B------:R-:W-:-:S02]  /*237a0*/  USHF.R.S32.HI UR9, URZ, 0x1f, UR5 ;  /* 0x0000001f3f097899 */ /* 0x000fc40008011405 */
[----:B------:R-:W5:Y:S01]  /*237b0*/  LDL R6, [R1+0x5dc] ;  /* 0x0005dc0001067983 */ /* 0x000f620000100800 */
[----:B-1----:R-:W-:Y:S01]  /*237c0*/  FADD R3, R10, R3 ;  /* 0x000000030a037221 */ /* 0x002fe20000000000 */
[----:B--2---:R-:W-:Y:S01]  /*237d0*/  FADD R2, R2, R8 ;  /* 0x0000000802027221 */ /* 0x004fe20000000000 */
[----:B----4-:R-:W-:-:S03]  /*237e0*/  FADD R0, R0, R9 ;  /* 0x0000000900007221 */ /* 0x010fc60000000000 */
[----:B---3--:R-:W-:Y:S04]  /*237f0*/  @!P0 STS [R25], R3 ;  /* 0x0000000319008388 */ /* 0x008fe80000000800 */
[----:B------:R0:W-:Y:S04]  /*23800*/  @!P0 STS [R15], R4 ;  /* 0x000000040f008388 */ /* 0x0001e80000000800 */
[----:B------:R-:W-:Y:S04]  /*23810*/  @!P0 STS [R22], R2 ;  /* 0x0000000216008388 */ /* 0x000fe80000000800 */
[----:B------:R-:W-:Y:S01]  /*23820*/  @!P0 STS [R29], R0 ;  /* 0x000000001d008388 */ /* 0x000fe20000000800 */
[----:B------:R-:W-:Y:S06]  /*23830*/  BAR.SYNC.DEFER_BLOCKING 0x0 ;  /* 0x0000000000007b1d */ /* 0x000fec0000010000 */
[----:B0-----:R-:W2:Y:S01]  /*23840*/  LDL R15, [R1+0x5d8] ;  /* 0x0005d800010f7983 */ /* 0x001ea20000100800 */
[----:B-----5:R-:W-:-:S02]  /*23850*/  IADD3 R8, P1, R18, UR5, RZ ;  /* 0x0000000512087c10 */ /* 0x020fc4000ff3e0ff */
[----:B------:R-:W-:Y:S01]  /*23860*/  IADD3 R12, P2, R12, UR5, RZ ;  /* 0x000000050c0c7c10 */ /* 0x000fe2000ff5e0ff */
[----:B------:R-:W3:Y:S04]  /*23870*/  LDL R4, [R1+0x5f8] ;  /* 0x0005f80001047983 */ /* 0x000ee80000100800 */
[----:B------:R-:W0:Y:S04]  /*23880*/  LDS R0, [R28] ;  /* 0x000000001c007984 */ /* 0x000e280000000800 */
[----:B0-----:R-:W0:Y:S02]  /*23890*/  SHFL.BFLY PT, R2, R0, 0x2, 0x1f ;  /* 0x0c401f0000027f89 */ /* 0x001e2400000e0000 */
[----:B0-----:R-:W-:-:S05]  /*238a0*/  FADD R0, R0, R2 ;  /* 0x0000000200007221 */ /* 0x001fca0000000000 */
[----:B------:R-:W0:Y:S02]  /*238b0*/  SHFL.BFLY PT, R2, R0, 0x1, 0x1f ;  /* 0x0c201f0000027f89 */ /* 0x000e2400000e0000 */
[----:B0-----:R-:W-:-:S05]  /*238c0*/  FADD R0, R0, R2 ;  /* 0x0000000200007221 */ /* 0x001fca0000000000 */
[----:B------:R0:W-:Y:S04]  /*238d0*/  @!P0 STS [R28], R0 ;  /* 0x000000001c008388 */ /* 0x0001e80000000800 */
[----:B0-----:R-:W4:Y:S01]  /*238e0*/  LDL R0, [R1+0x5e8] ;  /* 0x0005e80001007983 */ /* 0x001f220000100800 */
[----:B------:R-:W-:Y:S01]  /*238f0*/  VIADD R2, R18, UR19 ;  /* 0x0000001312027c36 */ /* 0x000fe20008000000 */
[----:B------:R-:W-:Y:S01]  /*23900*/  IADD3.X R9, R13, UR9, RZ, P1, !PT ;  /* 0x000000090d097c10 */ /* 0x000fe20008ffe4ff */
[----:B------:R-:W-:Y:S03]  /*23910*/  BAR.SYNC.DEFER_BLOCKING 0x0 ;  /* 0x0000000000007b1d */ /* 0x000fe60000010000 */
[----:B------:R-:W-:-:S03]  /*23920*/  IADD3 R2, P1, R2, UR5, RZ ;  /* 0x0000000502027c10 */ /* 0x000fc6000ff3e0ff */
[----:B------:R-:W5:Y:S01]  /*23930*/  LDL R18, [R1+0x5e0] ;  /* 0x0005e00001127983 */ /* 0x000f620000100800 */
[----:B------:R-:W-:Y:S02]  /*23940*/  IADD3.X R3, R19, UR9, RZ, P1, !PT ;  /* 0x0000000913037c10 */ /* 0x000fe40008ffe4ff */
[----:B------:R-:W-:Y:S02]  /*23950*/  IADD3.X R13, R14, UR9, RZ, P2, !PT ;  /* 0x000000090e0d7c10 */ /* 0x000fe400097fe4ff */
[----:B------:R-:W3:Y:S01]  /*23960*/  LDL R14, [R1+0x5f0] ;  /* 0x0005f000010e7983 */ /* 0x000ee20000100800 */
[----:B------:R-:W-:-:S03]  /*23970*/  IADD3 R10, P2, R11, UR5, RZ ;  /* 0x000000050b0a7c10 */ /* 0x000fc6000ff5e0ff */
[----:B------:R0:W3:Y:S04]  /*23980*/  LDG.E.U8 R24, desc[UR10][R8.64] ;  /* 0x0000000a08187981 */ /* 0x0000e8000c1e1100 */
[----:B------:R-:W3:Y:S04]  /*23990*/  LDG.E.U8 R22, desc[UR10][R2.64] ;  /* 0x0000000a02167981 */ /* 0x000ee8000c1e1100 */
[----:B------:R-:W3:Y:S01]  /*239a0*/  LDG.E.U8 R19, desc[UR10][R12.64] ;  /* 0x0000000a0c137981 */ /* 0x000ee2000c1e1100 */
[----:B0-----:R-:W-:-:S03]  /*239b0*/  IADD3 R8, P1, R17, UR5, RZ ;  /* 0x0000000511087c10 */ /* 0x001fc6000ff3e0ff */
[----:B------:R-:W3:Y:S01]  /*239c0*/  LDL R17, [R1+0x5e4] ;  /* 0x0005e40001117983 */ /* 0x000ee20000100800 */
[----:B------:R-:W-:-:S03]  /*239d0*/  IADD3.X R9, R16, UR9, RZ, P1, !PT ;  /* 0x0000000910097c10 */ /* 0x000fc60008ffe4ff */
[----:B------:R-:W3:Y:S04]  /*239e0*/  LDL R16, [R1+0x5ec] ;  /* 0x0005ec0001107983 */ /* 0x000ee80000100800 */
[----:B------:R4:W3:Y:S04]  /*239f0*/  LDG.E.U8 R23, desc[UR10][R8.64] ;  /* 0x0000000a08177981 */ /* 0x0008e8000c1e1100 */
[----:B------:R-:W3:Y:S01]  /*23a00*/  LDL R13, [R1+0x618] ;  /* 0x00061800010d7983 */ /* 0x000ee20000100800 */
[----:B--2---:R-:W-:-:S03]  /*23a10*/  IADD3.X R11, R15, UR9, RZ, P2, !PT ;  /* 0x000000090f0b7c10 */ /* 0x004fc600097fe4ff */
[----:B------:R-:W2:Y:S04]  /*23a20*/  LDL R15, [R1+0x5f4] ;  /* 0x0005f400010f7983 */ /* 0x000ea80000100800 */
[----:B------:R3:W2:Y:S01]  /*23a30*/  LDG.E.U8 R26, desc[UR10][R10.64] ;  /* 0x0000000a0a1a7981 */ /* 0x0006a2000c1e1100 */
[----:B----4-:R-:W-:-:S03]  /*23a40*/  IADD3 R8, P2, R0, UR5, RZ ;  /* 0x0000000500087c10 */ /* 0x010fc6000ff5e0ff */
[----:B------:R-:W4:Y:S01]  /*23a50*/  LDL R0, [R1+0x608] ;  /* 0x0006080001007983 */ /* 0x000f220000100800 */
[----:B-----5:R-:W-:-:S03]  /*23a60*/  IADD3 R2, P1, R18, UR5, RZ ;  /* 0x0000000512027c10 */ /* 0x020fc6000ff3e0ff */
[----:B------:R-:W5:Y:S01]  /*23a70*/  LDL R18, [R1+0x600] ;  /* 0x0006000001127983 */ /* 0x000f620000100800 */
[----:B------:R-:W-:-:S03]  /*23a80*/  IADD3.X R3, R6, UR9, RZ, P1, !PT ;  /* 0x0000000906037c10 */ /* 0x000fc60008ffe4ff */
[----:B------:R-:W5:Y:S01]  /*23a90*/  LDL R6, [R1+0x5fc] ;  /* 0x0005fc0001067983 */ /* 0x000f620000100800 */
[----:B---3--:R-:W-:-:S03]  /*23aa0*/  IADD3 R10, P1, R14, UR5, RZ ;  /* 0x000000050e0a7c10 */ /* 0x008fc6000ff3e0ff */
[----:B------:R-:W3:Y:S04]  /*23ab0*/  LDL R14, [R1+0x610] ;  /* 0x00061000010e7983 */ /* 0x000ee80000100800 */
[----:B------:R0:W3:Y:S01]  /*23ac0*/  LDG.E.U8 R20, desc[UR10][R2.64] ;  /* 0x0000000a02147981 */ /* 0x0000e2000c1e1100 */
[----:B------:R-:W-:-:S03]  /*23ad0*/  IADD3.X R9, R17, UR9, RZ, P2, !PT ;  /* 0x0000000911097c10 */ /* 0x000fc600097fe4ff */
[----:B------:R-:W3:Y:S01]  /*23ae0*/  LDL R17, [R1+0x604] ;  /* 0x0006040001117983 */ /* 0x000ee20000100800 */
[----:B0-----:R-:W-:Y:S02]  /*23af0*/  IADD3 R2, P2, R4, UR5, RZ ;  /* 0x0000000504027c10 */ /* 0x001fe4000ff5e0ff */
[----:B------:R-:W-:Y:S01]  /*23b00*/  IADD3.X R11, R16, UR9, RZ, P1, !PT ;  /* 0x00000009100b7c10 */ /* 0x000fe20008ffe4ff */
[----:B------:R-:W3:Y:S04]  /*23b10*/  LDL R4, [R1+0x60c] ;  /* 0x00060c0001047983 */ /* 0x000ee80000100800 */
[----:B------:R-:W-:Y:S04]  /*23b20*/  STL [R1+0x410], R24 ;  /* 0x0004101801007387 */ /* 0x000fe80000100800 */
[----:B------:R-:W3:Y:S04]  /*23b30*/  LDL R12, [R1+0x614] ;  /* 0x00061400010c7983 */ /* 0x000ee80000100800 */
[----:B------:R-:W3:Y:S04]  /*23b40*/  LDL R16, [R1+0x620] ;  /* 0x0006200001107983 */ /* 0x000ee80000100800 */
[----:B------:R0:W-:Y:S04]  /*23b50*/  STL [R1+0x40c], R22 ;  /* 0x00040c1601007387 */ /* 0x0001e80000100800 */
[----:B------:R-:W3:Y:S04]  /*23b60*/  LDG.E.U8 R25, desc[UR10][R8.64] ;  /* 0x0000000a08197981 */ /* 0x000ee8000c1e1100 */
[----:B0-----:R4:W3:Y:S01]  /*23b70*/  LDG.E.U8 R22, desc[UR10][R10.64] ;  /* 0x0000000a0a167981 */ /* 0x0018e2000c1e1100 */
[----:B--2---:R-:W-:-:S03]  /*23b80*/  IADD3.X R3, R15, UR9, RZ, P2, !PT ;  /* 0x000000090f037c10 */ /* 0x004fc600097fe4ff */
[----:B------:R-:W2:Y:S04]  /*23b90*/  LDL R15, [R1+0x628] ;  /* 0x00062800010f7983 */ /* 0x000ea80000100800 */
[----:B------:R3:W2:Y:S01]  /*23ba0*/  LDG.E.U8 R24, desc[UR10][R2.64] ;  /* 0x0000000a02187981 */ /* 0x0006a2000c1e1100 */
[----:B----4-:R-:W-:-:S03]  /*23bb0*/  IADD3 R10, P2, R0, UR5, RZ ;  /* 0x00000005000a7c10 */ /* 0x010fc6000ff5e0ff */
[----:B------:R-:W4:Y:S04]  /*23bc0*/  LDL R0, [R1+0x61c] ;  /* 0x00061c0001007983 */ /* 0x000f280000100800 */
[----:B------:R0:W-:Y:S01]  /*23bd0*/  STL [R1+0x440], R19 ;  /* 0x0004401301007387 */ /* 0x0001e20000100800 */
[----:B-----5:R-:W-:-:S04]  /*23be0*/  IADD3 R8, P1, R18, UR5, RZ ;  /* 0x0000000512087c10 */ /* 0x020fc8000ff3e0ff */
[----:B------:R-:W-:Y:S02]  /*23bf0*/  IADD3.X R9, R6, UR9, RZ, P1, !PT ;  /* 0x0000000906097c10 */ /* 0x000fe40008ffe4ff */
[----:B------:R-:W5:Y:S01]  /*23c00*/  LDL R6, [R1+0x630] ;  /* 0x0006300001067983 */ /* 0x000f620000100800 */
[----:B---3--:R-:W-:-:S03]  /*23c10*/  IADD3 R2, P1, R14, UR5, RZ ;  /* 0x000000050e027c10 */ /* 0x008fc6000ff3e0ff */
[----:B------:R-:W3:Y:S04]  /*23c20*/  LDL R14, [R1+0x624] ;  /* 0x00062400010e7983 */ /* 0x000ee80000100800 */
[----:B0-----:R0:W3:Y:S04]  /*23c30*/  LDG.E.U8 R19, desc[UR10][R8.64] ;  /* 0x0000000a08137981 */ /* 0x0010e8000c1e1100 */
[----:B------:R1:W-:Y:S01]  /*23c40*/  STL [R1+0x43c], R23 ;  /* 0x00043c1701007387 */ /* 0x0003e20000100800 */
[----:B------:R-:W-:Y:S02]  /*23c50*/  IADD3.X R11, R17, UR9, RZ, P2, !PT ;  /* 0x00000009110b7c10 */ /* 0x000fe400097fe4ff */
[----:B0-----:R-:W-:-:S02]  /*23c60*/  IADD3 R8, P2, R13, UR5, RZ ;  /* 0x000000050d087c10 */ /* 0x001fc4000ff5e0ff */
[----:B------:R-:W3:Y:S01]  /*23c70*/  LDL R13, [R1+0x638] ;  /* 0x00063800010d7983 */ /* 0x000ee20000100800 */
[----:B------:R-:W-:-:S03]  /*23c80*/  IADD3.X R3, R4, UR9, RZ, P1, !PT ;  /* 0x0000000904037c10 */ /* 0x000fc60008ffe4ff */
[----:B------:R-:W3:Y:S04]  /*23c90*/  LDL R4, [R1+0x62c] ;  /* 0x00062c0001047983 */ /* 0x000ee80000100800 */
[----:B------:R0:W-:Y:S01]  /*23ca0*/  STL [R1+0x438], R26 ;  /* 0x0004381a01007387 */ /* 0x0001e20000100800 */
[----:B------:R-:W-:-:S03]  /*23cb0*/  IADD3.X R9, R12, UR9, RZ, P2, !PT ;  /* 0x000000090c097c10 */ /* 0x000fc600097fe4ff */
[----:B-1----:R1:W3:Y:S04]  /*23cc0*/  LDG.E.U8 R23, desc[UR10][R10.64] ;  /* 0x0000000a0a177981 */ /* 0x0022e8000c1e1100 */
[----:B------:R-:W3:Y:S04]  /*23cd0*/  LDL R12, [R1+0x634] ;  /* 0x00063400010c7983 */ /* 0x000ee80000100800 */
[----:B------:R-:W3:Y:S01]  /*23ce0*/  LDL R18, [R1+0x640] ;  /* 0x0006400001127983 */ /* 0x000ee20000100800 */
[----:B-1----:R-:W-:-:S03]  /*23cf0*/  IADD3 R10, P1, R16, UR5, RZ ;  /* 0x00000005100a7c10 */ /* 0x002fc6000ff3e0ff */
[----:B0-----:R2:W3:Y:S04]  /*23d00*/  LDG.E.U8 R26, desc[UR10][R2.64] ;  /* 0x0000000a021a7981 */ /* 0x0014e8000c1e1100 */
[----:B------:R0:W-:Y:S04]  /*23d10*/  STL [R1+0x434], R20 ;  /* 0x0004341401007387 */ /* 0x0001e80000100800 */
[----:B0-----:R5:W3:Y:S01]  /*23d20*/  LDG.E.U8 R20, desc[UR10][R8.64] ;  /* 0x0000000a08147981 */ /* 0x001ae2000c1e1100 */
[----:B--2---:R-:W-:-:S03]  /*23d30*/  IADD3 R2, P2, R15, UR5, RZ ;  /* 0x000000050f027c10 */ /* 0x004fc6000ff5e0ff */
[----:B------:R-:W2:Y:S01]  /*23d40*/  LDL R15, [R1+0x648] ;  /* 0x00064800010f7983 */ /* 0x000ea20000100800 */
[----:B----4-:R-:W-:-:S03]  /*23d50*/  IADD3.X R11, R0, UR9, RZ, P1, !PT ;  /* 0x00000009000b7c10 */ /* 0x010fc60008ffe4ff */
[----:B------:R-:W4:Y:S04]  /*23d60*/  LDL R0, [R1+0x63c] ;  /* 0x00063c0001007983 */ /* 0x000f280000100800 */
[----:B------:R0:W-:Y:S04]  /*23d70*/  STL [R1+0x430], R25 ;  /* 0x0004301901007387 */ /* 0x0001e80000100800 */
[----:B------:R-:W4:Y:S01]  /*23d80*/  LDL R17, [R1+0x644] ;  /* 0x0006440001117983 */ /* 0x000f220000100800 */
[----:B-----5:R-:W-:-:S03]  /*23d90*/  IADD3 R8, P1, R6, UR5, RZ ;  /* 0x0000000506087c10 */ /* 0x020fc6000ff3e0ff */
[----:B0-----:R0:W5:Y:S04]  /*23da0*/  LDG.E.U8 R25, desc[UR10][R10.64] ;  /* 0x0000000a0a197981 */ /* 0x001168000c1e1100 */
[----:B------:R-:W5:Y:S01]  /*23db0*/  LDL R6, [R1+0x650] ;  /* 0x0006500001067983 */ /* 0x000f620000100800 */
[----:B---3--:R-:W-:-:S03]  /*23dc0*/  IADD3.X R3, R14, UR9, RZ, P2, !PT ;  /* 0x000000090e037c10 */ /* 0x008fc600097fe4ff */
[----:B------:R1:W-:Y:S04]  /*23dd0*/  STL [R1+0x42c], R22 ;  /* 0x00042c1601007387 */ /* 0x0003e80000100800 */
[----:B------:R-:W3:Y:S04]  /*23de0*/  LDL R14, [R1+0x658] ;  /* 0x00065800010e7983 */ /* 0x000ee80000100800 */
[----:B-1----:R1:W3:Y:S01]  /*23df0*/  LDG.E.U8 R22, desc[UR10][R2.64] ;  /* 0x0000000a02167981 */ /* 0x0022e2000c1e1100 */
[----:B0-----:R-:W-:-:S03]  /*23e00*/  IADD3 R10, P2, R13, UR5, RZ ;  /* 0x000000050d0a7c10 */ /* 0x001fc6000ff5e0ff */
[----:B------:R-:W3:Y:S01]  /*23e10*/  LDL R13, [R1+0x64c] ;  /* 0x00064c00010d7983 */ /* 0x000ee20000100800 */
[----:B------:R-:W-:-:S03]  /*23e20*/  IADD3.X R9, R4, UR9, RZ, P1, !PT ;  /* 0x0000000904097c10 */ /* 0x000fc60008ffe4ff */
[----:B------:R0:W-:Y:S04]  /*23e30*/  STL [R1+0x3f0], R24 ;  /* 0x0003f01801007387 */ /* 0x0001e80000100800 */
[----:B------:R-:W3:Y:S04]  /*23e40*/  LDL R16, [R1+0x660] ;  /* 0x0006600001107983 */ /* 0x000ee80000100800 */
[----:B------:R-:W3:Y:S01]  /*23e50*/  LDL R4, [R1+0x654] ;  /* 0x0006540001047983 */ /* 0x000ee20000100800 */
[----:B------:R-:W-:-:S03]  /*23e60*/  IADD3.X R11, R12, UR9, RZ, P2, !PT ;  /* 0x000000090c0b7c10 */ /* 0x000fc600097fe4ff */
[----:B------:R0:W-:Y:S01]  /*23e70*/  STL [R1+0x3ec], R19 ;  /* 0x0003ec1301007387 */ /* 0x0001e20000100800 */
[----:B-1----:R-:W-:-:S03]  /*23e80*/  IADD3 R2, P1, R18, UR5, RZ ;  /* 0x0000000512027c10 */ /* 0x002fc6000ff3e0ff */
[----:B------:R-:W3:Y:S04]  /*23e90*/  LDL R12, [R1+0x668] ;  /* 0x00066800010c7983 */ /* 0x000ee80000100800 */
[----:B0-----:R2:W3:Y:S04]  /*23ea0*/  LDG.E.U8 R24, desc[UR10][R8.64] ;  /* 0x0000000a08187981 */ /* 0x0014e8000c1e1100 */
[----:B------:R5:W3:Y:S01]  /*23eb0*/  LDG.E.U8 R19, desc[UR10][R10.64] ;  /* 0x0000000a0a137981 */ /* 0x000ae2000c1e1100 */
[----:B--2---:R-:W-:-:S03]  /*23ec0*/  IADD3 R8, P2, R15, UR5, RZ ;  /* 0x000000050f087c10 */ /* 0x004fc6000ff5e0ff */
[----:B------:R-:W2:Y:S04]  /*23ed0*/  LDL R15, [R1+0x65c] ;  /* 0x00065c00010f7983 */ /* 0x000ea80000100800 */
[----:B------:R0:W-:Y:S01]  /*23ee0*/  STL [R1+0x428], R23 ;  /* 0x0004281701007387 */ /* 0x0001e20000100800 */
[----:B----4-:R-:W-:-:S03]  /*23ef0*/  IADD3.X R3, R0, UR9, RZ, P1, !PT ;  /* 0x0000000900037c10 */ /* 0x010fc60008ffe4ff */
[----:B------:R-:W4:Y:S04]  /*23f00*/  LDL R0, [R1+0x670] ;  /* 0x0006700001007983 */ /* 0x000f280000100800 */
[----:B0-----:R3:W4:Y:S01]  /*23f10*/  LDG.E.U8 R23, desc[UR10][R2.64] ;  /* 0x0000000a02177981 */ /* 0x001722000c1e1100 */
[----:B------:R-:W-:Y:S02]  /*23f20*/  IADD3.X R9, R17, UR9, RZ, P2, !PT ;  /* 0x0000000911097c10 */ /* 0x000fe400097fe4ff */
[----:B-----5:R-:W-:Y:S02]  /*23f30*/  IADD3 R10, P1, R6, UR5, RZ ;  /* 0x00000005060a7c10 */ /* 0x020fe4000ff3e0ff */
[----:B------:R-:W5:Y:S04]  /*23f40*/  LDL R6, [R1+0x664] ;  /* 0x0006640001067983 */ /* 0x000f680000100800 */
[----:B------:R0:W-:Y:S01]  /*23f50*/  STL [R1+0x424], R26 ;  /* 0x0004241a01007387 */ /* 0x0001e20000100800 */
[----:B---3--:R-:W-:-:S03]  /*23f60*/  IADD3 R2, P2, R14, UR5, RZ ;  /* 0x000000050e027c10 */ /* 0x008fc6000ff5e0ff */
[----:B------:R-:W3:Y:S04]  /*23f70*/  LDL R14, [R1+0x678] ;  /* 0x00067800010e7983 */ /* 0x000ee80000100800 */
[----:B0-----:R0:W3:Y:S01]  /*23f80*/  LDG.E.U8 R26, desc[UR10][R8.64] ;  /* 0x0000000a081a7981 */ /* 0x0010e2000c1e1100 */
[----:B------:R-:W-:-:S03]  /*23f90*/  IADD3.X R11, R13, UR9, RZ, P1, !PT ;  /* 0x000000090d0b7c10 */ /* 0x000fc60008ffe4ff */
[----:B------:R-:W3:Y:S04]  /*23fa0*/  LDL R13, [R1+0x66c] ;  /* 0x00066c00010d7983 */ /* 0x000ee80000100800 */
[----:B------:R1:W-:Y:S01]  /*23fb0*/  STL [R1+0x420], R20 ;  /* 0x0004201401007387 */ /* 0x0003e20000100800 */
[----:B0-----:R-:W-:-:S03]  /*23fc0*/  IADD3 R8, P1, R16, UR5, RZ ;  /* 0x0000000510087c10 */ /* 0x001fc6000ff3e0ff */
[----:B------:R-:W3:Y:S01]  /*23fd0*/  LDL R18, [R1+0x680] ;  /* 0x0006800001127983 */ /* 0x000ee20000100800 */
[----:B------:R-:W-:-:S03]  /*23fe0*/  IADD3.X R3, R4, UR9, RZ, P2, !PT ;  /* 0x0000000904037c10 */ /* 0x000fc600097fe4ff */
[----:B------:R-:W3:Y:S04]  /*23ff0*/  LDL R4, [R1+0x674] ;  /* 0x0006740001047983 */ /* 0x000ee80000100800 */
[----:B-1----:R0:W3:Y:S04]  /*24000*/  LDG.E.U8 R20, desc[UR10][R10.64] ;  /* 0x0000000a0a147981 */ /* 0x0020e8000c1e1100 */
[----:B------:R1:W-:Y:S01]  /*24010*/  STL [R1+0x41c], R25 ;  /* 0x00041c1901007387 */ /* 0x0003e20000100800 */
[----:B0-----:R-:W-:-:S03]  /*24020*/  IADD3 R10, P2, R12, UR5, RZ ;  /* 0x000000050c0a7c10 */ /* 0x001fc6000ff5e0ff */
[----:B------:R-:W3:Y:S04]  /*24030*/  LDL R12, [R1+0x688] ;  /* 0x00068800010c7983 */ /* 0x000ee80000100800 */
[----:B-1----:R4:W3:Y:S01]  /*24040*/  LDG.E.U8 R25, desc[UR10][R2.64] ;  /* 0x0000000a02197981 */ /* 0x0028e2000c1e1100 */
[----:B--2---:R-:W-:-:S03]  /*24050*/  IADD3.X R9, R15, UR9, RZ, P1, !PT ;  /* 0x000000090f097c10 */ /* 0x004fc60008ffe4ff */
[----:B------:R-:W2:Y:S04]  /*24060*/  LDL R15, [R1+0x67c] ;  /* 0x00067c00010f7983 */ /* 0x000ea80000100800 */
[----:B------:R0:W-:Y:S04]  /*24070*/  STL [R1+0x418], R22 ;  /* 0x0004181601007387 */ /* 0x0001e80000100800 */
[----:B------:R-:W2:Y:S04]  /*24080*/  LDL R17, [R1+0x684] ;  /* 0x0006840001117983 */ /* 0x000ea80000100800 */
[----:B0-----:R3:W2:Y:S01]  /*24090*/  LDG.E.U8 R22, desc[UR10][R8.64] ;  /* 0x0000000a08167981 */ /* 0x0016a2000c1e1100 */
[----:B----4-:R-:W-:-:S03]  /*240a0*/  IADD3 R2, P1, R0, UR5, RZ ;  /* 0x0000000500027c10 */ /* 0x010fc6000ff3e0ff */
[----:B------:R-:W4:Y:S04]  /*240b0*/  LDL R0, [R1+0x690] ;  /* 0x0006900001007983 */ /* 0x000f280000100800 */
[----:B------:R0:W-:Y:S01]  /*240c0*/  STL [R1+0x414], R24 ;  /* 0x0004141801007387 */ /* 0x0001e20000100800 */
[----:B-----5:R-:W-:-:S03]  /*240d0*/  IADD3.X R11, R6, UR9, RZ, P2, !PT ;  /* 0x00000009060b7c10 */ /* 0x020fc600097fe4ff */
[----:B------:R-:W5:Y:S04]  /*240e0*/  LDL R6, [R1+0x698] ;  /* 0x0006980001067983 */ /* 0x000f680000100800 */
[----:B0-----:R0:W5:Y:S01]  /*240f0*/  LDG.E.U8 R24, desc[UR10][R10.64] ;  /* 0x0000000a0a187981 */ /* 0x001162000c1e1100 */
[----:B---3--:R-:W-:-:S03]  /*24100*/  IADD3 R8, P2, R14, UR5, RZ ;  /* 0x000000050e087c10 */ /* 0x008fc6000ff5e0ff */
[----:B------:R-:W3:Y:S04]  /*24110*/  LDL R14, [R1+0x68c] ;  /* 0x00068c00010e7983 */ /* 0x000ee80000100800 */
[----:B------:R1:W-:Y:S04]  /*24120*/  STL [R1+0x3d0], R19 ;  /* 0x0003d01301007387 */ /* 0x0003e80000100800 */
[----:B------:R-:W3:Y:S01]  /*24130*/  LDL R16, [R1+0x6a0] ;  /* 0x0006a00001107983 */ /* 0x000ee20000100800 */
[----:B------:R-:W-:-:S03]  /*24140*/  IADD3.X R3, R13, UR9, RZ, P1, !PT ;  /* 0x000000090d037c10 */ /* 0x000fc60008ffe4ff */
[----:B------:R-:W3:Y:S04]  /*24150*/  LDL R13, [R1+0x694] ;  /* 0x00069400010d7983 */ /* 0x000ee80000100800 */
[----:B------:R1:W-:Y:S01]  /*24160*/  STL [R1+0x3cc], R23 ;  /* 0x0003cc1701007387 */ /* 0x0003e20000100800 */
[----:B0-----:R-:W-:-:S03]  /*24170*/  IADD3 R10, P1, R18, UR5, RZ ;  /* 0x00000005120a7c10 */ /* 0x001fc6000ff3e0ff */
[----:B-1----:R0:W3:Y:S01]  /*24180*/  LDG.E.U8 R19, desc[UR10][R2.64] ;  /* 0x0000000a02137981 */ /* 0x0020e2000c1e1100 */
[----:B------:R-:W-:-:S03]  /*24190*/  IADD3.X R9, R4, UR9, RZ, P2, !PT ;  /* 0x0000000904097c10 */ /* 0x000fc600097fe4ff */
[----:B------:R-:W3:Y:S04]  /*241a0*/  LDL R4, [R1+0x6a8] ;  /* 0x0006a80001047983 */ /* 0x000ee80000100800 */
[----:B------:R4:W3:Y:S01]  /*241b0*/  LDG.E.U8 R23, desc[UR10][R8.64] ;  /* 0x0000000a08177981 */ /* 0x0008e2000c1e1100 */
[----:B0-----:R-:W-:-:S03]  /*241c0*/  IADD3 R2, P2, R12, UR5, RZ ;  /* 0x000000050c027c10 */ /* 0x001fc6000ff5e0ff */
[----:B------:R-:W3:Y:S04]  /*241d0*/  LDL R12, [R1+0x69c] ;  /* 0x00069c00010c7983 */ /* 0x000ee80000100800 */
[----:B------:R0:W-:Y:S01]  /*241e0*/  STL [R1+0x408], R26 ;  /* 0x0004081a01007387 */ /* 0x0001e20000100800 */
[----:B--2---:R-:W-:-:S03]  /*241f0*/  IADD3.X R11, R15, UR9, RZ, P1, !PT ;  /* 0x000000090f0b7c10 */ /* 0x004fc60008ffe4ff */
[----:B------:R-:W2:Y:S04]  /*24200*/  LDL R15, [R1+0x6b0] ;  /* 0x0006b000010f7983 */ /* 0x000ea80000100800 */
[----:B0-----:R5:W2:Y:S01]  /*24210*/  LDG.E.U8 R26, desc[UR10][R10.64] ;  /* 0x0000000a0a1a7981 */ /* 0x001aa2000c1e1100 */
[----:B----4-:R-:W-:-:S03]  /*24220*/  IADD3 R8, P1, R0, UR5, RZ ;  /* 0x0000000500087c10 */ /* 0x010fc6000ff3e0ff */
[----:B------:R-:W4:Y:S01]  /*24230*/  LDL R0, [R1+0x6a4] ;  /* 0x0006a40001007983 */ /* 0x000f220000100800 */
[----:B------:R-:W-:-:S03]  /*24240*/  IADD3.X R3, R17, UR9, RZ, P2, !PT ;  /* 0x0000000911037c10 */ /* 0x000fc600097fe4ff */
[----:B------:R0:W-:Y:S04]  /*24250*/  STL [R1+0x404], R20 ;  /* 0x0004041401007387 */ /* 0x0001e80000100800 */
[----:B0-----:R0:W4:Y:S01]  /*24260*/  LDG.E.U8 R20, desc[UR10][R2.64] ;  /* 0x0000000a02147981 */ /* 0x001122000c1e1100 */
[----:B-----5:R-:W-:-:S03]  /*24270*/  IADD3 R10, P2, R6, UR5, RZ ;  /* 0x00000005060a7c10 */ /* 0x020fc6000ff5e0ff */
[----:B------:R-:W5:Y:S01]  /*24280*/  LDL R6, [R1+0x6b8] ;  /* 0x0006b80001067983 */ /* 0x000f620000100800 */
[----:B---3--:R-:W-:-:S03]  /*24290*/  IADD3.X R9, R14, UR9, RZ, P1, !PT ;  /* 0x000000090e097c10 */ /* 0x008fc60008ffe4ff */
[----:B------:R-:W3:Y:S04]  /*242a0*/  LDL R14, [R1+0x6ac] ;  /* 0x0006ac00010e7983 */ /* 0x000ee80000100800 */
[----:B------:R1:W-:Y:S01]  /*242b0*/  STL [R1+0x400], R25 ;  /* 0x0004001901007387 */ /* 0x0003e20000100800 */
[----:B0-----:R-:W-:-:S03]  /*242c0*/  IADD3 R2, P1, R16, UR5, RZ ;  /* 0x0000000510027c10 */ /* 0x001fc6000ff3e0ff */
[----:B------:R-:W3:Y:S01]  /*242d0*/  LDL R18, [R1+0x6c0] ;  /* 0x0006c00001127983 */ /* 0x000ee20000100800 */
[----:B------:R-:W-:-:S03]  /*242e0*/  IADD3.X R11, R13, UR9, RZ, P2, !PT ;  /* 0x000000090d0b7c10 */ /* 0x000fc600097fe4ff */
[----:B-1----:R0:W3:Y:S04]  /*242f0*/  LDG.E.U8 R25, desc[UR10][R8.64] ;  /* 0x0000000a08197981 */ /* 0x0020e8000c1e1100 */
[----:B------:R-:W3:Y:S04]  /*24300*/  LDL R13, [R1+0x6b4] ;  /* 0x0006b400010d7983 */ /* 0x000ee80000100800 */
[----:B------:R1:W-:Y:S01]  /*24310*/  STL [R1+0x3fc], R22 ;  /* 0x0003fc1601007387 */ /* 0x0003e20000100800 */
[----:B0-----:R-:W-:-:S03]  /*24320*/  IADD3 R8, P2, R4, UR5, RZ ;  /* 0x0000000504087c10 */ /* 0x001fc6000ff5e0ff */
[----:B------:R-:W3:Y:S04]  /*24330*/  LDL R4, [R1+0x6c8] ;  /* 0x0006c80001047983 */ /* 0x000ee80000100800 */
[----:B-1----:R2:W3:Y:S01]  /*24340*/  LDG.E.U8 R22, desc[UR10][R10.64] ;  /* 0x0000000a0a167981 */ /* 0x0024e2000c1e1100 */
[----:B------:R-:W-:-:S03]  /*24350*/  IADD3.X R3, R12, UR9, RZ, P1, !PT ;  /* 0x000000090c037c10 */ /* 0x000fc60008ffe4ff */
[----:B------:R-:W3:Y:S04]  /*24360*/  LDL R12, [R1+0x6bc] ;  /* 0x0006bc00010c7983 */ /* 0x000ee80000100800 */
[----:B------:R0:W-:Y:S04]  /*24370*/  STL [R1+0x3f8], R24 ;  /* 0x0003f81801007387 */ /* 0x0001e80000100800 */
[----:B------:R-:W3:Y:S04]  /*24380*/  LDL R17, [R1+0x6c4] ;  /* 0x0006c40001117983 */ /* 0x000ee80000100800 */
[----:B0-----:R5:W3:Y:S01]  /*24390*/  LDG.E.U8 R24, desc[UR10][R2.64] ;  /* 0x0000000a02187981 */ /* 0x001ae2000c1e1100 */
[----:B--2---:R-:W-:-:S03]  /*243a0*/  IADD3 R10, P1, R15, UR5, RZ ;  /* 0x000000050f0a7c10 */ /* 0x004fc6000ff3e0ff */
[----:B------:R-:W2:Y:S04]  /*243b0*/  LDL R15, [R1+0x6d0] ;  /* 0x0006d000010f7983 */ /* 0x000ea80000100800 */
[----:B------:R0:W-:Y:S01]  /*243c0*/  STL [R1+0x3f4], R19 ;  /* 0x0003f41301007387 */ /* 0x0001e20000100800 */
[----:B----4-:R-:W-:-:S03]  /*243d0*/  IADD3.X R9, R0, UR9, RZ, P2, !PT ;  /* 0x0000000900097c10 */ /* 0x010fc600097fe4ff */
[----:B------:R-:W4:Y:S04]  /*243e0*/  LDL R0, [R1+0x6d8] ;  /* 0x0006d80001007983 */ /* 0x000f280000100800 */
[----:B0-----:R0:W4:Y:S01]  /*243f0*/  LDG.E.U8 R19, desc[UR10][R8.64] ;  /* 0x0000000a08137981 */ /* 0x001122000c1e1100 */
[----:B-----5:R-:W-:-:S03]  /*24400*/  IADD3 R2, P2, R6, UR5, RZ ;  /* 0x0000000506027c10 */ /* 0x020fc6000ff5e0ff */
[----:B------:R-:W5:Y:S04]  /*24410*/  LDL R6, [R1+0x6cc] ;  /* 0x0006cc0001067983 */ /* 0x000f680000100800 */
[----:B------:R1:W-:Y:S01]  /*24420*/  STL [R1+0x3b0], R23 ;  /* 0x0003b01701007387 */ /* 0x0003e20000100800 */
[----:B---3--:R-:W-:-:S03]  /*24430*/  IADD3.X R11, R14, UR9, RZ, P1, !PT ;  /* 0x000000090e0b7c10 */ /* 0x008fc60008ffe4ff */
[----:B------:R-:W3:Y:S04]  /*24440*/  LDL R16, [R1+0x6e0] ;  /* 0x0006e00001107983 */ /* 0x000ee80000100800 */
[----:B------:R-:W3:Y:S01]  /*24450*/  LDL R14, [R1+0x6d4] ;  /* 0x0006d400010e7983 */ /* 0x000ee20000100800 */
[----:B0-----:R-:W-:-:S03]  /*24460*/  IADD3 R8, P1, R18, UR5, RZ ;  /* 0x0000000512087c10 */ /* 0x001fc6000ff3e0ff */
        /* <DEDUP_REMOVED lines=8> */
[----:B------:R-:W-:-:S03]  /*244f0*/  IADD3.X R9, R12, UR9, RZ, P1, !PT ;  /* 0x000000090c097c10 */ /* 0x000fc60008ffe4ff */
[----:B------:R-:W3:Y:S04]  /*24500*/  LDL R12, [R1+0x6f0] ;  /* 0x0006f000010c7983 */ /* 0x000ee80000100800 */
[----:B0-----:R4:W3:Y:S01]  /*24510*/  LDG.E.U8 R20, desc[UR10][R8.64] ;  /* 0x0000000a08147981 */ /* 0x0018e2000c1e1100 */
[----:B------:R-:W-:Y:S02]  /*24520*/  IADD3.X R11, R17, UR9, RZ, P2, !PT ;  /* 0x00000009110b7c10 */ /* 0x000fe400097fe4ff */
[----:B--2---:R-:W-:Y:S02]  /*24530*/  IADD3 R2, P1, R15, UR5, RZ ;  /* 0x000000050f027c10 */ /* 0x004fe4000ff3e0ff */
[----:B------:R-:W2:Y:S04]  /*24540*/  LDL R15, [R1+0x6e4] ;  /* 0x0006e400010f7983 */ /* 0x000ea80000100800 */
[----:B------:R0:W-:Y:S04]  /*24550*/  STL [R1+0x3e4], R25 ;  /* 0x0003e41901007387 */ /* 0x0001e80000100800 */
[----:B0-----:R3:W2:Y:S01]  /*24560*/  LDG.E.U8 R25, desc[UR10][R10.64] ;  /* 0x0000000a0a197981 */ /* 0x0016a2000c1e1100 */
[----:B----4-:R-:W-:-:S03]  /*24570*/  IADD3 R8, P2, R0, UR5, RZ ;  /* 0x0000000500087c10 */ /* 0x010fc6000ff5e0ff */
[----:B------:R-:W4:Y:S01]  /*24580*/  LDL R0, [R1+0x6f8] ;  /* 0x0006f80001007983 */ /* 0x000f220000100800 */
[----:B-----5:R-:W-:-:S03]  /*24590*/  IADD3.X R3, R6, UR9, RZ, P1, !PT ;  /* 0x0000000906037c10 */ /* 0x020fc60008ffe4ff */
[----:B------:R-:W5:Y:S04]  /*245a0*/  LDL R6, [R1+0x6ec] ;  /* 0x0006ec0001067983 */ /* 0x000f680000100800 */
[----:B------:R0:W-:Y:S01]  /*245b0*/  STL [R1+0x3e0], R22 ;  /* 0x0003e01601007387 */ /* 0x0001e20000100800 */
[----:B---3--:R-:W-:-:S03]  /*245c0*/  IADD3 R10, P1, R16, UR5, RZ ;  /* 0x00000005100a7c10 */ /* 0x008fc6000ff3e0ff */
[----:B------:R-:W3:Y:S01]  /*245d0*/  LDL R18, [R1+0x700] ;  /* 0x0007000001127983 */ /* 0x000ee20000100800 */
[----:B------:R-:W-:-:S03]  /*245e0*/  IADD3.X R9, R14, UR9, RZ, P2, !PT ;  /* 0x000000090e097c10 */ /* 0x000fc600097fe4ff */
[----:B------:R-:W3:Y:S04]  /*245f0*/  LDL R14, [R1+0x6f4] ;  /* 0x0006f400010e7983 */ /* 0x000ee80000100800 */
[----:B0-----:R0:W3:Y:S04]  /*24600*/  LDG.E.U8 R22, desc[UR10][R2.64] ;  /* 0x0000000a02167981 */ /* 0x0010e8000c1e1100 */
[----:B------:R1:W-:Y:S01]  /*24610*/  STL [R1+0x3dc], R24 ;  /* 0x0003dc1801007387 */ /* 0x0003e20000100800 */
[----:B0-----:R-:W-:-:S03]  /*24620*/  IADD3 R2, P2, R13, UR5, RZ ;  /* 0x000000050d027c10 */ /* 0x001fc6000ff5e0ff */
[----:B------:R-:W3:Y:S04]  /*24630*/  LDL R13, [R1+0x708] ;  /* 0x00070800010d7983 */ /* 0x000ee80000100800 */
[----:B-1----:R0:W3:Y:S01]  /*24640*/  LDG.E.U8 R24, desc[UR10][R8.64] ;  /* 0x0000000a08187981 */ /* 0x0020e2000c1e1100 */
[----:B------:R-:W-:-:S03]  /*24650*/  IADD3.X R11, R4, UR9, RZ, P1, !PT ;  /* 0x00000009040b7c10 */ /* 0x000fc60008ffe4ff */
[----:B------:R-:W3:Y:S04]  /*24660*/  LDL R4, [R1+0x6fc] ;  /* 0x0006fc0001047983 */ /* 0x000ee80000100800 */
[----:B------:R1:W-:Y:S04]  /*24670*/  STL [R1+0x3d8], R19 ;  /* 0x0003d81301007387 */ /* 0x0003e80000100800 */
[----:B------:R-:W3:Y:S01]  /*24680*/  LDL R17, [R1+0x704] ;  /* 0x0007040001117983 */ /* 0x000ee20000100800 */
[----:B0-----:R-:W-:-:S03]  /*24690*/  IADD3 R8, P1, R12, UR5, RZ ;  /* 0x000000050c087c10 */ /* 0x001fc6000ff3e0ff */
[----:B-1----:R4:W3:Y:S04]  /*246a0*/  LDG.E.U8 R19, desc[UR10][R10.64] ;  /* 0x0000000a0a137981 */ /* 0x0028e8000c1e1100 */
[----:B------:R-:W3:Y:S04]  /*246b0*/  LDL R12, [R1+0x710] ;  /* 0x00071000010c7983 */ /* 0x000ee80000100800 */
[----:B------:R0:W-:Y:S01]  /*246c0*/  STL [R1+0x3d4], R23 ;  /* 0x0003d41701007387 */ /* 0x0001e20000100800 */
[----:B--2---:R-:W-:-:S03]  /*246d0*/  IADD3.X R3, R15, UR9, RZ, P2, !PT ;  /* 0x000000090f037c10 */ /* 0x004fc600097fe4ff */
[----:B------:R-:W2:Y:S04]  /*246e0*/  LDL R15, [R1+0x718] ;  /* 0x00071800010f7983 */ /* 0x000ea80000100800 */
[----:B0-----:R3:W2:Y:S01]  /*246f0*/  LDG.E.U8 R23, desc[UR10][R2.64] ;  /* 0x0000000a02177981 */ /* 0x0016a2000c1e1100 */
[----:B----4-:R-:W-:-:S03]  /*24700*/  IADD3 R10, P2, R0, UR5, RZ ;  /* 0x00000005000a7c10 */ /* 0x010fc6000ff5e0ff */
[----:B------:R-:W4:Y:S04]  /*24710*/  LDL R0, [R1+0x70c] ;  /* 0x00070c0001007983 */ /* 0x000f280000100800 */
[----:B------:R0:W-:Y:S04]  /*24720*/  STL [R1+0x390], R26 ;  /* 0x0003901a01007387 */ /* 0x0001e80000100800 */
[----:B------:R-:W4:Y:S01]  /*24730*/  LDL R16, [R1+0x720] ;  /* 0x0007200001107983 */ /* 0x000f220000100800 */
[----:B-----5:R-:W-:-:S03]  /*24740*/  IADD3.X R9, R6, UR9, RZ, P1, !PT ;  /* 0x0000000906097c10 */ /* 0x020fc60008ffe4ff */
[----:B------:R-:W5:Y:S04]  /*24750*/  LDL R6, [R1+0x714] ;  /* 0x0007140001067983 */ /* 0x000f680000100800 */
[----:B------:R1:W-:Y:S01]  /*24760*/  STL [R1+0x38c], R20 ;  /* 0x00038c1401007387 */ /* 0x0003e20000100800 */
[----:B---3--:R-:W-:-:S03]  /*24770*/  IADD3 R2, P1, R18, UR5, RZ ;  /* 0x0000000512027c10 */ /* 0x008fc6000ff3e0ff */
[----:B0-----:R0:W3:Y:S01]  /*24780*/  LDG.E.U8 R26, desc[UR10][R8.64] ;  /* 0x0000000a081a7981 */ /* 0x0010e2000c1e1100 */
[----:B------:R-:W-:-:S03]  /*24790*/  IADD3.X R11, R14, UR9, RZ, P2, !PT ;  /* 0x000000090e0b7c10 */ /* 0x000fc600097fe4ff */
[----:B------:R-:W3:Y:S04]  /*247a0*/  LDL R14, [R1+0x728] ;  /* 0x00072800010e7983 */ /* 0x000ee80000100800 */
[----:B-1----:R1:W3:Y:S01]  /*247b0*/  LDG.E.U8 R20, desc[UR10][R10.64] ;  /* 0x0000000a0a147981 */ /* 0x0022e2000c1e1100 */
[----:B0-----:R-:W-:-:S03]  /*247c0*/  IADD3 R8, P2, R13, UR5, RZ ;  /* 0x000000050d087c10 */ /* 0x001fc6000ff5e0ff */
[----:B------:R-:W3:Y:S04]  /*247d0*/  LDL R13, [R1+0x71c] ;  /* 0x00071c00010d7983 */ /* 0x000ee80000100800 */
[----:B------:R0:W-:Y:S01]  /*247e0*/  STL [R1+0x3c8], R25 ;  /* 0x0003c81901007387 */ /* 0x0001e20000100800 */
[----:B------:R-:W-:-:S03]  /*247f0*/  IADD3.X R3, R4, UR9, RZ, P1, !PT ;  /* 0x0000000904037c10 */ /* 0x000fc60008ffe4ff */
[----:B------:R-:W3:Y:S01]  /*24800*/  LDL R4, [R1+0x730] ;  /* 0x0007300001047983 */ /* 0x000ee20000100800 */
[----:B------:R-:W-:-:S03]  /*24810*/  IADD3.X R9, R17, UR9, RZ, P2, !PT ;  /* 0x0000000911097c10 */ /* 0x000fc600097fe4ff */
[----:B0-----:R2:W3:Y:S01]  /*24820*/  LDG.E.U8 R25, desc[UR10][R2.64] ;  /* 0x0000000a02197981 */ /* 0x0014e2000c1e1100 */
[----:B-1----:R-:W-:-:S03]  /*24830*/  IADD3 R10, P1, R12, UR5, RZ ;  /* 0x000000050c0a7c10 */ /* 0x002fc6000ff3e0ff */
[----:B------:R-:W3:Y:S04]  /*24840*/  LDL R12, [R1+0x724] ;  /* 0x00072400010c7983 */ /* 0x000ee80000100800 */
[----:B------:R0:W-:Y:S04]  /*24850*/  STL [R1+0x3c4], R22 ;  /* 0x0003c41601007387 */ /* 0x0001e80000100800 */
[----:B0-----:R0:W3:Y:S01]  /*24860*/  LDG.E.U8 R22, desc[UR10][R8.64] ;  /* 0x0000000a08167981 */ /* 0x0010e2000c1e1100 */
[----:B--2---:R-:W-:-:S03]  /*24870*/  IADD3 R2, P2, R15, UR5, RZ ;  /* 0x000000050f027c10 */ /* 0x004fc6000ff5e0ff */
[----:B------:R-:W2:Y:S01]  /*24880*/  LDL R15, [R1+0x738] ;  /* 0x00073800010f7983 */ /* 0x000ea20000100800 */
[----:B----4-:R-:W-:-:S03]  /*24890*/  IADD3.X R11, R0, UR9, RZ, P1, !PT ;  /* 0x00000009000b7c10 */ /* 0x010fc60008ffe4ff */
[----:B------:R-:W4:Y:S04]  /*248a0*/  LDL R0, [R1+0x72c] ;  /* 0x00072c0001007983 */ /* 0x000f280000100800 */
[----:B------:R1:W-:Y:S01]  /*248b0*/  STL [R1+0x3c0], R24 ;  /* 0x0003c01801007387 */ /* 0x0003e20000100800 */
[----:B0-----:R-:W-:-:S03]  /*248c0*/  IADD3 R8, P1, R16, UR5, RZ ;  /* 0x0000000510087c10 */ /* 0x001fc6000ff3e0ff */
[----:B------:R-:W4:Y:S04]  /*248d0*/  LDL R18, [R1+0x740] ;  /* 0x0007400001127983 */ /* 0x000f280000100800 */
[----:B-1----:R3:W4:Y:S01]  /*248e0*/  LDG.E.U8 R24, desc[UR10][R10.64] ;  /* 0x0000000a0a187981 */ /* 0x002722000c1e1100 */
[----:B-----5:R-:W-:-:S03]  /*248f0*/  IADD3.X R3, R6, UR9, RZ, P2, !PT ;  /* 0x0000000906037c10 */ /* 0x020fc600097fe4ff */
        /* <DEDUP_REMOVED lines=9> */
[----:B------:R-:W3:Y:S04]  /*24990*/  LDL R4, [R1+0x750] ;  /* 0x0007500001047983 */ /* 0x000ee80000100800 */
[----:B------:R-:W3:Y:S04]  /*249a0*/  LDL R17, [R1+0x744] ;  /* 0x0007440001117983 */ /* 0x000ee80000100800 */
[----:B------:R0:W-:Y:S04]  /*249b0*/  STL [R1+0x3b4], R26 ;  /* 0x0003b41a01007387 */ /* 0x0001e80000100800 */
[----:B-1----:R2:W3:Y:S01]  /*249c0*/  LDG.E.U8 R23, desc[UR10][R8.64] ;  /* 0x0000000a08177981 */ /* 0x0024e2000c1e1100 */
[----:B------:R-:W-:-:S03]  /*249d0*/  IADD3.X R11, R12, UR9, RZ, P2, !PT ;  /* 0x000000090c0b7c10 */ /* 0x000fc600097fe4ff */
[----:B------:R-:W3:Y:S04]  /*249e0*/  LDL R12, [R1+0x758] ;  /* 0x00075800010c7983 */ /* 0x000ee80000100800 */
[----:B0-----:R0:W3:Y:S01]  /*249f0*/  LDG.E.U8 R26, desc[UR10][R10.64] ;  /* 0x0000000a0a1a7981 */ /* 0x0010e2000c1e1100 */
[----:B--2---:R-:W-:-:S03]  /*24a00*/  IADD3 R8, P2, R15, UR5, RZ ;  /* 0x000000050f087c10 */ /* 0x004fc6000ff5e0ff */
[----:B------:R-:W2:Y:S04]  /*24a10*/  LDL R15, [R1+0x74c] ;  /* 0x00074c00010f7983 */ /* 0x000ea80000100800 */
[----:B------:R1:W-:Y:S04]  /*24a20*/  STL [R1+0x370], R20 ;  /* 0x0003701401007387 */ /* 0x0003e80000100800 */
[----:B------:R-:W2:Y:S01]  /*24a30*/  LDL R16, [R1+0x760] ;  /* 0x0007600001107983 */ /* 0x000ea20000100800 */
[----:B----4-:R-:W-:-:S03]  /*24a40*/  IADD3.X R3, R0, UR9, RZ, P1, !PT ;  /* 0x0000000900037c10 */ /* 0x010fc60008ffe4ff */
[----:B------:R-:W4:Y:S04]  /*24a50*/  LDL R0, [R1+0x754] ;  /* 0x0007540001007983 */ /* 0x000f280000100800 */
[----:B------:R5:W-:Y:S01]  /*24a60*/  STL [R1+0x36c], R25 ;  /* 0x00036c1901007387 */ /* 0x000be20000100800 */
[----:B0-----:R-:W-:-:S03]  /*24a70*/  IADD3 R10, P1, R18, UR5, RZ ;  /* 0x00000005120a7c10 */ /* 0x001fc6000ff3e0ff */
[----:B-1----:R3:W4:Y:S01]  /*24a80*/  LDG.E.U8 R20, desc[UR10][R2.64] ;  /* 0x0000000a02147981 */ /* 0x002722000c1e1100 */
[----:B-----5:R-:W-:-:S03]  /*24a90*/  IADD3.X R9, R6, UR9, RZ, P2, !PT ;  /* 0x0000000906097c10 */ /* 0x020fc600097fe4ff */
[----:B------:R-:W5:Y:S04]  /*24aa0*/  LDL R6, [R1+0x768] ;  /* 0x0007680001067983 */ /* 0x000f680000100800 */
[----:B------:R0:W5:Y:S01]  /*24ab0*/  LDG.E.U8 R25, desc[UR10][R8.64] ;  /* 0x0000000a08197981 */ /* 0x000162000c1e1100 */
[----:B---3--:R-:W-:-:S03]  /*24ac0*/  IADD3 R2, P2, R14, UR5, RZ ;  /* 0x000000050e027c10 */ /* 0x008fc6000ff5e0ff */
[----:B------:R-:W3:Y:S04]  /*24ad0*/  LDL R14, [R1+0x75c] ;  /* 0x00075c00010e7983 */ /* 0x000ee80000100800 */
[----:B------:R1:W-:Y:S01]  /*24ae0*/  STL [R1+0x3a8], R22 ;  /* 0x0003a81601007387 */ /* 0x0003e20000100800 */
[----:B------:R-:W-:-:S03]  /*24af0*/  IADD3.X R11, R13, UR9, RZ, P1, !PT ;  /* 0x000000090d0b7c10 */ /* 0x000fc60008ffe4ff */
[----:B------:R-:W3:Y:S04]  /*24b00*/  LDL R13, [R1+0x770] ;  /* 0x00077000010d7983 */ /* 0x000ee80000100800 */
[----:B-1----:R1:W3:Y:S01]  /*24b10*/  LDG.E.U8 R22, desc[UR10][R10.64] ;  /* 0x0000000a0a167981 */ /* 0x0022e2000c1e1100 */
[----:B0-----:R-:W-:-:S03]  /*24b20*/  IADD3 R8, P1, R4, UR5, RZ ;  /* 0x0000000504087c10 */ /* 0x001fc6000ff3e0ff */
[----:B------:R-:W3:Y:S01]  /*24b30*/  LDL R4, [R1+0x764] ;  /* 0x0007640001047983 */ /* 0x000ee20000100800 */
[----:B------:R-:W-:-:S03]  /*24b40*/  IADD3.X R3, R17, UR9, RZ, P2, !PT ;  /* 0x0000000911037c10 */ /* 0x000fc600097fe4ff */
[----:B------:R0:W-:Y:S04]  /*24b50*/  STL [R1+0x3a4], R24 ;  /* 0x0003a41801007387 */ /* 0x0001e80000100800 */
[----:B0-----:R0:W3:Y:S01]  /*24b60*/  LDG.E.U8 R24, desc[UR10][R2.64] ;  /* 0x0000000a02187981 */ /* 0x0010e2000c1e1100 */
[----:B-1----:R-:W-:-:S03]  /*24b70*/  IADD3 R10, P2, R12, UR5, RZ ;  /* 0x000000050c0a7c10 */ /* 0x002fc6000ff5e0ff */
[----:B------:R-:W3:Y:S01]  /*24b80*/  LDL R12, [R1+0x778] ;  /* 0x00077800010c7983 */ /* 0x000ee20000100800 */
[----:B--2---:R-:W-:-:S03]  /*24b90*/  IADD3.X R9, R15, UR9, RZ, P1, !PT ;  /* 0x000000090f097c10 */ /* 0x004fc60008ffe4ff */
[----:B------:R-:W2:Y:S04]  /*24ba0*/  LDL R15, [R1+0x76c] ;  /* 0x00076c00010f7983 */ /* 0x000ea80000100800 */
[----:B------:R1:W-:Y:S01]  /*24bb0*/  STL [R1+0x3a0], R19 ;  /* 0x0003a01301007387 */ /* 0x0003e20000100800 */
[----:B----4-:R-:W-:-:S03]  /*24bc0*/  IADD3.X R11, R0, UR9, RZ, P2, !PT ;  /* 0x00000009000b7c10 */ /* 0x010fc600097fe4ff */
[----:B------:R-:W4:Y:S04]  /*24bd0*/  LDL R18, [R1+0x780] ;  /* 0x0007800001127983 */ /* 0x000f280000100800 */
[----:B------:R-:W4:Y:S01]  /*24be0*/  LDL R0, [R1+0x774] ;  /* 0x0007740001007983 */ /* 0x000f220000100800 */
[----:B0-----:R-:W-:-:S03]  /*24bf0*/  IADD3 R2, P1, R16, UR5, RZ ;  /* 0x0000000510027c10 */ /* 0x001fc6000ff3e0ff */
[----:B-1----:R5:W4:Y:S04]  /*24c00*/  LDG.E.U8 R19, desc[UR10][R8.64] ;  /* 0x0000000a08137981 */ /* 0x002b28000c1e1100 */
[----:B------:R0:W-:Y:S01]  /*24c10*/  STL [R1+0x39c], R23 ;  /* 0x00039c1701007387 */ /* 0x0001e20000100800 */
[----:B-----5:R-:W-:-:S03]  /*24c20*/  IADD3 R8, P2, R6, UR5, RZ ;  /* 0x0000000506087c10 */ /* 0x020fc6000ff5e0ff */
[----:B------:R-:W5:Y:S04]  /*24c30*/  LDL R6, [R1+0x788] ;  /* 0x0007880001067983 */ /* 0x000f680000100800 */
[----:B0-----:R0:W5:Y:S01]  /*24c40*/  LDG.E.U8 R23, desc[UR10][R10.64] ;  /* 0x0000000a0a177981 */ /* 0x001162000c1e1100 */
[----:B---3--:R-:W-:-:S03]  /*24c50*/  IADD3.X R3, R14, UR9, RZ, P1, !PT ;  /* 0x000000090e037c10 */ /* 0x008fc60008ffe4ff */
[----:B------:R-:W3:Y:S04]  /*24c60*/  LDL R14, [R1+0x77c] ;  /* 0x00077c00010e7983 */ /* 0x000ee80000100800 */
[----:B------:R1:W-:Y:S04]  /*24c70*/  STL [R1+0x398], R26 ;  /* 0x0003981a01007387 */ /* 0x0003e80000100800 */
[----:B------:R-:W3:Y:S01]  /*24c80*/  LDL R17, [R1+0x784] ;  /* 0x0007840001117983 */ /* 0x000ee20000100800 */
[----:B0-----:R-:W-:-:S03]  /*24c90*/  IADD3 R10, P1, R13, UR5, RZ ;  /* 0x000000050d0a7c10 */ /* 0x001fc6000ff3e0ff */
[----:B-1----:R0:W3:Y:S04]  /*24ca0*/  LDG.E.U8 R26, desc[UR10][R2.64] ;  /* 0x0000000a021a7981 */ /* 0x0020e8000c1e1100 */
[----:B------:R-:W3:Y:S01]  /*24cb0*/  LDL R13, [R1+0x790] ;  /* 0x00079000010d7983 */ /* 0x000ee20000100800 */
[----:B------:R-:W-:-:S03]  /*24cc0*/  IADD3.X R9, R4, UR9, RZ, P2, !PT ;  /* 0x0000000904097c10 */ /* 0x000fc600097fe4ff */
[----:B------:R1:W-:Y:S04]  /*24cd0*/  STL [R1+0x394], R20 ;  /* 0x0003941401007387 */ /* 0x0003e80000100800 */
[----:B------:R-:W3:Y:S04]  /*24ce0*/  LDL R4, [R1+0x798] ;  /* 0x0007980001047983 */ /* 0x000ee80000100800 */
[----:B-1----:R1:W3:Y:S01]  /*24cf0*/  LDG.E.U8 R20, desc[UR10][R8.64] ;  /* 0x0000000a08147981 */ /* 0x0022e2000c1e1100 */
[----:B0-----:R-:W-:-:S03]  /*24d00*/  IADD3 R2, P2, R12, UR5, RZ ;  /* 0x000000050c027c10 */ /* 0x001fc6000ff5e0ff */
[----:B------:R-:W3:Y:S04]  /*24d10*/  LDL R12, [R1+0x78c] ;  /* 0x00078c00010c7983 */ /* 0x000ee80000100800 */
[----:B------:R0:W-:Y:S04]  /*24d20*/  STL [R1+0x350], R25 ;  /* 0x0003501901007387 */ /* 0x0001e80000100800 */
[----:B------:R-:W3:Y:S01]  /*24d30*/  LDL R16, [R1+0x7a0] ;  /* 0x0007a00001107983 */ /* 0x000ee20000100800 */
[----:B--2---:R-:W-:-:S03]  /*24d40*/  IADD3.X R11, R15, UR9, RZ, P1, !PT ;  /* 0x000000090f0b7c10 */ /* 0x004fc60008ffe4ff */
[----:B------:R-:W2:Y:S04]  /*24d50*/  LDL R15, [R1+0x794] ;  /* 0x00079400010f7983 */ /* 0x000ea80000100800 */
[----:B------:R1:W-:Y:S04]  /*24d60*/  STL [R1+0x34c], R22 ;  /* 0x00034c1601007387 */ /* 0x0003e80000100800 */
[----:B0-----:R5:W2:Y:S01]  /*24d70*/  LDG.E.U8 R25, desc[UR10][R10.64] ;  /* 0x0000000a0a197981 */ /* 0x001aa2000c1e1100 */
[----:B----4-:R-:W-:-:S03]  /*24d80*/  IADD3.X R3, R0, UR9, RZ, P2, !PT ;  /* 0x0000000900037c10 */ /* 0x010fc600097fe4ff */
[----:B------:R-:W4:Y:S01]  /*24d90*/  LDL R0, [R1+0x7a8] ;  /* 0x0007a80001007983 */ /* 0x000f220000100800 */
[----:B-1----:R-:W-:-:S03]  /*24da0*/  IADD3 R8, P1, R18, UR5, RZ ;  /* 0x0000000512087c10 */ /* 0x002fc6000ff3e0ff */
[----:B------:R0:W4:Y:S01]  /*24db0*/  LDG.E.U8 R22, desc[UR10][R2.64] ;  /* 0x0000000a02167981 */ /* 0x000122000c1e1100 */
[----:B-----5:R-:W-:-:S03]  /*24dc0*/  IADD3 R10, P2, R6, UR5, RZ ;  /* 0x00000005060a7c10 */ /* 0x020fc6000ff5e0ff */
[----:B------:R-:W5:Y:S04]  /*24dd0*/  LDL R6, [R1+0x79c] ;  /* 0x00079c0001067983 */ /* 0x000f680000100800 */
[----:B------:R1:W-:Y:S01]  /*24de0*/  STL [R1+0x388], R24 ;  /* 0x0003881801007387 */ /* 0x0003e20000100800 */
[----:B---3--:R-:W-:-:S03]  /*24df0*/  IADD3.X R9, R14, UR9, RZ, P1, !PT ;  /* 0x000000090e097c10 */ /* 0x008fc60008ffe4ff */
[----:B------:R-:W3:Y:S04]  /*24e00*/  LDL R14, [R1+0x7b0] ;  /* 0x0007b000010e7983 */ /* 0x000ee80000100800 */
[----:B-1----:R1:W3:Y:S01]  /*24e10*/  LDG.E.U8 R24, desc[UR10][R8.64] ;  /* 0x0000000a08187981 */ /* 0x0022e2000c1e1100 */
[----:B------:R-:W-:Y:S02]  /*24e20*/  IADD3.X R11, R17, UR9, RZ, P2, !PT ;  /* 0x00000009110b7c10 */ /* 0x000fe400097fe4ff */
[----:B0-----:R-:W-:Y:S02]  /*24e30*/  IADD3 R2, P1, R13, UR5, RZ ;  /* 0x000000050d027c10 */ /* 0x001fe4000ff3e0ff */
[----:B------:R-:W3:Y:S04]  /*24e40*/  LDL R13, [R1+0x7a4] ;  /* 0x0007a400010d7983 */ /* 0x000ee80000100800 */
[----:B------:R0:W-:Y:S01]  /*24e50*/  STL [R1+0x384], R19 ;  /* 0x0003841301007387 */ /* 0x0001e20000100800 */
[----:B-1----:R-:W-:-:S03]  /*24e60*/  IADD3 R8, P2, R4, UR5, RZ ;  /* 0x0000000504087c10 */ /* 0x002fc6000ff5e0ff */
[----:B------:R-:W3:Y:S04]  /*24e70*/  LDL R4, [R1+0x7b8] ;  /* 0x0007b80001047983 */ /* 0x000ee80000100800 */
[----:B0-----:R0:W3:Y:S01]  /*24e80*/  LDG.E.U8 R19, desc[UR10][R10.64] ;  /* 0x0000000a0a137981 */ /* 0x0010e2000c1e1100 */
[----:B------:R-:W-:-:S03]  /*24e90*/  IADD3.X R3, R12, UR9, RZ, P1, !PT ;  /* 0x000000090c037c10 */ /* 0x000fc60008ffe4ff */
[----:B------:R-:W3:Y:S04]  /*24ea0*/  LDL R12, [R1+0x7ac] ;  /* 0x0007ac00010c7983 */ /* 0x000ee80000100800 */
[----:B------:R1:W-:Y:S04]  /*24eb0*/  STL [R1+0x380], R23 ;  /* 0x0003801701007387 */ /* 0x0003e80000100800 */
[----:B------:R-:W3:Y:S04]  /*24ec0*/  LDL R18, [R1+0x7c0] ;  /* 0x0007c00001127983 */ /* 0x000ee80000100800 */
[----:B-1----:R4:W3:Y:S01]  /*24ed0*/  LDG.E.U8 R23, desc[UR10][R2.64] ;  /* 0x0000000a02177981 */ /* 0x0028e2000c1e1100 */
[----:B--2---:R-:W-:-:S03]  /*24ee0*/  IADD3.X R9, R15, UR9, RZ, P2, !PT ;  /* 0x000000090f097c10 */ /* 0x004fc600097fe4ff */
[----:B------:R-:W2:Y:S04]  /*24ef0*/  LDL R15, [R1+0x7b4] ;  /* 0x0007b400010f7983 */ /* 0x000ea80000100800 */
[----:B------:R1:W-:Y:S01]  /*24f00*/  STL [R1+0x37c], R26 ;  /* 0x00037c1a01007387 */ /* 0x0003e20000100800 */
[----:B0-----:R-:W-:-:S03]  /*24f10*/  IADD3 R10, P1, R16, UR5, RZ ;  /* 0x00000005100a7c10 */ /* 0x001fc6000ff3e0ff */
[----:B-1----:R3:W2:Y:S01]  /*24f20*/  LDG.E.U8 R26, desc[UR10][R8.64] ;  /* 0x0000000a081a7981 */ /* 0x0026a2000c1e1100 */
[----:B----4-:R-:W-:-:S03]  /*24f30*/  IADD3 R2, P2, R0, UR5, RZ ;  /* 0x0000000500027c10 */ /* 0x010fc6000ff5e0ff */
[----:B------:R-:W4:Y:S01]  /*24f40*/  LDL R0, [R1+0x7c8] ;  /* 0x0007c80001007983 */ /* 0x000f220000100800 */
[----:B-----5:R-:W-:-:S03]  /*24f50*/  IADD3.X R11, R6, UR9, RZ, P1, !PT ;  /* 0x00000009060b7c10 */ /* 0x020fc60008ffe4ff */
[----:B------:R-:W5:Y:S04]  /*24f60*/  LDL R6, [R1+0x7bc] ;  /* 0x0007bc0001067983 */ /* 0x000f680000100800 */
[----:B------:R0:W-:Y:S04]  /*24f70*/  STL [R1+0x378], R20 ;  /* 0x0003781401007387 */ /* 0x0001e80000100800 */
[----:B------:R-:W5:Y:S01]  /*24f80*/  LDL R17, [R1+0x7c4] ;  /* 0x0007c40001117983 */ /* 0x000f620000100800 */
[----:B---3--:R-:W-:-:S03]  /*24f90*/  IADD3 R8, P1, R14, UR5, RZ ;  /* 0x000000050e087c10 */ /* 0x008fc6000ff3e0ff */
[----:B------:R-:W3:Y:S04]  /*24fa0*/  LDL R14, [R1+0x7d0] ;  /* 0x0007d000010e7983 */ /* 0x000ee80000100800 */
[----:B------:R1:W-:Y:S04]  /*24fb0*/  STL [R1+0x374], R25 ;  /* 0x0003741901007387 */ /* 0x0003e80000100800 */
[----:B0-----:R0:W3:Y:S01]  /*24fc0*/  LDG.E.U8 R20, desc[UR10][R10.64] ;  /* 0x0000000a0a147981 */ /* 0x0010e2000c1e1100 */
[----:B------:R-:W-:-:S03]  /*24fd0*/  IADD3.X R3, R13, UR9, RZ, P2, !PT ;  /* 0x000000090d037c10 */ /* 0x000fc600097fe4ff */
[----:B------:R-:W3:Y:S04]  /*24fe0*/  LDL R13, [R1+0x7d8] ;  /* 0x0007d800010d7983 */ /* 0x000ee80000100800 */
[----:B-1----:R1:W3:Y:S01]  /*24ff0*/  LDG.E.U8 R25, desc[UR10][R2.64] ;  /* 0x0000000a02197981 */ /* 0x0022e2000c1e1100 */
[----:B0-----:R-:W-:-:S03]  /*25000*/  IADD3 R10, P2, R4, UR5, RZ ;  /* 0x00000005040a7c10 */ /* 0x001fc6000ff5e0ff */
[----:B------:R-:W3:Y:S04]  /*25010*/  LDL R4, [R1+0x7cc] ;  /* 0x0007cc0001047983 */ /* 0x000ee80000100800 */
[----:B------:R0:W-:Y:S04]  /*25020*/  STL [R1+0x310], R22 ;  /* 0x0003101601007387 */ /* 0x0001e80000100800 */
[----:B------:R-:W3:Y:S01]  /*25030*/  LDL R16, [R1+0x7e0] ;  /* 0x0007e00001107983 */ /* 0x000ee20000100800 */
[----:B------:R-:W-:-:S03]  /*25040*/  IADD3.X R9, R12, UR9, RZ, P1, !PT ;  /* 0x000000090c097c10 */ /* 0x000fc60008ffe4ff */
[----:B------:R-:W3:Y:S04]  /*25050*/  LDL R12, [R1+0x7d4] ;  /* 0x0007d400010c7983 */ /* 0x000ee80000100800 */
[----:B------:R1:W-:Y:S04]  /*25060*/  STL [R1+0x30c], R24 ;  /* 0x00030c1801007387 */ /* 0x0003e80000100800 */
[----:B0-----:R4:W3:Y:S01]  /*25070*/  LDG.E.U8 R22, desc[UR10][R8.64] ;  /* 0x0000000a08167981 */ /* 0x0018e2000c1e1100 */
[----:B--2---:R-:W-:-:S03]  /*25080*/  IADD3.X R11, R15, UR9, RZ, P2, !PT ;  /* 0x000000090f0b7c10 */ /* 0x004fc600097fe4ff */
[----:B------:R-:W2:Y:S01]  /*25090*/  LDL R15, [R1+0x7e8] ;  /* 0x0007e800010f7983 */ /* 0x000ea20000100800 */
[----:B-1----:R-:W-:-:S03]  /*250a0*/  IADD3 R2, P1, R18, UR5, RZ ;  /* 0x0000000512027c10 */ /* 0x002fc6000ff3e0ff */
[----:B------:R3:W2:Y:S01]  /*250b0*/  LDG.E.U8 R24, desc[UR10][R10.64] ;  /* 0x0000000a0a187981 */ /* 0x0006a2000c1e1100 */
[----:B----4-:R-:W-:-:S03]  /*250c0*/  IADD3 R8, P2, R0, UR5, RZ ;  /* 0x0000000500087c10 */ /* 0x010fc6000ff5e0ff */
[----:B------:R-:W4:Y:S04]  /*250d0*/  LDL R0, [R1+0x7dc] ;  /* 0x0007dc0001007983 */ /* 0x000f280000100800 */
[----:B------:R0:W-:Y:S01]  /*250e0*/  STL [R1+0x368], R19 ;  /* 0x0003681301007387 */ /* 0x0001e20000100800 */
[----:B-----5:R-:W-:-:S03]  /*250f0*/  IADD3.X R3, R6, UR9, RZ, P1, !PT ;  /* 0x0000000906037c10 */ /* 0x020fc60008ffe4ff */
[----:B------:R-:W5:Y:S04]  /*25100*/  LDL R6, [R1+0x7f0] ;  /* 0x0007f00001067983 */ /* 0x000f680000100800 */
[----:B0-----:R0:W5:Y:S01]  /*25110*/  LDG.E.U8 R19, desc[UR10][R2.64] ;  /* 0x0000000a02137981 */ /* 0x001162000c1e1100 */
[----:B------:R-:W-:Y:S02]  /*25120*/  IADD3.X R9, R17, UR9, RZ, P2, !PT ;  /* 0x0000000911097c10 */ /* 0x000fe400097fe4ff */
[----:B---3--:R-:W-:Y:S02]  /*25130*/  IADD3 R10, P1, R14, UR5, RZ ;  /* 0x000000050e0a7c10 */ /* 0x008fe4000ff3e0ff */
[----:B------:R-:W3:Y:S04]  /*25140*/  LDL R14, [R1+0x7e4] ;  /* 0x0007e400010e7983 */ /* 0x000ee80000100800 */
[----:B------:R1:W-:Y:S04]  /*25150*/  STL [R1+0x364], R23 ;  /* 0x0003641701007387 */ /* 0x0003e80000100800 */
[----:B-1----:R1:W3:Y:S01]  /*25160*/  LDG.E.U8 R23, desc[UR10][R8.64] ;  /* 0x0000000a08177981 */ /* 0x0022e2000c1e1100 */
[----:B0-----:R-:W-:-:S03]  /*25170*/  IADD3 R2, P2, R13, UR5, RZ ;  /* 0x000000050d027c10 */ /* 0x001fc6000ff5e0ff */
[----:B------:R-:W3:Y:S01]  /*25180*/  LDL R13, [R1+0x7f8] ;  /* 0x0007f800010d7983 */ /* 0x000ee20000100800 */
[----:B------:R-:W-:-:S03]  /*25190*/  IADD3.X R11, R4, UR9, RZ, P1, !PT ;  /* 0x00000009040b7c10 */ /* 0x000fc60008ffe4ff */
[----:B------:R-:W3:Y:S04]  /*251a0*/  LDL R4, [R1+0x7ec] ;  /* 0x0007ec0001047983 */ /* 0x000ee80000100800 */
[----:B------:R0:W-:Y:S01]  /*251b0*/  STL [R1+0x360], R26 ;  /* 0x0003601a01007387 */ /* 0x0001e20000100800 */
[----:B-1----:R-:W-:-:S03]  /*251c0*/  IADD3 R8, P1, R16, UR5, RZ ;  /* 0x0000000510087c10 */ /* 0x002fc6000ff3e0ff */
[----:B------:R-:W3:Y:S01]  /*251d0*/  LDL R18, [R1+0x800] ;  /* 0x0008000001127983 */ /* 0x000ee20000100800 */
[----:B------:R-:W-:-:S03]  /*251e0*/  IADD3.X R3, R12, UR9, RZ, P2, !PT ;  /* 0x000000090c037c10 */ /* 0x000fc600097fe4ff */
[----:B0-----:R2:W3:Y:S04]  /*251f0*/  LDG.E.U8 R26, desc[UR10][R10.64] ;  /* 0x0000000a0a1a7981 */ /* 0x0014e8000c1e1100 */
[----:B------:R-:W3:Y:S04]  /*25200*/  LDL R12, [R1+0x7f4] ;  /* 0x0007f400010c7983 */ /* 0x000ee80000100800 */
        /* <DEDUP_REMOVED lines=10> */
[----:B------:R-:W5:Y:S04]  /*252b0*/  LDL R6, [R1+0x810] ;  /* 0x0008100001067983 */ /* 0x000f680000100800 */
[----:B------:R1:W-:Y:S01]  /*252c0*/  STL [R1+0x354], R22 ;  /* 0x0003541601007387 */ /* 0x0003e20000100800 */
[----:B---3--:R-:W-:-:S03]  /*252d0*/  IADD3.X R11, R14, UR9, RZ, P2, !PT ;  /* 0x000000090e0b7c10 */ /* 0x008fc600097fe4ff */
[----:B------:R-:W3:Y:S04]  /*252e0*/  LDL R14, [R1+0x818] ;  /* 0x00081800010e7983 */ /* 0x000ee80000100800 */
[----:B-1----:R1:W3:Y:S01]  /*252f0*/  LDG.E.U8 R22, desc[UR10][R10.64] ;  /* 0x0000000a0a167981 */ /* 0x0022e2000c1e1100 */
[----:B0-----:R-:W-:-:S03]  /*25300*/  IADD3 R8, P2, R13, UR5, RZ ;  /* 0x000000050d087c10 */ /* 0x001fc6000ff5e0ff */
[----:B------:R-:W3:Y:S04]  /*25310*/  LDL R13, [R1+0x80c] ;  /* 0x00080c00010d7983 */ /* 0x000ee80000100800 */
[----:B------:R0:W-:Y:S01]  /*25320*/  STL [R1+0x2f0], R24 ;  /* 0x0002f01801007387 */ /* 0x0001e20000100800 */
[----:B------:R-:W-:-:S03]  /*25330*/  IADD3.X R3, R4, UR9, RZ, P1, !PT ;  /* 0x0000000904037c10 */ /* 0x000fc60008ffe4ff */
[----:B------:R-:W3:Y:S04]  /*25340*/  LDL R16, [R1+0x820] ;  /* 0x0008200001107983 */ /* 0x000ee80000100800 */
[----:B------:R-:W3:Y:S01]  /*25350*/  LDL R4, [R1+0x814] ;  /* 0x0008140001047983 */ /* 0x000ee20000100800 */
[----:B-1----:R-:W-:-:S03]  /*25360*/  IADD3 R10, P1, R18, UR5, RZ ;  /* 0x00000005120a7c10 */ /* 0x002fc6000ff3e0ff */
[----:B------:R1:W-:Y:S04]  /*25370*/  STL [R1+0x2ec], R19 ;  /* 0x0002ec1301007387 */ /* 0x0003e80000100800 */
[----:B0-----:R2:W3:Y:S01]  /*25380*/  LDG.E.U8 R24, desc[UR10][R2.64] ;  /* 0x0000000a02187981 */ /* 0x0014e2000c1e1100 */
[----:B------:R-:W-:-:S03]  /*25390*/  IADD3.X R9, R12, UR9, RZ, P2, !PT ;  /* 0x000000090c097c10 */ /* 0x000fc600097fe4ff */
[----:B------:R-:W3:Y:S04]  /*253a0*/  LDL R12, [R1+0x828] ;  /* 0x00082800010c7983 */ /* 0x000ee80000100800 */
[----:B-1----:R5:W3:Y:S01]  /*253b0*/  LDG.E.U8 R19, desc[UR10][R8.64] ;  /* 0x0000000a08137981 */ /* 0x002ae2000c1e1100 */
        /* <DEDUP_REMOVED lines=65> */
[----:B------:R-:W3:Y:S04]  /*257d0*/  LDL R18, [R1+0x880] ;  /* 0x0008800001127983 */ /* 0x000ee80000100800 */
[----:B-1----:R0:W3:Y:S01]  /*257e0*/  LDG.E.U8 R25, desc[UR10][R2.64] ;  /* 0x0000000a02197981 */ /* 0x0020e2000c1e1100 */
[----:B------:R-:W-:-:S03]  /*257f0*/  IADD3.X R9, R13, UR9, RZ, P2, !PT ;  /* 0x000000090d097c10 */ /* 0x000fc600097fe4ff */
        /* <DEDUP_REMOVED lines=80> */
[----:B------:R-:W3:Y:S04]  /*25d00*/  LDL R4, [R1+0x8f0] ;  /* 0x0008f00001047983 */ /* 0x000ee80000100800 */
[----:B0-----:R2:W3:Y:S01]  /*25d10*/  LDG.E.U8 R25, desc[UR10][R10.64] ;  /* 0x0000000a0a197981 */ /* 0x0014e2000c1e1100 */
[----:B------:R-:W-:Y:S02]  /*25d20*/  IADD3.X R3, R17, UR9, RZ, P2, !PT ;  /* 0x0000000911037c10 */ /* 0x000fe400097fe4ff */
[----:B-1----:R-:W-:Y:S02]  /*25d30*/  IADD3 R8, P1, R12, UR5, RZ ;  /* 0x000000050c087c10 */ /* 0x002fe4000ff3e0ff */
        /* <DEDUP_REMOVED lines=19> */
[----:B------:R1:W-:Y:S04]  /*25e70*/  STL [R1+0x274], R23 ;  /* 0x0002741701007387 */ /* 0x0003e80000100800 */
        /* <DEDUP_REMOVED lines=26> */
[----:B------:R-:W-:Y:S02]  /*26020*/  IADD3.X R11, R17, UR9, RZ, P2, !PT ;  /* 0x00000009110b7c10 */ /* 0x000fe400097fe4ff */
[----:B0-----:R-:W-:Y:S02]  /*26030*/  IADD3 R2, P1, R4, UR5, RZ ;  /* 0x0000000504027c10 */ /* 0x001fe4000ff3e0ff */
[----:B------:R-:W3:Y:S04]  /*26040*/  LDL R4, [R1+0x924] ;  /* 0x0009240001047983 */ /* 0x000ee80000100800 */
        /* <DEDUP_REMOVED lines=22> */
[----:B------:R-:W3:Y:S04]  /*261b0*/  LDL R13, [R1+0x950] ;  /* 0x00095000010d7983 */ /* 0x000ee80000100800 */
[----:B------:R1:W-:Y:S01]  /*261c0*/  STL [R1+0x244], R20 ;  /* 0x0002441401007387 */ /* 0x0003e20000100800 */
[----:B------:R-:W-:-:S03]  /*261d0*/  IADD3.X R3, R4, UR9, RZ, P2, !PT ;  /* 0x0000000904037c10 */ /* 0x000fc600097fe4ff */
        /* <DEDUP_REMOVED lines=103> */
[----:B------:R-:W3:Y:S04]  /*26850*/  LDL R4, [R1+0x9d4] ;  /* 0x0009d40001047983 */ /* 0x000ee80000100800 */
[----:B------:R0:W-:Y:S01]  /*26860*/  STL [R1+0x190], R19 ;  /* 0x0001901301007387 */ /* 0x0001e20000100800 */
[----:B-1----:R-:W-:-:S03]  /*26870*/  IADD3 R8, P1, R18, UR5, RZ ;  /* 0x0000000512087c10 */ /* 0x002fc6000ff3e0ff */
[----:B0-----:R2:W3:Y:S01]  /*26880*/  LDG.E.U8 R24, desc[UR10][R10.64] ;  /* 0x0000000a0a187981 */ /* 0x0014e2000c1e1100 */
[----:B------:R-:W-:-:S03]  /*26890*/  IADD3.X R3, R12, UR9, RZ, P2, !PT ;  /* 0x000000090c037c10 */ /* 0x000fc600097fe4ff */
[----:B------:R-:W3:Y:S04]  /*268a0*/  LDL R12, [R1+0x9e8] ;  /* 0x0009e800010c7983 */ /* 0x000ee80000100800 */
        /* <DEDUP_REMOVED lines=43> */
[----:B-1----:R1:W3:Y:S01]  /*26b60*/  LDG.E.U8 R19, desc[UR10][R8.64] ;  /* 0x0000000a08137981 */ /* 0x0022e2000c1e1100 */
[----:B0-----:R-:W-:-:S03]  /*26b70*/  IADD3 R2, P1, R18, UR5, RZ ;  /* 0x0000000512027c10 */ /* 0x001fc6000ff3e0ff */
[----:B------:R0:W-:Y:S01]  /*26b80*/  STL [R1+0x170], R23 ;  /* 0x0001701701007387 */ /* 0x0001e20000100800 */
[----:B------:R-:W-:-:S03]  /*26b90*/  IADD3.X R11, R4, UR9, RZ, P2, !PT ;  /* 0x00000009040b7c10 */ /* 0x000fc600097fe4ff */
[----:B------:R-:W3:Y:S04]  /*26ba0*/  LDL R4, [R1+0xa28] ;  /* 0x000a280001047983 */ /* 0x000ee80000100800 */
[----:B0-----:R4:W3:Y:S01]  /*26bb0*/  LDG.E.U8 R23, desc[UR10][R10.64] ;  /* 0x0000000a0a177981 */ /* 0x0018e2000c1e1100 */
[----:B-1----:R-:W-:-:S03]  /*26bc0*/  IADD3 R8, P2, R12, UR5, RZ ;  /* 0x000000050c087c10 */ /* 0x002fc6000ff5e0ff */
        /* <DEDUP_REMOVED lines=86> */
[----:B------:R-:W2:Y:S01]  /*27130*/  LDL R16, [R1+0xaa0] ;  /* 0x000aa00001107983 */ /* 0x000ea20000100800 */
[----:B-----5:R-:W-:-:S03]  /*27140*/  IADD3.X R11, R6, UR9, RZ, P1, !PT ;  /* 0x00000009060b7c10 */ /* 0x020fc60008ffe4ff */
[----:B------:R-:W5:Y:S04]  /*27150*/  LDL R6, [R1+0xa94] ;  /* 0x000a940001067983 */ /* 0x000f680000100800 */
[----:B0-----:R0:W5:Y:S01]  /*27160*/  LDG.E.U8 R26, desc[UR10][R10.64] ;  /* 0x0000000a0a1a7981 */ /* 0x001162000c1e1100 */
[----:B---3--:R-:W-:-:S03]  /*27170*/  IADD3 R8, P1, R18, UR5, RZ ;  /* 0x0000000512087c10 */ /* 0x008fc6000ff3e0ff */
[----:B------:R1:W-:Y:S01]  /*27180*/  STL [R1+0x134], R20 ;  /* 0x0001341401007387 */ /* 0x0003e20000100800 */
        /* <DEDUP_REMOVED lines=9> */
[----:B-1----:R-:W-:-:S03]  /*27220*/  IADD3 R2, P1, R12, UR5, RZ ;  /* 0x000000050c027c10 */ /* 0x002fc6000ff3e0ff */
[----:B------:R-:W3:Y:S04]  /*27230*/  LDL R12, [R1+0xaa4] ;  /* 0x000aa400010c7983 */ /* 0x000ee80000100800 */
[----:B------:R0:W-:Y:S01]  /*27240*/  STL [R1+0x168], R22 ;  /* 0x0001681601007387 */ /* 0x0001e20000100800 */
[----:B----4-:R-:W-:-:S03]  /*27250*/  IADD3.X R3, R0, UR9, RZ, P1, !PT ;  /* 0x0000000900037c10 */ /* 0x010fc60008ffe4ff */
[----:B------:R-:W4:Y:S01]  /*27260*/  LDL R0, [R1+0xaac] ;  /* 0x000aac0001007983 */ /* 0x000f220000100800 */
[----:B------:R-:W-:Y:S02]  /*27270*/  IADD3.X R11, R17, UR9, RZ, P2, !PT ;  /* 0x00000009110b7c10 */ /* 0x000fe400097fe4ff */
[----:B--2---:R-:W-:Y:S02]  /*27280*/  IADD3 R8, P2, R15, UR5, RZ ;  /* 0x000000050f087c10 */ /* 0x004fe4000ff5e0ff */
[----:B------:R-:W2:Y:S04]  /*27290*/  LDL R15, [R1+0xab8] ;  /* 0x000ab800010f7983 */ /* 0x000ea80000100800 */
[----:B------:R1:W-:Y:S04]  /*272a0*/  STL [R1+0x164], R24 ;  /* 0x0001641801007387 */ /* 0x0003e80000100800 */
[----:B0-----:R0:W2:Y:S01]  /*272b0*/  LDG.E.U8 R22, desc[UR10][R10.64] ;  /* 0x0000000a0a167981 */ /* 0x0010a2000c1e1100 */
[----:B-----5:R-:W-:-:S03]  /*272c0*/  IADD3.X R9, R6, UR9, RZ, P2, !PT ;  /* 0x0000000906097c10 */ /* 0x020fc600097fe4ff */
[----:B------:R-:W5:Y:S04]  /*272d0*/  LDL R18, [R1+0xab4] ;  /* 0x000ab40001127983 */ /* 0x000f680000100800 */
[----:B------:R-:W5:Y:S01]  /*272e0*/  LDL R6, [R1+0xac0] ;  /* 0x000ac00001067983 */ /* 0x000f620000100800 */
[----:B0-----:R-:W-:-:S03]  /*272f0*/  IADD3 R10, P1, R16, UR5, RZ ;  /* 0x00000005100a7c10 */ /* 0x001fc6000ff3e0ff */
[----:B-1----:R3:W5:Y:S04]  /*27300*/  LDG.E.U8 R24, desc[UR10][R2.64] ;  /* 0x0000000a02187981 */ /* 0x002768000c1e1100 */
        /* <DEDUP_REMOVED lines=10> */
[----:B------:R-:W-:Y:S04]  /*273b0*/  STL [R1+0x158], R26 ;  /* 0x0001581a01007387 */ /* 0x000fe80000100800 */
[----:B------:R-:W3:Y:S04]  /*273c0*/  LDL R16, [R1+0xacc] ;  /* 0x000acc0001107983 */ /* 0x000ee80000100800 */
[----:B-1----:R2:W3:Y:S01]  /*273d0*/  LDG.E.U8 R23, desc[UR10][R10.64] ;  /* 0x0000000a0a177981 */ /* 0x0024e2000c1e1100 */
[----:B------:R-:W-:-:S03]  /*273e0*/  IADD3.X R3, R12, UR9, RZ, P2, !PT ;  /* 0x000000090c037c10 */ /* 0x000fc600097fe4ff */
[----:B------:R-:W3:Y:S01]  /*273f0*/  LDL R12, [R1+0xad8] ;  /* 0x000ad800010c7983 */ /* 0x000ee20000100800 */
[----:B----4-:R-:W-:-:S03]  /*27400*/  IADD3.X R9, R0, UR9, RZ, P1, !PT ;  /* 0x0000000900097c10 */ /* 0x010fc60008ffe4ff */
[----:B------:R-:W4:Y:S01]  /*27410*/  LDL R0, [R1+0xae0] ;  /* 0x000ae00001007983 */ /* 0x000f220000100800 */
[----:B--2---:R-:W-:-:S03]  /*27420*/  IADD3 R10, P2, R15, UR5, RZ ;  /* 0x000000050f0a7c10 */ /* 0x004fc6000ff5e0ff */
[----:B------:R0:W-:Y:S04]  /*27430*/  STL [R1+0x34], R20 ;  /* 0x0000341401007387 */ /* 0x0001e80000100800 */
[----:B------:R-:W2:Y:S04]  /*27440*/  LDL R15, [R1+0xad4] ;  /* 0x000ad400010f7983 */ /* 0x000ea80000100800 */
[----:B------:R-:W2:Y:S04]  /*27450*/  LDG.E.U8 R27, desc[UR10][R8.64] ;  /* 0x0000000a081b7981 */ /* 0x000ea8000c1e1100 */
[----:B0-----:R0:W2:Y:S01]  /*27460*/  LDG.E.U8 R20, desc[UR10][R2.64] ;  /* 0x0000000a02147981 */ /* 0x0010a2000c1e1100 */
[----:B-----5:R-:W-:-:S02]  /*27470*/  IADD3.X R11, R18, UR9, RZ, P2, !PT ;  /* 0x00000009120b7c10 */ /* 0x020fc400097fe4ff */
[----:B0-----:R-:W-:Y:S02]  /*27480*/  IADD3 R2, P1, R6, UR5, RZ ;  /* 0x0000000506027c10 */ /* 0x001fe4000ff3e0ff */
[----:B------:R-:W5:Y:S04]  /*27490*/  LDL R6, [R1+0xae8] ;  /* 0x000ae80001067983 */ /* 0x000f680000100800 */
[----:B------:R0:W-:Y:S01]  /*274a0*/  STL [R1+0x100], R25 ;  /* 0x0001001901007387 */ /* 0x0001e20000100800 */
[----:B---3--:R-:W-:-:S03]  /*274b0*/  IADD3 R8, P2, R14, UR5, RZ ;  /* 0x000000050e087c10 */ /* 0x008fc6000ff5e0ff */
[----:B------:R-:W3:Y:S01]  /*274c0*/  LDL R14, [R1+0xadc] ;  /* 0x000adc00010e7983 */ /* 0x000ee20000100800 */
[----:B------:R-:W-:-:S03]  /*274d0*/  IADD3.X R3, R13, UR9, RZ, P1, !PT ;  /* 0x000000090d037c10 */ /* 0x000fc60008ffe4ff */
[----:B------:R-:W3:Y:S04]  /*274e0*/  LDL R13, [R1+0xaf0] ;  /* 0x000af000010d7983 */ /* 0x000ee80000100800 */
[----:B------:R1:W-:Y:S01]  /*274f0*/  STL [R1+0x14c], R22 ;  /* 0x00014c1601007387 */ /* 0x0003e20000100800 */
[----:B------:R-:W-:-:S03]  /*27500*/  IADD3.X R9, R17, UR9, RZ, P2, !PT ;  /* 0x0000000911097c10 */ /* 0x000fc600097fe4ff */
[----:B------:R-:W3:Y:S04]  /*27510*/  LDG.E.U8 R26, desc[UR10][R2.64] ;  /* 0x0000000a021a7981 */ /* 0x000ee8000c1e1100 */
[----:B0-----:R-:W3:Y:S04]  /*27520*/  LDG.E.U8 R25, desc[UR10][R8.64] ;  /* 0x0000000a08197981 */ /* 0x001ee8000c1e1100 */
[----:B-1----:R0:W3:Y:S02]  /*27530*/  LDG.E.U8 R22, desc[UR10][R10.64] ;  /* 0x0000000a0a167981 */ /* 0x0020e4000c1e1100 */
[----:B0-----:R-:W-:-:S02]  /*27540*/  IADD3 R10, P1, R4, UR5, RZ ;  /* 0x00000005040a7c10 */ /* 0x001fc4000ff3e0ff */
[----:B------:R-:W3:Y:S01]  /*27550*/  LDL R4, [R1+0xae4] ;  /* 0x000ae40001047983 */ /* 0x000ee20000100800 */
[----:B------:R-:W-:Y:S02]  /*27560*/  IADD3 R2, P2, R12, UR5, RZ ;  /* 0x000000050c027c10 */ /* 0x000fe4000ff5e0ff */
[----:B------:R-:W-:Y:S01]  /*27570*/  IADD3.X R11, R16, UR9, RZ, P1, !PT ;  /* 0x00000009100b7c10 */ /* 0x000fe20008ffe4ff */
[----:B------:R0:W-:Y:S04]  /*27580*/  STL [R1+0x148], R24 ;  /* 0x0001481801007387 */ /* 0x0001e80000100800 */
[----:B------:R-:W3:Y:S04]  /*27590*/  LDL R12, [R1+0xaec] ;  /* 0x000aec00010c7983 */ /* 0x000ee80000100800 */
[----:B------:R1:W-:Y:S04]  /*275a0*/  STL [R1+0x144], R19 ;  /* 0x0001441301007387 */ /* 0x0003e80000100800 */
[----:B0-----:R5:W3:Y:S04]  /*275b0*/  LDG.E.U8 R24, desc[UR10][R10.64] ;  /* 0x0000000a0a187981 */ /* 0x001ae8000c1e1100 */
[----:B-1----:R-:W3:Y:S01]  /*275c0*/  LDL R19, [R1+0xb00] ;  /* 0x000b000001137983 */ /* 0x002ee20000100800 */
[----:B----4-:R-:W-:-:S03]  /*275d0*/  IADD3 R8, P1, R0, UR5, RZ ;  /* 0x0000000500087c10 */ /* 0x010fc6000ff3e0ff */
[----:B------:R-:W4:Y:S04]  /*275e0*/  LDL R0, [R1+0xaf8] ;  /* 0x000af80001007983 */ /* 0x000f280000100800 */
[----:B------:R0:W-:Y:S04]  /*275f0*/  STL [R1+0x140], R23 ;  /* 0x0001401701007387 */ /* 0x0001e80000100800 */
[----:B------:R-:W4:Y:S01]  /*27600*/  LDL R18, [R1+0xaf4] ;  /* 0x000af40001127983 */ /* 0x000f220000100800 */
[----:B--2---:R-:W-:-:S03]  /*27610*/  IADD3.X R3, R15, UR9, RZ, P2, !PT ;  /* 0x000000090f037c10 */ /* 0x004fc600097fe4ff */
[----:B------:R-:W2:Y:S04]  /*27620*/  LDL R17, [R1+0xb08] ;  /* 0x000b080001117983 */ /* 0x000ea80000100800 */
[----:B0-----:R0:W2:Y:S01]  /*27630*/  LDG.E.U8 R23, desc[UR10][R2.64] ;  /* 0x0000000a02177981 */ /* 0x0010a2000c1e1100 */
[----:B-----5:R-:W-:-:S03]  /*27640*/  IADD3 R10, P2, R6, UR5, RZ ;  /* 0x00000005060a7c10 */ /* 0x020fc6000ff5e0ff */
[----:B------:R-:W5:Y:S04]  /*27650*/  LDL R6, [R1+0xafc] ;  /* 0x000afc0001067983 */ /* 0x000f680000100800 */
[----:B------:R1:W-:Y:S01]  /*27660*/  STL [R1+0x13c], R20 ;  /* 0x00013c1401007387 */ /* 0x0003e20000100800 */
[----:B---3--:R-:W-:-:S03]  /*27670*/  IADD3.X R9, R14, UR9, RZ, P1, !PT ;  /* 0x000000090e097c10 */ /* 0x008fc60008ffe4ff */
[----:B------:R-:W3:Y:S04]  /*27680*/  LDL R16, [R1+0xb04] ;  /* 0x000b040001107983 */ /* 0x000ee80000100800 */
[----:B------:R-:W3:Y:S01]  /*27690*/  LDL R15, [R1+0xb10] ;  /* 0x000b1000010f7983 */ /* 0x000ee20000100800 */
[----:B0-----:R-:W-:-:S03]  /*276a0*/  IADD3 R2, P1, R13, UR5, RZ ;  /* 0x000000050d027c10 */ /* 0x001fc6000ff3e0ff */
[----:B-1----:R4:W3:Y:S01]  /*276b0*/  LDG.E.U8 R20, desc[UR10][R8.64] ;  /* 0x0000000a08147981 */ /* 0x0028e2000c1e1100 */
[----:B------:R-:W-:-:S03]  /*276c0*/  IADD3.X R11, R4, UR9, RZ, P2, !PT ;  /* 0x00000009040b7c10 */ /* 0x000fc600097fe4ff */
[----:B------:R-:W3:Y:S01]  /*276d0*/  LDL R4, [R1+0xb0c] ;  /* 0x000b0c0001047983 */ /* 0x000ee20000100800 */
[----:B------:R-:W-:-:S03]  /*276e0*/  IADD3.X R3, R12, UR9, RZ, P1, !PT ;  /* 0x000000090c037c10 */ /* 0x000fc60008ffe4ff */
[----:B------:R-:W-:Y:S04]  /*276f0*/  STL [R1+0x138], R27 ;  /* 0x0001381b01007387 */ /* 0x000fe80000100800 */
[----:B------:R-:W3:Y:S04]  /*27700*/  LDL R14, [R1+0xb18] ;  /* 0x000b1800010e7983 */ /* 0x000ee80000100800 */
[----:B------:R-:W3:Y:S04]  /*27710*/  LDL R12, [R1+0xb14] ;  /* 0x000b1400010c7983 */ /* 0x000ee80000100800 */
[----:B------:R-:W3:Y:S01]  /*27720*/  LDG.E.U8 R28, desc[UR10][R10.64] ;  /* 0x0000000a0a1c7981 */ /* 0x000ee2000c1e1100 */
[----:B----4-:R-:W-:-:S04]  /*27730*/  IADD3 R8, P1, R0, UR5, RZ ;  /* 0x0000000500087c10 */ /* 0x010fc8000ff3e0ff */
[----:B------:R-:W-:-:S05]  /*27740*/  IADD3.X R9, R18, UR9, RZ, P1, !PT ;  /* 0x0000000912097c10 */ /* 0x000fca0008ffe4ff */
[----:B------:R-:W4:Y:S04]  /*27750*/  LDG.E.U8 R29, desc[UR10][R8.64] ;  /* 0x0000000a081d7981 */ /* 0x000f28000c1e1100 */
[----:B------:R0:W-:Y:S04]  /*27760*/  STL [R1+0x2c], R22 ;  /* 0x00002c1601007387 */ /* 0x0001e80000100800 */
[----:B------:R-:W4:Y:S04]  /*27770*/  LDL R13, [R1+0xb20] ;  /* 0x000b2000010d7983 */ /* 0x000f280000100800 */
[----:B------:R-:W4:Y:S04]  /*27780*/  LDL R0, [R1+0xb1c] ;  /* 0x000b1c0001007983 */ /* 0x000f280000100800 */
[----:B0-----:R0:W4:Y:S02]  /*27790*/  LDG.E.U8 R22, desc[UR10][R2.64] ;  /* 0x0000000a02167981 */ /* 0x001124000c1e1100 */
[----:B0-----:R-:W-:-:S04]  /*277a0*/  IADD3 R2, P2, R19, UR5, RZ ;  /* 0x0000000513027c10 */ /* 0x001fc8000ff5e0ff */
[----:B-----5:R-:W-:-:S05]  /*277b0*/  IADD3.X R3, R6, UR9, RZ, P2, !PT ;  /* 0x0000000906037c10 */ /* 0x020fca00097fe4ff */
[----:B------:R2:W5:Y:S02]  /*277c0*/  LDG.E.U8 R27, desc[UR10][R2.64] ;  /* 0x0000000a021b7981 */ /* 0x000564000c1e1100 */
[----:B--2---:R-:W-:-:S04]  /*277d0*/  IADD3 R2, P1, R17, UR5, RZ ;  /* 0x0000000511027c10 */ /* 0x004fc8000ff3e0ff */
[----:B---3--:R-:W-:Y:S01]  /*277e0*/  IADD3.X R3, R16, UR9, RZ, P1, !PT ;  /* 0x0000000910037c10 */ /* 0x008fe20008ffe4ff */
[----:B------:R0:W-:Y:S04]  /*277f0*/  STL [R1+0xd0], R26 ;  /* 0x0000d01a01007387 */ /* 0x0001e80000100800 */
[----:B------:R-:W2:Y:S04]  /*27800*/  LDL R11, [R1+0xb28] ;  /* 0x000b2800010b7983 */ /* 0x000ea80000100800 */
[----:B------:R-:W3:Y:S04]  /*27810*/  LDL R6, [R1+0xb24] ;  /* 0x000b240001067983 */ /* 0x000ee80000100800 */
[----:B0-----:R0:W5:Y:S02]  /*27820*/  LDG.E.U8 R26, desc[UR10][R2.64] ;  /* 0x0000000a021a7981 */ /* 0x001164000c1e1100 */
[----:B0-----:R-:W-:-:S02]  /*27830*/  IADD3 R2, P1, R15, UR5, RZ ;  /* 0x000000050f027c10 */ /* 0x001fc4000ff3e0ff */
[----:B------:R0:W-:Y:S02]  /*27840*/  STL [R1+0x130], R25 ;  /* 0x0001301901007387 */ /* 0x0001e40000100800 */
[----:B------:R-:W-:-:S05]  /*27850*/  IADD3.X R3, R4, UR9, RZ, P1, !PT ;  /* 0x0000000904037c10 */ /* 0x000fca0008ffe4ff */
[----:B0-----:R0:W5:Y:S02]  /*27860*/  LDG.E.U8 R25, desc[UR10][R2.64] ;  /* 0x0000000a02197981 */ /* 0x001164000c1e1100 */
[----:B0-----:R-:W-:-:S04]  /*27870*/  IADD3 R2, P1, R14, UR5, RZ ;  /* 0x000000050e027c10 */ /* 0x001fc8000ff3e0ff */
[----:B------:R-:W-:Y:S01]  /*27880*/  IADD3.X R3, R12, UR9, RZ, P1, !PT ;  /* 0x000000090c037c10 */ /* 0x000fe20008ffe4ff */
[----:B----4-:R-:W-:Y:S04]  /*27890*/  STL [R1+0x1598], R29 ;  /* 0x0015981d01007387 */ /* 0x010fe80000100800 */
[----:B------:R0:W-:Y:S04]  /*278a0*/  STL [R1+0x12c], R24 ;  /* 0x00012c1801007387 */ /* 0x0001e80000100800 */
[----:B------:R-:W4:Y:S04]  /*278b0*/  LDL R10, [R1+0xb30] ;  /* 0x000b3000010a7983 */ /* 0x000f280000100800 */
[----:B------:R-:W5:Y:S04]  /*278c0*/  LDL R4, [R1+0xb2c] ;  /* 0x000b2c0001047983 */ /* 0x000f680000100800 */
[----:B------:R-:W-:Y:S04]  /*278d0*/  STL [R1+0x128], R23 ;  /* 0x0001281701007387 */ /* 0x000fe80000100800 */
[----:B------:R-:W5:Y:S04]  /*278e0*/  LDL R12, [R1+0xb38] ;  /* 0x000b3800010c7983 */ /* 0x000f680000100800 */
[----:B------:R1:W-:Y:S04]  /*278f0*/  STL [R1+0x124], R20 ;  /* 0x0001241401007387 */ /* 0x0003e80000100800 */
[----:B0-----:R0:W5:Y:S04]  /*27900*/  LDG.E.U8 R24, desc[UR10][R2.64] ;  /* 0x0000000a02187981 */ /* 0x001168000c1e1100 */
[----:B-1----:R-:W5:Y:S01]  /*27910*/  LDL R20, [R1+0xb34] ;  /* 0x000b340001147983 */ /* 0x002f620000100800 */
[----:B0-----:R-:W-:-:S04]  /*27920*/  IADD3 R2, P1, R13, UR5, RZ ;  /* 0x000000050d027c10 */ /* 0x001fc8000ff3e0ff */
[----:B------:R-:W-:Y:S02]  /*27930*/  IADD3.X R3, R0, UR9, RZ, P1, !PT ;  /* 0x0000000900037c10 */ /* 0x000fe40008ffe4ff */
[----:B------:R-:W5:Y:S04]  /*27940*/  LDL R0, [R1+0xb40] ;  /* 0x000b400001007983 */ /* 0x000f680000100800 */
[----:B------:R-:W-:Y:S04]  /*27950*/  STL [R1+0x120], R28 ;  /* 0x0001201c01007387 */ /* 0x000fe80000100800 */
[----:B------:R-:W5:Y:S01]  /*27960*/  LDL R19, [R1+0xb3c] ;  /* 0x000b3c0001137983 */ /* 0x000f620000100800 */
[----:B--2---:R-:W-:-:S03]  /*27970*/  IADD3 R8, P1, R11, UR5, RZ ;  /* 0x000000050b087c10 */ /* 0x004fc6000ff3e0ff */
[----:B------:R-:W2:Y:S01]  /*27980*/  LDL R18, [R1+0xb48] ;  /* 0x000b480001127983 */ /* 0x000ea20000100800 */
[----:B---3--:R-:W-:-:S03]  /*27990*/  IADD3.X R9, R6, UR9, RZ, P1, !PT ;  /* 0x0000000906097c10 */ /* 0x008fc60008ffe4ff */
[----:B------:R-:W3:Y:S04]  /*279a0*/  LDL R17, [R1+0xb44] ;  /* 0x000b440001117983 */ /* 0x000ee80000100800 */
[----:B------:R0:W-:Y:S04]  /*279b0*/  STL [R1+0x11c], R22 ;  /* 0x00011c1601007387 */ /* 0x0001e80000100800 */
[----:B------:R-:W3:Y:S04]  /*279c0*/  LDL R16, [R1+0xb50] ;  /* 0x000b500001107983 */ /* 0x000ee80000100800 */
[----:B------:R1:W3:Y:S04]  /*279d0*/  LDG.E.U8 R23, desc[UR10][R2.64] ;  /* 0x0000000a02177981 */ /* 0x0002e8000c1e1100 */
[----:B------:R-:W3:Y:S04]  /*279e0*/  LDL R6, [R1+0xb4c] ;  /* 0x000b4c0001067983 */ /* 0x000ee80000100800 */
[----:B0-----:R-:W3:Y:S04]  /*279f0*/  LDG.E.U8 R22, desc[UR10][R8.64] ;  /* 0x0000000a08167981 */ /* 0x001ee8000c1e1100 */
[----:B------:R-:W3:Y:S04]  /*27a00*/  LDL R15, [R1+0xb58] ;  /* 0x000b5800010f7983 */ /* 0x000ee80000100800 */
[----:B------:R-:W3:Y:S01]  /*27a10*/  LDL R14, [R1+0xb54] ;  /* 0x000b5400010e7983 */ /* 0x000ee20000100800 */
[----:B----4-:R-:W-:-:S04]  /*27a20*/  IADD3 R10, P1, R10, UR5, RZ ;  /* 0x000000050a0a7c10 */ /* 0x010fc8000ff3e0ff */
[----:B-----5:R-:W-:Y:S01]  /*27a30*/  IADD3.X R11, R4, UR9, RZ, P1, !PT ;  /* 0x00000009040b7c10 */ /* 0x020fe20008ffe4ff */
[----:B------:R-:W-:Y:S04]  /*27a40*/  STL [R1+0xc8], R27 ;  /* 0x0000c81b01007387 */ /* 0x000fe80000100800 */
[----:B------:R-:W4:Y:S01]  /*27a50*/  LDL R9, [R1+0xb60] ;  /* 0x000b600001097983 */ /* 0x000f220000100800 */
[----:B------:R-:W-:-:S03]  /*27a60*/  IADD3 R12, P1, R12, UR5, RZ ;  /* 0x000000050c0c7c10 */ /* 0x000fc6000ff3e0ff */
[----:B------:R-:W5:Y:S04]  /*27a70*/  LDL R4, [R1+0xb5c] ;  /* 0x000b5c0001047983 */ /* 0x000f680000100800 */
[----:B------:R-:W5:Y:S01]  /*27a80*/  LDG.E.U8 R11, desc[UR10][R10.64] ;  /* 0x0000000a0a0b7981 */ /* 0x000f62000c1e1100 */
[----:B------:R-:W-:-:S05]  /*27a90*/  IADD3.X R13, R20, UR9, RZ, P1, !PT ;  /* 0x00000009140d7c10 */ /* 0x000fca0008ffe4ff */
[----:B------:R-:W4:Y:S01]  /*27aa0*/  LDG.E.U8 R28, desc[UR10][R12.64] ;  /* 0x0000000a0c1c7981 */ /* 0x000f22000c1e1100 */
[----:B-1----:R-:W-:-:S04]  /*27ab0*/  IADD3 R2, P1, R0, UR5, RZ ;  /* 0x0000000500027c10 */ /* 0x002fc8000ff3e0ff */
[----:B------:R-:W-:-:S05]  /*27ac0*/  IADD3.X R3, R19, UR9, RZ, P1, !PT ;  /* 0x0000000913037c10 */ /* 0x000fca0008ffe4ff */
[----:B------:R2:W5:Y:S04]  /*27ad0*/  LDG.E.U8 R13, desc[UR10][R2.64] ;  /* 0x0000000a020d7981 */ /* 0x000568000c1e1100 */
[----:B------:R0:W-:Y:S04]  /*27ae0*/  STL [R1+0x118], R26 ;  /* 0x0001181a01007387 */ /* 0x0001e80000100800 */
[----:B------:R-:W5:Y:S01]  /*27af0*/  LDL R8, [R1+0xb68] ;  /* 0x000b680001087983 */ /* 0x000f620000100800 */
[----:B--2---:R-:W-:-:S04]  /*27b00*/  IADD3 R2, P1, R18, UR5, RZ ;  /* 0x0000000512027c10 */ /* 0x004fc8000ff3e0ff */
[----:B---3--:R-:W-:-:S05]  /*27b10*/  IADD3.X R3, R17, UR9, RZ, P1, !PT ;  /* 0x0000000911037c10 */ /* 0x008fca0008ffe4ff */
[----:B0-----:R0:W2:Y:S02]  /*27b20*/  LDG.E.U8 R26, desc[UR10][R2.64] ;  /* 0x0000000a021a7981 */ /* 0x0010a4000c1e1100 */
[----:B0-----:R-:W-:-:S04]  /*27b30*/  IADD3 R2, P1, R16, UR5, RZ ;  /* 0x0000000510027c10 */ /* 0x001fc8000ff3e0ff */
[----:B------:R-:W-:Y:S01]  /*27b40*/  IADD3.X R3, R6, UR9, RZ, P1, !PT ;  /* 0x0000000906037c10 */ /* 0x000fe20008ffe4ff */
[----:B----4-:R-:W-:Y:S04]  /*27b50*/  STL [R1+0x159c], R28 ;  /* 0x00159c1c01007387 */ /* 0x010fe80000100800 */
[----:B------:R0:W-:Y:S04]  /*27b60*/  STL [R1+0x114], R25 ;  /* 0x0001141901007387 */ /* 0x0001e80000100800 */
[----:B------:R-:W3:Y:S04]  /*27b70*/  LDL R0, [R1+0xb64] ;  /* 0x000b640001007983 */ /* 0x000ee80000100800 */
[----:B------:R1:W-:Y:S04]  /*27b80*/  STL [R1+0x110], R24 ;  /* 0x0001101801007387 */ /* 0x0003e80000100800 */
[----:B------:R-:W4:Y:S04]  /*27b90*/  LDL R10, [R1+0xb70] ;  /* 0x000b7000010a7983 */ /* 0x000f280000100800 */
[----:B------:R2:W-:Y:S04]  /*27ba0*/  STL [R1+0x10c], R23 ;  /* 0x00010c1701007387 */ /* 0x0005e80000100800 */
[----:B------:R-:W4:Y:S04]  /*27bb0*/  LDL R6, [R1+0xb6c] ;  /* 0x000b6c0001067983 */ /* 0x000f280000100800 */
[----:B------:R-:W4:Y:S04]  /*27bc0*/  LDL R12, [R1+0xb78] ;  /* 0x000b7800010c7983 */ /* 0x000f280000100800 */
[----:B------:R4:W-:Y:S04]  /*27bd0*/  STL [R1+0x108], R22 ;  /* 0x0001081601007387 */ /* 0x0009e80000100800 */
[----:B------:R-:W4:Y:S04]  /*27be0*/  LDL R20, [R1+0xb74] ;  /* 0x000b740001147983 */ /* 0x000f280000100800 */
[----:B0-----:R0:W4:Y:S04]  /*27bf0*/  LDG.E.U8 R25, desc[UR10][R2.64] ;  /* 0x0000000a02197981 */ /* 0x001128000c1e1100 */
[----:B------:R-:W4:Y:S01]  /*27c00*/  LDL R19, [R1+0xb7c] ;  /* 0x000b7c0001137983 */ /* 0x000f220000100800 */
[----:B0-----:R-:W-:-:S04]  /*27c10*/  IADD3 R2, P1, R15, UR5, RZ ;  /* 0x000000050f027c10 */ /* 0x001fc8000ff3e0ff */
[----:B------:R-:W-:-:S05]  /*27c20*/  IADD3.X R3, R14, UR9, RZ, P1, !PT ;  /* 0x000000090e037c10 */ /* 0x000fca0008ffe4ff */
[----:B-1----:R0:W4:Y:S02]  /*27c30*/  LDG.E.U8 R24, desc[UR10][R2.64] ;  /* 0x0000000a02187981 */ /* 0x002124000c1e1100 */
[----:B0-----:R-:W-:-:S04]  /*27c40*/  IADD3 R2, P1, R9, UR5, RZ ;  /* 0x0000000509027c10 */ /* 0x001fc8000ff3e0ff */
[----:B-----5:R-:W-:Y:S02]  /*27c50*/  IADD3.X R3, R4, UR9, RZ, P1, !PT ;  /* 0x0000000904037c10 */ /* 0x020fe40008ffe4ff */
[----:B------:R-:W-:Y:S01]  /*27c60*/  IADD3 R8, P1, R8, UR5, RZ ;  /* 0x0000000508087c10 */ /* 0x000fe2000ff3e0ff */
[----:B------:R-:W5:Y:S04]  /*27c70*/  LDL R4, [R1+0xb80] ;  /* 0x000b800001047983 */ /* 0x000f680000100800 */
[----:B------:R0:W-:Y:S04]  /*27c80*/  STL [R1+0x104], R11 ;  /* 0x0001040b01007387 */ /* 0x0001e80000100800 */
[----:B------:R-:W5:Y:S04]  /*27c90*/  LDL R18, [R1+0xb88] ;  /* 0x000b880001127983 */ /* 0x000f680000100800 */
[----:B------:R-:W5:Y:S04]  /*27ca0*/  LDL R17, [R1+0xb84] ;  /* 0x000b840001117983 */ /* 0x000f680000100800 */
[----:B------:R-:W5:Y:S04]  /*27cb0*/  LDL R16, [R1+0xb90] ;  /* 0x000b900001107983 */ /* 0x000f680000100800 */
[----:B------:R-:W5:Y:S04]  /*27cc0*/  LDL R15, [R1+0xb98] ;  /* 0x000b9800010f7983 */ /* 0x000f680000100800 */
[----:B------:R-:W5:Y:S04]  /*27cd0*/  LDL R14, [R1+0xb94] ;  /* 0x000b9400010e7983 */ /* 0x000f680000100800 */
[----:B--2---:R5:W2:Y:S01]  /*27ce0*/  LDG.E.U8 R23, desc[UR10][R2.64] ;  /* 0x0000000a02177981 */ /* 0x004aa2000c1e1100 */
[----:B---3--:R-:W-:-:S03]  /*27cf0*/  IADD3.X R9, R0, UR9, RZ, P1, !PT ;  /* 0x0000000900097c10 */ /* 0x008fc60008ffe4ff */
[----:B------:R-:W3:Y:S01]  /*27d00*/  LDL R0, [R1+0xb8c] ;  /* 0x000b8c0001007983 */ /* 0x000ee20000100800 */
[----:B----4-:R-:W-:-:S03]  /*27d10*/  IADD3 R10, P1, R10, UR5, RZ ;  /* 0x000000050a0a7c10 */ /* 0x010fc6000ff3e0ff */
[----:B------:R1:W-:Y:S04]  /*27d20*/  STL [R1+0xac], R13 ;  /* 0x0000ac0d01007387 */ /* 0x0003e80000100800 */
[----:B------:R-:W4:Y:S01]  /*27d30*/  LDG.E.U8 R22, desc[UR10][R8.64] ;  /* 0x0000000a08167981 */ /* 0x000f22000c1e1100 */
[----:B0-----:R-:W-:-:S03]  /*27d40*/  IADD3.X R11, R6, UR9, RZ, P1, !PT ;  /* 0x00000009060b7c10 */ /* 0x001fc60008ffe4ff */
[----:B------:R-:W4:Y:S01]  /*27d50*/  LDL R6, [R1+0xb9c] ;  /* 0x000b9c0001067983 */ /* 0x000f220000100800 */
[----:B------:R-:W-:-:S03]  /*27d60*/  IADD3 R12, P1, R12, UR5, RZ ;  /* 0x000000050c0c7c10 */ /* 0x000fc6000ff3e0ff */
[----:B------:R-:W4:Y:S04]  /*27d70*/  LDG.E.U8 R11, desc[UR10][R10.64] ;  /* 0x0000000a0a0b7981 */ /* 0x000f28000c1e1100 */
[----:B------:R-:W4:Y:S01]  /*27d80*/  LDL R9, [R1+0xba0] ;  /* 0x000ba00001097983 */ /* 0x000f220000100800 */
[----:B-1----:R-:W-:-:S05]  /*27d90*/  IADD3.X R13, R20, UR9, RZ, P1, !PT ;  /* 0x00000009140d7c10 */ /* 0x002fca0008ffe4ff */
[----:B------:R-:W2:Y:S04]  /*27da0*/  LDG.E.U8 R27, desc[UR10][R12.64] ;  /* 0x0000000a0c1b7981 */ /* 0x000ea8000c1e1100 */
[----:B------:R0:W-:Y:S04]  /*27db0*/  STL [R1+0xfc], R26 ;  /* 0x0000fc1a01007387 */ /* 0x0001e80000100800 */
[----:B------:R-:W4:Y:S01]  /*27dc0*/  LDL R8, [R1+0xba8] ;  /* 0x000ba80001087983 */ /* 0x000f220000100800 */
[----:B-----5:R-:W-:-:S04]  /*27dd0*/  IADD3 R2, P1, R4, UR5, RZ ;  /* 0x0000000504027c10 */ /* 0x020fc8000ff3e0ff */
[----:B------:R-:W-:-:S05]  /*27de0*/  IADD3.X R3, R19, UR9, RZ, P1, !PT ;  /* 0x0000000913037c10 */ /* 0x000fca0008ffe4ff */
[----:B------:R1:W5:Y:S02]  /*27df0*/  LDG.E.U8 R13, desc[UR10][R2.64] ;  /* 0x0000000a020d7981 */ /* 0x000364000c1e1100 */
[----:B-1----:R-:W-:-:S04]  /*27e00*/  IADD3 R2, P1, R18, UR5, RZ ;  /* 0x0000000512027c10 */ /* 0x002fc8000ff3e0ff */
[----:B------:R-:W-:-:S05]  /*27e10*/  IADD3.X R3, R17, UR9, RZ, P1, !PT ;  /* 0x0000000911037c10 */ /* 0x000fca0008ffe4ff */
[----:B0-----:R0:W5:Y:S02]  /*27e20*/  LDG.E.U8 R26, desc[UR10][R2.64] ;  /* 0x0000000a021a7981 */ /* 0x001164000c1e1100 */
[----:B0-----:R-:W-:-:S04]  /*27e30*/  IADD3 R2, P1, R16, UR5, RZ ;  /* 0x0000000510027c10 */ /* 0x001fc8000ff3e0ff */
[----:B---3--:R-:W-:Y:S01]  /*27e40*/  IADD3.X R3, R0, UR9, RZ, P1, !PT ;  /* 0x0000000900037c10 */ /* 0x008fe20008ffe4ff */
[----:B--2---:R-:W-:Y:S04]  /*27e50*/  STL [R1+0x15a0], R27 ;  /* 0x0015a01b01007387 */ /* 0x004fe80000100800 */
[----:B------:R0:W-:Y:S04]  /*27e60*/  STL [R1+0xf8], R25 ;  /* 0x0000f81901007387 */ /* 0x0001e80000100800 */
[----:B------:R-:W2:Y:S04]  /*27e70*/  LDL R4, [R1+0xba4] ;  /* 0x000ba40001047983 */ /* 0x000ea80000100800 */
[----:B------:R1:W-:Y:S04]  /*27e80*/  STL [R1+0xf4], R24 ;  /* 0x0000f41801007387 */ /* 0x0003e80000100800 */
[----:B------:R-:W3:Y:S04]  /*27e90*/  LDL R10, [R1+0xbb0] ;  /* 0x000bb000010a7983 */ /* 0x000ee80000100800 */
[----:B------:R5:W-:Y:S04]  /*27ea0*/  STL [R1+0xf0], R23 ;  /* 0x0000f01701007387 */ /* 0x000be80000100800 */
[----:B------:R-:W3:Y:S04]  /*27eb0*/  LDL R0, [R1+0xbac] ;  /* 0x000bac0001007983 */ /* 0x000ee80000100800 */
[----:B------:R-:W3:Y:S04]  /*27ec0*/  LDL R12, [R1+0xbb8] ;  /* 0x000bb800010c7983 */ /* 0x000ee80000100800 */
[----:B----4-:R4:W-:Y:S04]  /*27ed0*/  STL [R1+0xec], R22 ;  /* 0x0000ec1601007387 */ /* 0x0109e80000100800 */
[----:B------:R-:W4:Y:S04]  /*27ee0*/  LDL R20, [R1+0xbb4] ;  /* 0x000bb40001147983 */ /* 0x000f280000100800 */
[----:B0-----:R0:W4:Y:S04]  /*27ef0*/  LDG.E.U8 R25, desc[UR10][R2.64] ;  /* 0x0000000a02197981 */ /* 0x001128000c1e1100 */
[----:B------:R-:W4:Y:S01]  /*27f00*/  LDL R19, [R1+0xbbc] ;  /* 0x000bbc0001137983 */ /* 0x000f220000100800 */
[----:B0-----:R-:W-:-:S04]  /*27f10*/  IADD3 R2, P1, R15, UR5, RZ ;  /* 0x000000050f027c10 */ /* 0x001fc8000ff3e0ff */
[----:B------:R-:W-:-:S05]  /*27f20*/  IADD3.X R3, R14, UR9, RZ, P1, !PT ;  /* 0x000000090e037c10 */ /* 0x000fca0008ffe4ff */
[----:B-1----:R0:W4:Y:S02]  /*27f30*/  LDG.E.U8 R24, desc[UR10][R2.64] ;  /* 0x0000000a02187981 */ /* 0x002124000c1e1100 */
[----:B0-----:R-:W-:-:S04]  /*27f40*/  IADD3 R2, P1, R9, UR5, RZ ;  /* 0x0000000509027c10 */ /* 0x001fc8000ff3e0ff */
[----:B------:R-:W-:Y:S02]  /*27f50*/  IADD3.X R3, R6, UR9, RZ, P1, !PT ;  /* 0x0000000906037c10 */ /* 0x000fe40008ffe4ff */
[----:B------:R-:W-:Y:S01]  /*27f60*/  IADD3 R8, P1, R8, UR5, RZ ;  /* 0x0000000508087c10 */ /* 0x000fe2000ff3e0ff */
[----:B------:R-:W4:Y:S04]  /*27f70*/  LDL R6, [R1+0xbc0] ;  /* 0x000bc00001067983 */ /* 0x000f280000100800 */
[----:B------:R0:W-:Y:S04]  /*27f80*/  STL [R1+0xe8], R11 ;  /* 0x0000e80b01007387 */ /* 0x0001e80000100800 */
[----:B------:R-:W4:Y:S04]  /*27f90*/  LDL R18, [R1+0xbc4] ;  /* 0x000bc40001127983 */ /* 0x000f280000100800 */
[----:B------:R-:W4:Y:S04]  /*27fa0*/  LDL R17, [R1+0xbd0] ;  /* 0x000bd00001117983 */ /* 0x000f280000100800 */
[----:B------:R-:W4:Y:S04]  /*27fb0*/  LDL R16, [R1+0xbcc] ;  /* 0x000bcc0001107983 */ /* 0x000f280000100800 */
[----:B------:R-:W4:Y:S04]  /*27fc0*/  LDL R15, [R1+0xbd8] ;  /* 0x000bd800010f7983 */ /* 0x000f280000100800 */
[----:B------:R-:W4:Y:S04]  /*27fd0*/  LDL R14, [R1+0xbd4] ;  /* 0x000bd400010e7983 */ /* 0x000f280000100800 */
[----:B-----5:R1:W5:Y:S01]  /*27fe0*/  LDG.E.U8 R23, desc[UR10][R2.64] ;  /* 0x0000000a02177981 */ /* 0x020362000c1e1100 */
[----:B--2---:R-:W-:-:S03]  /*27ff0*/  IADD3.X R9, R4, UR9, RZ, P1, !PT ;  /* 0x0000000904097c10 */ /* 0x004fc60008ffe4ff */
[----:B------:R-:W2:Y:S01]  /*28000*/  LDL R4, [R1+0xbc8] ;  /* 0x000bc80001047983 */ /* 0x000ea20000100800 */
[----:B---3--:R-:W-:-:S03]  /*28010*/  IADD3 R10, P1, R10, UR5, RZ ;  /* 0x000000050a0a7c10 */ /* 0x008fc6000ff3e0ff */
[----:B------:R3:W-:Y:S04]  /*28020*/  STL [R1+0x90], R13 ;  /* 0x0000900d01007387 */ /* 0x0007e80000100800 */
[----:B----4-:R-:W4:Y:S01]  /*28030*/  LDG.E.U8 R22, desc[UR10][R8.64] ;  /* 0x0000000a08167981 */ /* 0x010f22000c1e1100 */
[----:B0-----:R-:W-:-:S03]  /*28040*/  IADD3.X R11, R0, UR9, RZ, P1, !PT ;  /* 0x00000009000b7c10 */ /* 0x001fc60008ffe4ff */
[----:B------:R-:W4:Y:S01]  /*28050*/  LDL R0, [R1+0xbdc] ;  /* 0x000bdc0001007983 */ /* 0x000f220000100800 */
[----:B------:R-:W-:-:S03]  /*28060*/  IADD3 R12, P1, R12, UR5, RZ ;  /* 0x000000050c0c7c10 */ /* 0x000fc6000ff3e0ff */
[----:B------:R-:W4:Y:S04]  /*28070*/  LDG.E.U8 R10, desc[UR10][R10.64] ;  /* 0x0000000a0a0a7981 */ /* 0x000f28000c1e1100 */
[----:B------:R-:W4:Y:S01]  /*28080*/  LDL R9, [R1+0xbe0] ;  /* 0x000be00001097983 */ /* 0x000f220000100800 */
[----:B---3--:R-:W-:-:S03]  /*28090*/  IADD3.X R13, R20, UR9, RZ, P1, !PT ;  /* 0x00000009140d7c10 */ /* 0x008fc60008ffe4ff */
[----:B------:R-:W3:Y:S04]  /*280a0*/  LDL R8, [R1+0xbe8] ;  /* 0x000be80001087983 */ /* 0x000ee80000100800 */
[----:B------:R0:W-:Y:S04]  /*280b0*/  STL [R1+0xe4], R26 ;  /* 0x0000e41a01007387 */ /* 0x0001e80000100800 */
[----:B0-----:R-:W5:Y:S01]  /*280c0*/  LDG.E.U8 R26, desc[UR10][R12.64] ;  /* 0x0000000a0c1a7981 */ /* 0x001f62000c1e1100 */
[----:B-1----:R-:W-:-:S04]  /*280d0*/  IADD3 R2, P1, R6, UR5, RZ ;  /* 0x0000000506027c10 */ /* 0x002fc8000ff3e0ff */
[----:B------:R-:W-:-:S05]  /*280e0*/  IADD3.X R3, R19, UR9, RZ, P1, !PT ;  /* 0x0000000913037c10 */ /* 0x000fca0008ffe4ff */
[----:B------:R2:W3:Y:S02]  /*280f0*/  LDG.E.U8 R27, desc[UR10][R2.64] ;  /* 0x0000000a021b7981 */ /* 0x0004e4000c1e1100 */
[----:B--2---:R-:W-:Y:S02]  /*28100*/  IADD3 R2, P1, R4, UR5, RZ ;  /* 0x0000000504027c10 */ /* 0x004fe4000ff3e0ff */
[----:B-----5:R-:W-:Y:S04]  /*28110*/  STL [R1+0x15a4], R26 ;  /* 0x0015a41a01007387 */ /* 0x020fe80000100800 */
[----:B------:R0:W-:Y:S04]  /*28120*/  STL [R1+0xe0], R25 ;  /* 0x0000e01901007387 */ /* 0x0001e80000100800 */
[----:B------:R-:W2:Y:S04]  /*28130*/  LDL R6, [R1+0xbe4] ;  /* 0x000be40001067983 */ /* 0x000ea80000100800 */
[----:B------:R1:W-:Y:S04]  /*28140*/  STL [R1+0xdc], R24 ;  /* 0x0000dc1801007387 */ /* 0x0003e80000100800 */
[----:B------:R-:W5:Y:S01]  /*28150*/  LDL R4, [R1+0xbf0] ;  /* 0x000bf00001047983 */ /* 0x000f620000100800 */
[----:B------:R-:W-:-:S05]  /*28160*/  IADD3.X R3, R18, UR9, RZ, P1, !PT ;  /* 0x0000000912037c10 */ /* 0x000fca0008ffe4ff */
[----:B0-----:R0:W5:Y:S02]  /*28170*/  LDG.E.U8 R25, desc[UR10][R2.64] ;  /* 0x0000000a02197981 */ /* 0x001164000c1e1100 */
[----:B0-----:R-:W-:-:S04]  /*28180*/  IADD3 R2, P1, R17, UR5, RZ ;  /* 0x0000000511027c10 */ /* 0x001fc8000ff3e0ff */
[----:B------:R-:W-:-:S05]  /*28190*/  IADD3.X R3, R16, UR9, RZ, P1, !PT ;  /* 0x0000000910037c10 */ /* 0x000fca0008ffe4ff */
[----:B------:R0:W5:Y:S02]  /*281a0*/  LDG.E.U8 R26, desc[UR10][R2.64] ;  /* 0x0000000a021a7981 */ /* 0x000164000c1e1100 */
[----:B0-----:R-:W-:Y:S02]  /*281b0*/  IADD3 R2, P1, R15, UR5, RZ ;  /* 0x000000050f027c10 */ /* 0x001fe4000ff3e0ff */
[----:B------:R0:W-:Y:S02]  /*281c0*/  STL [R1+0xd8], R23 ;  /* 0x0000d81701007387 */ /* 0x0001e40000100800 */
[----:B------:R-:W-:Y:S02]  /*281d0*/  IADD3.X R3, R14, UR9, RZ, P1, !PT ;  /* 0x000000090e037c10 */ /* 0x000fe40008ffe4ff */
[----:B------:R-:W5:Y:S04]  /*281e0*/  LDL R13, [R1+0xbec] ;  /* 0x000bec00010d7983 */ /* 0x000f680000100800 */
[----:B-1----:R1:W5:Y:S04]  /*281f0*/  LDG.E.U8 R24, desc[UR10][R2.64] ;  /* 0x0000000a02187981 */ /* 0x002368000c1e1100 */
[----:B----4-:R4:W-:Y:S04]  /*28200*/  STL [R1+0xd4], R22 ;  /* 0x0000d41601007387 */ /* 0x0109e80000100800 */
[----:B------:R-:W5:Y:S01]  /*28210*/  LDL R12, [R1+0xbf8] ;  /* 0x000bf800010c7983 */ /* 0x000f620000100800 */
[----:B-1----:R-:W-:-:S03]  /*28220*/  IADD3 R2, P1, R9, UR5, RZ ;  /* 0x0000000509027c10 */ /* 0x002fc6000ff3e0ff */
[----:B------:R-:W5:Y:S01]  /*28230*/  LDL R20, [R1+0xbf4] ;  /* 0x000bf40001147983 */ /* 0x000f620000100800 */
[----:B------:R-:W-:-:S03]  /*28240*/  IADD3.X R3, R0, UR9, RZ, P1, !PT ;  /* 0x0000000900037c10 */ /* 0x000fc60008ffe4ff */
[----:B------:R-:W5:Y:S04]  /*28250*/  LDL R0, [R1+0xc00] ;  /* 0x000c000001007983 */ /* 0x000f680000100800 */
[----:B------:R-:W5:Y:S01]  /*28260*/  LDL R19, [R1+0xbfc] ;  /* 0x000bfc0001137983 */ /* 0x000f620000100800 */
[----:B---3--:R-:W-:-:S03]  /*28270*/  IADD3 R8, P1, R8, UR5, RZ ;  /* 0x0000000508087c10 */ /* 0x008fc6000ff3e0ff */
[----:B------:R5:W-:Y:S04]  /*28280*/  STL [R1+0xcc], R10 ;  /* 0x0000cc0a01007387 */ /* 0x000be80000100800 */
[----:B------:R-:W3:Y:S04]  /*28290*/  LDL R18, [R1+0xc08] ;  /* 0x000c080001127983 */ /* 0x000ee80000100800 */
[----:B------:R-:W3:Y:S04]  /*282a0*/  LDL R17, [R1+0xc0c] ;  /* 0x000c0c0001117983 */ /* 0x000ee80000100800 */
[----:B------:R-:W3:Y:S04]  /*282b0*/  LDL R16, [R1+0xc18] ;  /* 0x000c180001107983 */ /* 0x000ee80000100800 */
[----:B------:R-:W3:Y:S04]  /*282c0*/  LDL R15, [R1+0xc14] ;  /* 0x000c1400010f7983 */ /* 0x000ee80000100800 */
[----:B0-----:R0:W3:Y:S01]  /*282d0*/  LDG.E.U8 R23, desc[UR10][R2.64] ;  /* 0x0000000a02177981 */ /* 0x0010e2000c1e1100 */
[----:B--2---:R-:W-:-:S03]  /*282e0*/  IADD3.X R9, R6, UR9, RZ, P1, !PT ;  /* 0x0000000906097c10 */ /* 0x004fc60008ffe4ff */
[----:B------:R-:W2:Y:S04]  /*282f0*/  LDL R6, [R1+0xc04] ;  /* 0x000c040001067983 */ /* 0x000ea80000100800 */
[----:B----4-:R-:W4:Y:S01]  /*28300*/  LDG.E.U8 R22, desc[UR10][R8.64] ;  /* 0x0000000a08167981 */ /* 0x010f22000c1e1100 */
[----:B-----5:R-:W-:-:S03]  /*28310*/  IADD3 R10, P1, R4, UR5, RZ ;  /* 0x00000005040a7c10 */ /* 0x020fc6000ff3e0ff */
[----:B------:R-:W5:Y:S04]  /*28320*/  LDL R4, [R1+0xc10] ;  /* 0x000c100001047983 */ /* 0x000f680000100800 */
[----:B------:R-:W-:Y:S04]  /*28330*/  STL [R1+0x78], R27 ;  /* 0x0000781b01007387 */ /* 0x000fe80000100800 */
[----:B------:R-:W4:Y:S04]  /*28340*/  LDL R14, [R1+0xc20] ;  /* 0x000c2000010e7983 */ /* 0x000f280000100800 */
[----:B------:R-:W4:Y:S04]  /*28350*/  LDL R9, [R1+0xc1c] ;  /* 0x000c1c0001097983 */ /* 0x000f280000100800 */
[----:B------:R1:W-:Y:S04]  /*28360*/  STL [R1+0xc4], R25 ;  /* 0x0000c41901007387 */ /* 0x0003e80000100800 */
[----:B------:R-:W4:Y:S01]  /*28370*/  LDL R8, [R1+0xc28] ;  /* 0x000c280001087983 */ /* 0x000f220000100800 */
[----:B------:R-:W-:-:S05]  /*28380*/  IADD3.X R11, R13, UR9, RZ, P1, !PT ;  /* 0x000000090d0b7c10 */ /* 0x000fca0008ffe4ff */
[----:B------:R-:W4:Y:S01]  /*28390*/  LDG.E.U8 R10, desc[UR10][R10.64] ;  /* 0x0000000a0a0a7981 */ /* 0x000f22000c1e1100 */
[----:B------:R-:W-:-:S04]  /*283a0*/  IADD3 R12, P1, R12, UR5, RZ ;  /* 0x000000050c0c7c10 */ /* 0x000fc8000ff3e0ff */
[----:B------:R-:W-:Y:S02]  /*283b0*/  IADD3.X R13, R20, UR9, RZ, P1, !PT ;  /* 0x00000009140d7c10 */ /* 0x000fe40008ffe4ff */
[----:B0-----:R-:W-:-:S03]  /*283c0*/  IADD3 R2, P1, R0, UR5, RZ ;  /* 0x0000000500027c10 */ /* 0x001fc6000ff3e0ff */
[----:B-1----:R-:W4:Y:S04]  /*283d0*/  LDG.E.U8 R25, desc[UR10][R12.64] ;  /* 0x0000000a0c197981 */ /* 0x002f28000c1e1100 */
[----:B------:R-:W4:Y:S01]  /*283e0*/  LDL R0, [R1+0xc24] ;  /* 0x000c240001007983 */ /* 0x000f220000100800 */
[----:B------:R-:W-:-:S05]  /*283f0*/  IADD3.X R3, R19, UR9, RZ, P1, !PT ;  /* 0x0000000913037c10 */ /* 0x000fca0008ffe4ff */
[----:B------:R3:W4:Y:S04]  /*28400*/  LDG.E.U8 R13, desc[UR10][R2.64] ;  /* 0x0000000a020d7981 */ /* 0x000728000c1e1100 */
[----:B------:R-:W-:Y:S01]  /*28410*/  STL [R1+0xc0], R26 ;  /* 0x0000c01a01007387 */ /* 0x000fe20000100800 */
[----:B---3--:R-:W-:-:S03]  /*28420*/  IADD3 R2, P1, R18, UR5, RZ ;  /* 0x0000000512027c10 */ /* 0x008fc6000ff3e0ff */
[----:B------:R0:W-:Y:S01]  /*28430*/  STL [R1+0xbc], R24 ;  /* 0x0000bc1801007387 */ /* 0x0001e20000100800 */
[----:B--2---:R-:W-:-:S03]  /*28440*/  IADD3.X R3, R6, UR9, RZ, P1, !PT ;  /* 0x0000000906037c10 */ /* 0x004fc60008ffe4ff */
[----:B------:R-:W2:Y:S04]  /*28450*/  LDL R6, [R1+0xc30] ;  /* 0x000c300001067983 */ /* 0x000ea80000100800 */
[----:B0-----:R5:W3:Y:S02]  /*28460*/  LDG.E.U8 R24, desc[UR10][R2.64] ;  /* 0x0000000a02187981 */ /* 0x001ae4000c1e1100 */
[----:B-----5:R-:W-:Y:S02]  /*28470*/  IADD3 R2, P1, R4, UR5, RZ ;  /* 0x0000000504027c10 */ /* 0x020fe4000ff3e0ff */
[----:B------:R-:W5:Y:S02]  /*28480*/  LDL R4, [R1+0xc2c] ;  /* 0x000c2c0001047983 */ /* 0x000f640000100800 */
[----:B------:R-:W-:-:S05]  /*28490*/  IADD3.X R3, R17, UR9, RZ, P1, !PT ;  /* 0x0000000911037c10 */ /* 0x000fca0008ffe4ff */
[----:B------:R0:W3:Y:S02]  /*284a0*/  LDG.E.U8 R27, desc[UR10][R2.64] ;  /* 0x0000000a021b7981 */ /* 0x0000e4000c1e1100 */
[----:B0-----:R-:W-:-:S04]  /*284b0*/  IADD3 R2, P1, R16, UR5, RZ ;  /* 0x0000000510027c10 */ /* 0x001fc8000ff3e0ff */
[----:B------:R-:W-:Y:S01]  /*284c0*/  IADD3.X R3, R15, UR9, RZ, P1, !PT ;  /* 0x000000090f037c10 */ /* 0x000fe20008ffe4ff */
[----:B------:R-:W-:Y:S04]  /*284d0*/  STL [R1+0xb8], R23 ;  /* 0x0000b81701007387 */ /* 0x000fe80000100800 */
[----:B------:R0:W3:Y:S04]  /*284e0*/  LDG.E.U8 R26, desc[UR10][R2.64] ;  /* 0x0000000a021a7981 */ /* 0x0000e8000c1e1100 */
[----:B----4-:R1:W-:Y:S04]  /*284f0*/  STL [R1+0xb4], R22 ;  /* 0x0000b41601007387 */ /* 0x0103e80000100800 */
[----:B------:R-:W4:Y:S01]  /*28500*/  LDL R12, [R1+0xc38] ;  /* 0x000c3800010c7983 */ /* 0x000f220000100800 */
[----:B0-----:R-:W-:-:S03]  /*28510*/  IADD3 R2, P1, R14, UR5, RZ ;  /* 0x000000050e027c10 */ /* 0x001fc6000ff3e0ff */
[----:B------:R-:W4:Y:S01]  /*28520*/  LDL R20, [R1+0xc40] ;  /* 0x000c400001147983 */ /* 0x000f220000100800 */
[----:B------:R-:W-:-:S03]  /*28530*/  IADD3.X R3, R9, UR9, RZ, P1, !PT ;  /* 0x0000000909037c10 */ /* 0x000fc60008ffe4ff */
[----:B-1----:R-:W4:Y:S01]  /*28540*/  LDL R22, [R1+0xc34] ;  /* 0x000c340001167983 */ /* 0x002f220000100800 */
[----:B------:R-:W-:-:S03]  /*28550*/  IADD3 R8, P1, R8, UR5, RZ ;  /* 0x0000000508087c10 */ /* 0x000fc6000ff3e0ff */
[----:B------:R2:W-:Y:S04]  /*28560*/  STL [R1+0xb0], R10 ;  /* 0x0000b00a01007387 */ /* 0x0005e80000100800 */
[----:B------:R-:W4:Y:S01]  /*28570*/  LDL R19, [R1+0xc48] ;  /* 0x000c480001137983 */ /* 0x000f220000100800 */
[----:B------:R-:W-:-:S03]  /*28580*/  IADD3.X R9, R0, UR9, RZ, P1, !PT ;  /* 0x0000000900097c10 */ /* 0x000fc60008ffe4ff */
[----:B------:R-:W4:Y:S04]  /*28590*/  LDL R18, [R1+0xc44] ;  /* 0x000c440001127983 */ /* 0x000f280000100800 */
[----:B------:R-:W4:Y:S04]  /*285a0*/  LDL R0, [R1+0xc3c] ;  /* 0x000c3c0001007983 */ /* 0x000f280000100800 */
[----:B------:R-:W4:Y:S04]  /*285b0*/  LDL R17, [R1+0xc50] ;  /* 0x000c500001117983 */ /* 0x000f280000100800 */
[----:B------:R-:W4:Y:S04]  /*285c0*/  LDL R16, [R1+0xc58] ;  /* 0x000c580001107983 */ /* 0x000f280000100800 */
[----:B------:R-:W4:Y:S04]  /*285d0*/  LDL R15, [R1+0xc54] ;  /* 0x000c5400010f7983 */ /* 0x000f280000100800 */
[----:B------:R0:W4:Y:S04]  /*285e0*/  LDG.E.U8 R23, desc[UR10][R2.64] ;  /* 0x0000000a02177981 */ /* 0x000128000c1e1100 */
[----:B------:R-:W4:Y:S01]  /*285f0*/  LDG.E.U8 R29, desc[UR10][R8.64] ;  /* 0x0000000a081d7981 */ /* 0x000f22000c1e1100 */
[----:B--2---:R-:W-:-:S04]  /*28600*/  IADD3 R10, P1, R6, UR5, RZ ;  /* 0x00000005060a7c10 */ /* 0x004fc8000ff3e0ff */
[----:B-----5:R-:W-:Y:S02]  /*28610*/  IADD3.X R11, R4, UR9, RZ, P1, !PT ;  /* 0x00000009040b7c10 */ /* 0x020fe40008ffe4ff */
[----:B------:R-:W2:Y:S04]  /*28620*/  LDL R4, [R1+0xc4c] ;  /* 0x000c4c0001047983 */ /* 0x000ea80000100800 */
[----:B------:R1:W-:Y:S04]  /*28630*/  STL [R1+0x70], R13 ;  /* 0x0000700d01007387 */ /* 0x0003e80000100800 */
[----:B------:R-:W5:Y:S04]  /*28640*/  LDL R14, [R1+0xc60] ;  /* 0x000c6000010e7983 */ /* 0x000f680000100800 */
[----:B------:R-:W5:Y:S04]  /*28650*/  LDL R6, [R1+0xc5c] ;  /* 0x000c5c0001067983 */ /* 0x000f680000100800 */
[----:B---3--:R3:W-:Y:S04]  /*28660*/  STL [R1+0xa8], R24 ;  /* 0x0000a81801007387 */ /* 0x0087e80000100800 */
[----:B------:R-:W5:Y:S04]  /*28670*/  LDG.E.U8 R28, desc[UR10][R10.64] ;  /* 0x0000000a0a1c7981 */ /* 0x000f68000c1e1100 */
[----:B------:R-:W5:Y:S01]  /*28680*/  LDL R8, [R1+0xc68] ;  /* 0x000c680001087983 */ /* 0x000f620000100800 */
[----:B----4-:R-:W-:-:S04]  /*28690*/  IADD3 R12, P1, R12, UR5, RZ ;  /* 0x000000050c0c7c10 */ /* 0x010fc8000ff3e0ff */
[----:B-1----:R-:W-:Y:S02]  /*286a0*/  IADD3.X R13, R22, UR9, RZ, P1, !PT ;  /* 0x00000009160d7c10 */ /* 0x002fe40008ffe4ff */
[----:B0-----:R-:W-:-:S03]  /*286b0*/  IADD3 R2, P1, R20, UR5, RZ ;  /* 0x0000000514027c10 */ /* 0x001fc6000ff3e0ff */
[----:B---3--:R-:W3:Y:S01]  /*286c0*/  LDG.E.U8 R24, desc[UR10][R12.64] ;  /* 0x0000000a0c187981 */ /* 0x008ee2000c1e1100 */
[----:B------:R-:W-:-:S05]  /*286d0*/  IADD3.X R3, R0, UR9, RZ, P1, !PT ;  /* 0x0000000900037c10 */ /* 0x000fca0008ffe4ff */
[----:B------:R0:W4:Y:S02]  /*286e0*/  LDG.E.U8 R13, desc[UR10][R2.64] ;  /* 0x0000000a020d7981 */ /* 0x000124000c1e1100 */
[----:B0-----:R-:W-:-:S04]  /*286f0*/  IADD3 R2, P1, R19, UR5, RZ ;  /* 0x0000000513027c10 */ /* 0x001fc8000ff3e0ff */
[----:B------:R-:W-:Y:S01]  /*28700*/  IADD3.X R3, R18, UR9, RZ, P1, !PT ;  /* 0x0000000912037c10 */ /* 0x000fe20008ffe4ff */
[----:B------:R0:W-:Y:S04]  /*28710*/  STL [R1+0xa4], R27 ;  /* 0x0000a41b01007387 */ /* 0x0001e80000100800 */
[----:B------:R-:W3:Y:S04]  /*28720*/  LDL R0, [R1+0xc64] ;  /* 0x000c640001007983 */ /* 0x000ee80000100800 */
[----:B0-----:R0:W4:Y:S02]  /*28730*/  LDG.E.U8 R27, desc[UR10][R2.64] ;  /* 0x0000000a021b7981 */ /* 0x001124000c1e1100 */
[----:B0-----:R-:W-:-:S02]  /*28740*/  IADD3 R2, P1, R17, UR5, RZ ;  /* 0x0000000511027c10 */ /* 0x001fc4000ff3e0ff */
[----:B------:R0:W-:Y:S04]  /*28750*/  STL [R1+0xa0], R26 ;  /* 0x0000a01a01007387 */ /* 0x0001e80000100800 */
[----:B------:R-:W4:Y:S04]  /*28760*/  LDL R9, [R1+0xc70] ;  /* 0x000c700001097983 */ /* 0x000f280000100800 */
[----:B------:R1:W-:Y:S01]  /*28770*/  STL [R1+0x9c], R23 ;  /* 0x00009c1701007387 */ /* 0x0003e20000100800 */
[----:B--2---:R-:W-:-:S03]  /*28780*/  IADD3.X R3, R4, UR9, RZ, P1, !PT ;  /* 0x0000000904037c10 */ /* 0x004fc60008ffe4ff */
[----:B------:R-:W2:Y:S04]  /*28790*/  LDL R4, [R1+0xc6c] ;  /* 0x000c6c0001047983 */ /* 0x000ea80000100800 */
[----:B0-----:R0:W2:Y:S02]  /*287a0*/  LDG.E.U8 R26, desc[UR10][R2.64] ;  /* 0x0000000a021a7981 */ /* 0x0010a4000c1e1100 */
[----:B0-----:R-:W-:-:S04]  /*287b0*/  IADD3 R2, P1, R16, UR5, RZ ;  /* 0x0000000510027c10 */ /* 0x001fc8000ff3e0ff */
[----:B------:R-:W-:Y:S01]  /*287c0*/  IADD3.X R3, R15, UR9, RZ, P1, !PT ;  /* 0x000000090f037c10 */ /* 0x000fe20008ffe4ff */
[----:B------:R-:W-:Y:S04]  /*287d0*/  STL [R1+0x98], R29 ;  /* 0x0000981d01007387 */ /* 0x000fe80000100800 */
[----:B-1----:R5:W2:Y:S04]  /*287e0*/  LDG.E.U8 R23, desc[UR10][R2.64] ;  /* 0x0000000a02177981 */ /* 0x002aa8000c1e1100 */
[----:B------:R-:W2:Y:S04]  /*287f0*/  LDL R12, [R1+0xc78] ;  /* 0x000c7800010c7983 */ /* 0x000ea80000100800 */
[----:B------:R-:W2:Y:S01]  /*28800*/  LDL R19, [R1+0xc80] ;  /* 0x000c800001137983 */ /* 0x000ea20000100800 */
[----:B-----5:R-:W-:-:S04]  /*28810*/  IADD3 R2, P1, R14, UR5, RZ ;  /* 0x000000050e027c10 */ /* 0x020fc8000ff3e0ff */
[----:B------:R-:W-:Y:S02]  /*28820*/  IADD3.X R3, R6, UR9, RZ, P1, !PT ;  /* 0x0000000906037c10 */ /* 0x000fe40008ffe4ff */
[----:B------:R-:W5:Y:S01]  /*28830*/  LDL R6, [R1+0xc74] ;  /* 0x000c740001067983 */ /* 0x000f620000100800 */
[----:B------:R-:W-:-:S03]  /*28840*/  IADD3 R10, P1, R8, UR5, RZ ;  /* 0x00000005080a7c10 */ /* 0x000fc6000ff3e0ff */
[----:B------:R-:W-:Y:S04]  /*28850*/  STL [R1+0x94], R28 ;  /* 0x0000941c01007387 */ /* 0x000fe80000100800 */
[----:B------:R-:W5:Y:S04]  /*28860*/  LDL R8, [R1+0xc7c] ;  /* 0x000c7c0001087983 */ /* 0x000f680000100800 */
[----:B------:R-:W5:Y:S04]  /*28870*/  LDL R18, [R1+0xc84] ;  /* 0x000c840001127983 */ /* 0x000f680000100800 */
[----:B------:R-:W5:Y:S04]  /*28880*/  LDL R17, [R1+0xc8c] ;  /* 0x000c8c0001117983 */ /* 0x000f680000100800 */
[----:B------:R-:W5:Y:S04]  /*28890*/  LDL R16, [R1+0xc98] ;  /* 0x000c980001107983 */ /* 0x000f680000100800 */
[----:B------:R0:W5:Y:S01]  /*288a0*/  LDG.E.U8 R22, desc[UR10][R2.64] ;  /* 0x0000000a02167981 */ /* 0x000162000c1e1100 */
[----:B---3--:R-:W-:-:S03]  /*288b0*/  IADD3.X R11, R0, UR9, RZ, P1, !PT ;  /* 0x00000009000b7c10 */ /* 0x008fc60008ffe4ff */
[----:B------:R-:W3:Y:S04]  /*288c0*/  LDL R0, [R1+0xc88] ;  /* 0x000c880001007983 */ /* 0x000ee80000100800 */
[----:B------:R-:W3:Y:S01]  /*288d0*/  LDG.E.U8 R20, desc[UR10][R10.64] ;  /* 0x0000000a0a147981 */ /* 0x000ee2000c1e1100 */
[----:B----4-:R-:W-:-:S03]  /*288e0*/  IADD3 R14, P1, R9, UR5, RZ ;  /* 0x00000005090e7c10 */ /* 0x010fc6000ff3e0ff */
[----:B------:R-:W4:Y:S04]  /*288f0*/  LDL R9, [R1+0xc90] ;  /* 0x000c900001097983 */ /* 0x000f280000100800 */
[----:B------:R5:W-:Y:S04]  /*28900*/  STL [R1+0x54], R13 ;  /* 0x0000540d01007387 */ /* 0x000be80000100800 */
[----:B------:R-:W4:Y:S04]  /*28910*/  LDL R11, [R1+0xc94] ;  /* 0x000c9400010b7983 */ /* 0x000f280000100800 */
[----:B------:R-:W4:Y:S01]  /*28920*/  LDL R10, [R1+0xca0] ;  /* 0x000ca000010a7983 */ /* 0x000f220000100800 */
[----:B--2---:R-:W-:-:S03]  /*28930*/  IADD3.X R15, R4, UR9, RZ, P1, !PT ;  /* 0x00000009040f7c10 */ /* 0x004fc60008ffe4ff */
[----:B------:R-:W2:Y:S01]  /*28940*/  LDL R4, [R1+0xc9c] ;  /* 0x000c9c0001047983 */ /* 0x000ea20000100800 */
[----:B------:R-:W-:-:S03]  /*28950*/  IADD3 R12, P1, R12, UR5, RZ ;  /* 0x000000050c0c7c10 */ /* 0x000fc6000ff3e0ff */
[----:B------:R-:W2:Y:S01]  /*28960*/  LDG.E.U8 R14, desc[UR10][R14.64] ;  /* 0x0000000a0e0e7981 */ /* 0x000ea2000c1e1100 */
[----:B-----5:R-:W-:Y:S02]  /*28970*/  IADD3.X R13, R6, UR9, RZ, P1, !PT ;  /* 0x00000009060d7c10 */ /* 0x020fe40008ffe4ff */
[----:B0-----:R-:W-:Y:S01]  /*28980*/  IADD3 R2, P1, R19, UR5, RZ ;  /* 0x0000000513027c10 */ /* 0x001fe2000ff3e0ff */
[----:B------:R-:W-:Y:S04]  /*28990*/  STL [R1+0x8c], R27 ;  /* 0x00008c1b01007387 */ /* 0x000fe80000100800 */
[----:B------:R-:W5:Y:S01]  /*289a0*/  LDL R6, [R1+0xca8] ;  /* 0x000ca80001067983 */ /* 0x000f620000100800 */
[----:B------:R-:W-:-:S03]  /*289b0*/  IADD3.X R3, R8, UR9, RZ, P1, !PT ;  /* 0x0000000908037c10 */ /* 0x000fc60008ffe4ff */
[----:B------:R-:W5:Y:S04]  /*289c0*/  LDG.E.U8 R13, desc[UR10][R12.64] ;  /* 0x0000000a0c0d7981 */ /* 0x000f68000c1e1100 */
[----:B------:R3:W2:Y:S04]  /*289d0*/  LDG.E.U8 R8, desc[UR10][R2.64] ;  /* 0x0000000a02087981 */ /* 0x0006a8000c1e1100 */
[----:B------:R0:W-:Y:S01]  /*289e0*/  STL [R1+0x88], R26 ;  /* 0x0000881a01007387 */ /* 0x0001e20000100800 */
[----:B---3--:R-:W-:-:S04]  /*289f0*/  IADD3 R2, P1, R0, UR5, RZ ;  /* 0x0000000500027c10 */ /* 0x008fc8000ff3e0ff */
[----:B------:R-:W-:-:S05]  /*28a00*/  IADD3.X R3, R18, UR9, RZ, P1, !PT ;  /* 0x0000000912037c10 */ /* 0x000fca0008ffe4ff */
[----:B------:R4:W3:Y:S02]  /*28a10*/  LDG.E.U8 R28, desc[UR10][R2.64] ;  /* 0x0000000a021c7981 */ /* 0x0008e4000c1e1100 */
[----:B----4-:R-:W-:-:S04]  /*28a20*/  IADD3 R2, P1, R9, UR5, RZ ;  /* 0x0000000509027c10 */ /* 0x010fc8000ff3e0ff */
[----:B------:R-:W-:-:S05]  /*28a30*/  IADD3.X R3, R17, UR9, RZ, P1, !PT ;  /* 0x0000000911037c10 */ /* 0x000fca0008ffe4ff */
[----:B0-----:R0:W4:Y:S02]  /*28a40*/  LDG.E.U8 R26, desc[UR10][R2.64] ;  /* 0x0000000a021a7981 */ /* 0x001124000c1e1100 */
[----:B0-----:R-:W-:-:S04]  /*28a50*/  IADD3 R2, P1, R16, UR5, RZ ;  /* 0x0000000510027c10 */ /* 0x001fc8000ff3e0ff */
[----:B------:R-:W-:Y:S01]  /*28a60*/  IADD3.X R3, R11, UR9, RZ, P1, !PT ;  /* 0x000000090b037c10 */ /* 0x000fe20008ffe4ff */
[----:B--2---:R0:W-:Y:S04]  /*28a70*/  STL [R1+0x1580], R8 ;  /* 0x0015800801007387 */ /* 0x0041e80000100800 */
[----:B------:R1:W-:Y:S04]  /*28a80*/  STL [R1+0x84], R23 ;  /* 0x0000841701007387 */ /* 0x0003e80000100800 */
[----:B------:R-:W2:Y:S04]  /*28a90*/  LDL R0, [R1+0xca4] ;  /* 0x000ca40001007983 */ /* 0x000ea80000100800 */
[----:B------:R5:W-:Y:S04]  /*28aa0*/  STL [R1+0x80], R22 ;  /* 0x0000801601007387 */ /* 0x000be80000100800 */
[----:B------:R-:W3:Y:S04]  /*28ab0*/  LDL R9, [R1+0xcb0] ;  /* 0x000cb00001097983 */ /* 0x000ee80000100800 */
[----:B0-----:R-:W4:Y:S04]  /*28ac0*/  LDL R8, [R1+0xcac] ;  /* 0x000cac0001087983 */ /* 0x001f280000100800 */
[----:B-1----:R0:W4:Y:S04]  /*28ad0*/  LDG.E.U8 R23, desc[UR10][R2.64] ;  /* 0x0000000a02177981 */ /* 0x002128000c1e1100 */
[----:B------:R1:W-:Y:S04]  /*28ae0*/  STL [R1+0x7c], R20 ;  /* 0x00007c1401007387 */ /* 0x0003e80000100800 */
[----:B------:R-:W4:Y:S01]  /*28af0*/  LDL R12, [R1+0xcb8] ;  /* 0x000cb800010c7983 */ /* 0x000f220000100800 */
[----:B0-----:R-:W-:-:S03]  /*28b00*/  IADD3 R2, P1, R10, UR5, RZ ;  /* 0x000000050a027c10 */ /* 0x001fc6000ff3e0ff */
[----:B------:R-:W4:Y:S01]  /*28b10*/  LDL R19, [R1+0xcc0] ;  /* 0x000cc00001137983 */ /* 0x000f220000100800 */
[----:B------:R-:W-:-:S03]  /*28b20*/  IADD3.X R3, R4, UR9, RZ, P1, !PT ;  /* 0x0000000904037c10 */ /* 0x000fc60008ffe4ff */
[----:B------:R-:W4:Y:S01]  /*28b30*/  LDL R4, [R1+0xcb4] ;  /* 0x000cb40001047983 */ /* 0x000f220000100800 */
[----:B-----5:R-:W-:-:S03]  /*28b40*/  IADD3 R10, P1, R6, UR5, RZ ;  /* 0x00000005060a7c10 */ /* 0x020fc6000ff3e0ff */
[----:B------:R3:W-:Y:S04]  /*28b50*/  STL [R1+0x74], R14 ;  /* 0x0000740e01007387 */ /* 0x0007e80000100800 */
[----:B------:R-:W5:Y:S04]  /*28b60*/  LDL R6, [R1+0xcbc] ;  /* 0x000cbc0001067983 */ /* 0x000f680000100800 */
[----:B------:R0:W5:Y:S04]  /*28b70*/  LDG.E.U8 R22, desc[UR10][R2.64] ;  /* 0x0000000a02167981 */ /* 0x000168000c1e1100 */
[----:B------:R-:W5:Y:S01]  /*28b80*/  LDL R18, [R1+0xcc8] ;  /* 0x000cc80001127983 */ /* 0x000f620000100800 */
[----:B--2---:R-:W-:-:S03]  /*28b90*/  IADD3.X R11, R0, UR9, RZ, P1, !PT ;  /* 0x00000009000b7c10 */ /* 0x004fc60008ffe4ff */
[----:B------:R-:W2:Y:S04]  /*28ba0*/  LDL R0, [R1+0xcc4] ;  /* 0x000cc40001007983 */ /* 0x000ea80000100800 */
[----:B-1----:R-:W2:Y:S01]  /*28bb0*/  LDG.E.U8 R20, desc[UR10][R10.64] ;  /* 0x0000000a0a147981 */ /* 0x002ea2000c1e1100 */
[----:B---3--:R-:W-:-:S03]  /*28bc0*/  IADD3 R14, P1, R9, UR5, RZ ;  /* 0x00000005090e7c10 */ /* 0x008fc6000ff3e0ff */
[----:B------:R-:W3:Y:S01]  /*28bd0*/  LDL R9, [R1+0xccc] ;  /* 0x000ccc0001097983 */ /* 0x000ee20000100800 */
[----:B----4-:R-:W-:-:S03]  /*28be0*/  IADD3.X R15, R8, UR9, RZ, P1, !PT ;  /* 0x00000009080f7c10 */ /* 0x010fc60008ffe4ff */
[----:B------:R-:W4:Y:S04]  /*28bf0*/  LDL R8, [R1+0xcd8] ;  /* 0x000cd80001087983 */ /* 0x000f280000100800 */
[----:B------:R-:W3:Y:S04]  /*28c00*/  LDL R10, [R1+0xcd0] ;  /* 0x000cd000010a7983 */ /* 0x000ee80000100800 */
[----:B------:R-:W4:Y:S01]  /*28c10*/  LDG.E.U8 R27, desc[UR10][R14.64] ;  /* 0x0000000a0e1b7981 */ /* 0x000f22000c1e1100 */
[----:B------:R-:W-:-:S04]  /*28c20*/  IADD3 R16, P1, R12, UR5, RZ ;  /* 0x000000050c107c10 */ /* 0x000fc8000ff3e0ff */
[----:B------:R-:W-:Y:S01]  /*28c30*/  IADD3.X R17, R4, UR9, RZ, P1, !PT ;  /* 0x0000000904117c10 */ /* 0x000fe20008ffe4ff */
[----:B------:R-:W4:Y:S01]  /*28c40*/  LDL R14, [R1+0xcd4] ;  /* 0x000cd400010e7983 */ /* 0x000f220000100800 */
[----:B0-----:R-:W-:-:S03]  /*28c50*/  IADD3 R2, P1, R19, UR5, RZ ;  /* 0x0000000513027c10 */ /* 0x001fc6000ff3e0ff */
[----:B------:R-:W4:Y:S01]  /*28c60*/  LDL R4, [R1+0xcf8] ;  /* 0x000cf80001047983 */ /* 0x000f220000100800 */
[----:B-----5:R-:W-:-:S03]  /*28c70*/  IADD3.X R3, R6, UR9, RZ, P1, !PT ;  /* 0x0000000906037c10 */ /* 0x020fc60008ffe4ff */
[----:B------:R-:W5:Y:S04]  /*28c80*/  LDG.E.U8 R12, desc[UR10][R16.64] ;  /* 0x0000000a100c7981 */ /* 0x000f68000c1e1100 */
[----:B------:R0:W3:Y:S04]  /*28c90*/  LDG.E.U8 R6, desc[UR10][R2.64] ;  /* 0x0000000a02067981 */ /* 0x0000e8000c1e1100 */
[----:B------:R-:W-:Y:S04]  /*28ca0*/  STL [R1+0x6c], R28 ;  /* 0x00006c1c01007387 */ /* 0x000fe80000100800 */
[----:B------:R-:W5:Y:S01]  /*28cb0*/  LDL R11, [R1+0xcf4] ;  /* 0x000cf400010b7983 */ /* 0x000f620000100800 */
[----:B0-----:R-:W-:-:S03]  /*28cc0*/  IADD3 R2, P1, R18, UR5, RZ ;  /* 0x0000000512027c10 */ /* 0x001fc6000ff3e0ff */
[----:B------:R0:W-:Y:S01]  /*28cd0*/  STL [R1+0x68], R26 ;  /* 0x0000681a01007387 */ /* 0x0001e20000100800 */
[----:B--2---:R-:W-:-:S05]  /*28ce0*/  IADD3.X R3, R0, UR9, RZ, P1, !PT ;  /* 0x0000000900037c10 */ /* 0x004fca0008ffe4ff */
[----:B0-----:R0:W2:Y:S04]  /*28cf0*/  LDG.E.U8 R26, desc[UR10][R2.64] ;  /* 0x0000000a021a7981 */ /* 0x0010a8000c1e1100 */
[----:B---3--:R-:W-:Y:S04]  /*28d00*/  STL [R1+0x1584], R6 ;  /* 0x0015840601007387 */ /* 0x008fe80000100800 */
[----:B------:R1:W-:Y:S04]  /*28d10*/  STL [R1+0x64], R23 ;  /* 0x0000641701007387 */ /* 0x0003e80000100800 */
[----:B------:R-:W3:Y:S01]  /*28d20*/  LDL R0, [R1+0xd38] ;  /* 0x000d380001007983 */ /* 0x000ee20000100800 */
[----:B0-----:R-:W-:-:S03]  /*28d30*/  IADD3 R2, P1, R10, UR5, RZ ;  /* 0x000000050a027c10 */ /* 0x001fc6000ff3e0ff */
[----:B------:R-:W2:Y:S01]  /*28d40*/  LDL R10, [R1+0xd34] ;  /* 0x000d3400010a7983 */ /* 0x000ea20000100800 */
[----:B------:R-:W-:-:S03]  /*28d50*/  IADD3.X R3, R9, UR9, RZ, P1, !PT ;  /* 0x0000000909037c10 */ /* 0x000fc60008ffe4ff */
[----:B------:R-:W-:Y:S04]  /*28d60*/  STL [R1+0x60], R22 ;  /* 0x0000601601007387 */ /* 0x000fe80000100800 */
[----:B------:R-:W2:Y:S04]  /*28d70*/  LDL R9, [R1+0xd78] ;  /* 0x000d780001097983 */ /* 0x000ea80000100800 */
[----:B-1----:R4:W2:Y:S04]  /*28d80*/  LDG.E.U8 R23, desc[UR10][R2.64] ;  /* 0x0000000a02177981 */ /* 0x0028a8000c1e1100 */
[----:B------:R-:W2:Y:S01]  /*28d90*/  LDL R6, [R1+0xd00] ;  /* 0x000d000001067983 */ /* 0x000ea20000100800 */
[----:B----4-:R-:W-:-:S03]  /*28da0*/  IADD3 R2, P1, R8, UR5, RZ ;  /* 0x0000000508027c10 */ /* 0x010fc6000ff3e0ff */
[----:B------:R-:W4:Y:S01]  /*28db0*/  LDL R8, [R1+0xd74] ;  /* 0x000d740001087983 */ /* 0x000f220000100800 */
[----:B------:R-:W-:-:S03]  /*28dc0*/  IADD3.X R3, R14, UR9, RZ, P1, !PT ;  /* 0x000000090e037c10 */ /* 0x000fc60008ffe4ff */
[----:B------:R0:W-:Y:S01]  /*28dd0*/  STL [R1+0x5c], R20 ;  /* 0x00005c1401007387 */ /* 0x0001e20000100800 */
[----:B------:R-:W-:-:S03]  /*28de0*/  IADD3 R14, P1, R4, UR5, RZ ;  /* 0x00000005040e7c10 */ /* 0x000fc6000ff3e0ff */
[----:B------:R-:W4:Y:S04]  /*28df0*/  LDL R4, [R1+0xcfc] ;  /* 0x000cfc0001047983 */ /* 0x000f280000100800 */
[----:B------:R-:W4:Y:S04]  /*28e00*/  LDL R18, [R1+0xd3c] ;  /* 0x000d3c0001127983 */ /* 0x000f280000100800 */
[----:B0-----:R-:W4:Y:S01]  /*28e10*/  LDL R20, [R1+0xd40] ;  /* 0x000d400001147983 */ /* 0x001f220000100800 */
[----:B-----5:R-:W-:-:S03]  /*28e20*/  IADD3.X R15, R11, UR9, RZ, P1, !PT ;  /* 0x000000090b0f7c10 */ /* 0x020fc60008ffe4ff */
[----:B------:R-:W-:Y:S04]  /*28e30*/  STL [R1+0x50], R27 ;  /* 0x0000501b01007387 */ /* 0x000fe80000100800 */
[----:B------:R-:W5:Y:S04]  /*28e40*/  LDL R16, [R1+0xd80] ;  /* 0x000d800001107983 */ /* 0x000f680000100800 */
[----:B------:R3:W5:Y:S04]  /*28e50*/  LDG.E.U8 R22, desc[UR10][R2.64] ;  /* 0x0000000a02167981 */ /* 0x000768000c1e1100 */
[----:B------:R-:W5:Y:S04]  /*28e60*/  LDG.E.U8 R11, desc[UR10][R14.64] ;  /* 0x0000000a0e0b7981 */ /* 0x000f68000c1e1100 */
[----:B------:R-:W5:Y:S04]  /*28e70*/  LDL R19, [R1+0xce0] ;  /* 0x000ce00001137983 */ /* 0x000f680000100800 */
[----:B------:R-:W5:Y:S01]  /*28e80*/  LDL R17, [R1+0xcdc] ;  /* 0x000cdc0001117983 */ /* 0x000f620000100800 */
[----:B---3--:R-:W-:-:S03]  /*28e90*/  IADD3 R2, P1, R0, UR5, RZ ;  /* 0x0000000500027c10 */ /* 0x008fc6000ff3e0ff */
[----:B------:R-:W3:Y:S01]  /*28ea0*/  LDL R0, [R1+0xd7c] ;  /* 0x000d7c0001007983 */ /* 0x000ee20000100800 */
[----:B--2---:R-:W-:-:S05]  /*28eb0*/  IADD3.X R3, R10, UR9, RZ, P1, !PT ;  /* 0x000000090a037c10 */ /* 0x004fca0008ffe4ff */
[----:B------:R0:W2:Y:S02]  /*28ec0*/  LDG.E.U8 R10, desc[UR10][R2.64] ;  /* 0x0000000a020a7981 */ /* 0x0000a4000c1e1100 */
[----:B0-----:R-:W-:-:S04]  /*28ed0*/  IADD3 R2, P1, R9, UR5, RZ ;  /* 0x0000000509027c10 */ /* 0x001fc8000ff3e0ff */
[----:B----4-:R-:W-:Y:S02]  /*28ee0*/  IADD3.X R3, R8, UR9, RZ, P1, !PT ;  /* 0x0000000908037c10 */ /* 0x010fe40008ffe4ff */
[----:B------:R-:W4:Y:S04]  /*28ef0*/  LDL R8, [R1+0xce8] ;  /* 0x000ce80001087983 */ /* 0x000f280000100800 */
[----:B------:R0:W2:Y:S02]  /*28f00*/  LDG.E.U8 R9, desc[UR10][R2.64] ;  /* 0x0000000a02097981 */ /* 0x0000a4000c1e1100 */
[----:B0-----:R-:W-:Y:S02]  /*28f10*/  IADD3 R2, P1, R6, UR5, RZ ;  /* 0x0000000506027c10 */ /* 0x001fe4000ff3e0ff */
[----:B------:R-:W2:Y:S02]  /*28f20*/  LDL R6, [R1+0xce4] ;  /* 0x000ce40001067983 */ /* 0x000ea40000100800 */
[----:B------:R-:W-:-:S05]  /*28f30*/  IADD3.X R3, R4, UR9, RZ, P1, !PT ;  /* 0x0000000904037c10 */ /* 0x000fca0008ffe4ff */
[----:B------:R0:W4:Y:S02]  /*28f40*/  LDG.E.U8 R4, desc[UR10][R2.64] ;  /* 0x0000000a02047981 */ /* 0x000124000c1e1100 */
[----:B0-----:R-:W-:-:S04]  /*28f50*/  IADD3 R2, P1, R20, UR5, RZ ;  /* 0x0000000514027c10 */ /* 0x001fc8000ff3e0ff */
[----:B------:R-:W-:Y:S02]  /*28f60*/  IADD3.X R3, R18, UR9, RZ, P1, !PT ;  /* 0x0000000912037c10 */ /* 0x000fe40008ffe4ff */
[----:B-----5:R-:W-:-:S04]  /*28f70*/  IADD3 R14, P1, R16, UR5, RZ ;  /* 0x00000005100e7c10 */ /* 0x020fc8000ff3e0ff */
[----:B------:R-:W5:Y:S01]  /*28f80*/  LDG.E.U8 R3, desc[UR10][R2.64] ;  /* 0x0000000a02037981 */ /* 0x000f62000c1e1100 */
[----:B---3--:R-:W-:-:S05]  /*28f90*/  IADD3.X R15, R0, UR9, RZ, P1, !PT ;  /* 0x00000009000f7c10 */ /* 0x008fca0008ffe4ff */
[----:B------:R0:W3:Y:S04]  /*28fa0*/  LDG.E.U8 R0, desc[UR10][R14.64] ;  /* 0x0000000a0e007981 */ /* 0x0000e8000c1e1100 */
[----:B------:R1:W-:Y:S01]  /*28fb0*/  STL [R1+0x4c], R26 ;  /* 0x00004c1a01007387 */ /* 0x0003e20000100800 */
[----:B0-----:R-:W-:-:S04]  /*28fc0*/  IADD3 R14, P1, R19, UR5, RZ ;  /* 0x00000005130e7c10 */ /* 0x001fc8000ff3e0ff */
[----:B------:R-:W-:-:S05]  /*28fd0*/  IADD3.X R15, R17, UR9, RZ, P1, !PT ;  /* 0x00000009110f7c10 */ /* 0x000fca0008ffe4ff */
[----:B-1----:R0:W3:Y:S04]  /*28fe0*/  LDG.E.U8 R26, desc[UR10][R14.64] ;  /* 0x0000000a0e1a7981 */ /* 0x0020e8000c1e1100 */
[----:B----4-:R1:W-:Y:S04]  /*28ff0*/  STL [R1+0x1588], R4 ;  /* 0x0015880401007387 */ /* 0x0103e80000100800 */
[----:B------:R-:W4:Y:S04]  /*29000*/  LDL R18, [R1+0xcf0] ;  /* 0x000cf00001127983 */ /* 0x000f280000100800 */
[----:B------:R-:W-:Y:S04]  /*29010*/  STL [R1+0x44], R23 ;  /* 0x0000441701007387 */ /* 0x000fe80000100800 */
[----:B-1----:R-:W4:Y:S04]  /*29020*/  LDL R4, [R1+0xcec] ;  /* 0x000cec0001047983 */ /* 0x002f280000100800 */
[----:B-----5:R1:W-:Y:S04]  /*29030*/  STL [R1+0x158c], R3 ;  /* 0x00158c0301007387 */ /* 0x0203e80000100800 */
[----:B------:R-:W-:Y:S04]  /*29040*/  STL [R1+0x40], R22 ;  /* 0x0000401601007387 */ /* 0x000fe80000100800 */
[----:B------:R-:W5:Y:S04]  /*29050*/  LDL R16, [R1+0xd08] ;  /* 0x000d080001107983 */ /* 0x000f680000100800 */
[----:B-1----:R-:W5:Y:S01]  /*29060*/  LDL R3, [R1+0xd04] ;  /* 0x000d040001037983 */ /* 0x002f620000100800 */
[----:B0-----:R-:W-:-:S04]  /*29070*/  IADD3 R14, P1, R8, UR5, RZ ;  /* 0x00000005080e7c10 */ /* 0x001fc8000ff3e0ff */
[----:B--2---:R-:W-:-:S05]  /*29080*/  IADD3.X R15, R6, UR9, RZ, P1, !PT ;  /* 0x00000009060f7c10 */ /* 0x004fca0008ffe4ff */
[----:B------:R4:W2:Y:S04]  /*29090*/  LDG.E.U8 R20, desc[UR10][R14.64] ;  /* 0x0000000a0e147981 */ /* 0x0008a8000c1e1100 */
[----:B---3--:R0:W-:Y:S04]  /*290a0*/  STL [R1+0x1590], R0 ;  /* 0x0015900001007387 */ /* 0x0081e80000100800 */
[----:B------:R-:W3:Y:S04]  /*290b0*/  LDL R17, [R1+0xd10] ;  /* 0x000d100001117983 */ /* 0x000ee80000100800 */
[----:B------:R-:W2:Y:S04]  /*290c0*/  LDL R8, [R1+0xd18] ;  /* 0x000d180001087983 */ /* 0x000ea80000100800 */
[----:B0-----:R-:W2:Y:S04]  /*290d0*/  LDL R0, [R1+0xd0c] ;  /* 0x000d0c0001007983 */ /* 0x001ea80000100800 */
[----:B------:R-:W2:Y:S04]  /*290e0*/  LDL R6, [R1+0xd14] ;  /* 0x000d140001067983 */ /* 0x000ea80000100800 */
[----:B------:R-:W2:Y:S01]  /*290f0*/  LDL R2, [R1+0xd48] ;  /* 0x000d480001027983 */ /* 0x000ea20000100800 */
[----:B----4-:R-:W-:-:S03]  /*29100*/  IADD3 R14, P1, R18, UR5, RZ ;  /* 0x00000005120e7c10 */ /* 0x010fc6000ff3e0ff */
[----:B------:R-:W4:Y:S01]  /*29110*/  LDL R18, [R1+0xd1c] ;  /* 0x000d1c0001127983 */ /* 0x000f220000100800 */
[----:B------:R-:W-:-:S03]  /*29120*/  IADD3.X R15, R4, UR9, RZ, P1, !PT ;  /* 0x00000009040f7c10 */ /* 0x000fc60008ffe4ff */
[----:B------:R-:W4:Y:S04]  /*29130*/  LDL R4, [R1+0xd44] ;  /* 0x000d440001047983 */ /* 0x000f280000100800 */
[----:B------:R5:W4:Y:S02]  /*29140*/  LDG.E.U8 R19, desc[UR10][R14.64] ;  /* 0x0000000a0e137981 */ /* 0x000b24000c1e1100 */
[----:B-----5:R-:W-:Y:S02]  /*29150*/  IADD3 R14, P1, R16, UR5, RZ ;  /* 0x00000005100e7c10 */ /* 0x020fe4000ff3e0ff */
[----:B------:R-:W5:Y:S02]  /*29160*/  LDL R16, [R1+0xd88] ;  /* 0x000d880001107983 */ /* 0x000f640000100800 */
[----:B------:R-:W-:-:S02]  /*29170*/  IADD3.X R15, R3, UR9, RZ, P1, !PT ;  /* 0x00000009030f7c10 */ /* 0x000fc40008ffe4ff */
[----:B------:R-:W5:Y:S04]  /*29180*/  LDL R3, [R1+0xd84] ;  /* 0x000d840001037983 */ /* 0x000f680000100800 */
[----:B------:R3:W5:Y:S02]  /*29190*/  LDG.E.U8 R22, desc[UR10][R14.64] ;  /* 0x0000000a0e167981 */ /* 0x000764000c1e1100 */
[----:B---3--:R-:W-:-:S04]  /*291a0*/  IADD3 R14, P1, R17, UR5, RZ ;  /* 0x00000005110e7c10 */ /* 0x008fc8000ff3e0ff */
[----:B--2---:R-:W-:Y:S02]  /*291b0*/  IADD3.X R15, R0, UR9, RZ, P1, !PT ;  /* 0x00000009000f7c10 */ /* 0x004fe40008ffe4ff */
[----:B------:R-:W2:Y:S04]  /*291c0*/  LDL R0, [R1+0xd20] ;  /* 0x000d200001007983 */ /* 0x000ea80000100800 */
[----:B------:R0:W3:Y:S02]  /*291d0*/  LDG.E.U8 R23, desc[UR10][R14.64] ;  /* 0x0000000a0e177981 */ /* 0x0000e4000c1e1100 */
[----:B0-----:R-:W-:Y:S02]  /*291e0*/  IADD3 R14, P1, R8, UR5, RZ ;  /* 0x00000005080e7c10 */ /* 0x001fe4000ff3e0ff */
[----:B------:R-:W3:Y:S02]  /*291f0*/  LDL R8, [R1+0xd50] ;  /* 0x000d500001087983 */ /* 0x000ee40000100800 */
[----:B------:R-:W-:-:S05]  /*29200*/  IADD3.X R15, R6, UR9, RZ, P1, !PT ;  /* 0x00000009060f7c10 */ /* 0x000fca0008ffe4ff */
[----:B------:R0:W3:Y:S02]  /*29210*/  LDG.E.U8 R28, desc[UR10][R14.64] ;  /* 0x0000000a0e1c7981 */ /* 0x0000e4000c1e1100 */
[----:B0-----:R-:W-:Y:S02]  /*29220*/  IADD3 R14, P1, R2, UR5, RZ ;  /* 0x00000005020e7c10 */ /* 0x001fe4000ff3e0ff */
[----:B------:R-:W3:Y:S04]  /*29230*/  LDL R2, [R1+0xd4c] ;  /* 0x000d4c0001027983 */ /* 0x000ee80000100800 */
[----:B------:R0:W-:Y:S04]  /*29240*/  STL [R1+0x38], R26 ;  /* 0x0000381a01007387 */ /* 0x0001e80000100800 */
[----:B------:R-:W3:Y:S01]  /*29250*/  LDL R6, [R1+0xd8c] ;  /* 0x000d8c0001067983 */ /* 0x000ee20000100800 */
[----:B----4-:R-:W-:-:S03]  /*29260*/  IADD3.X R15, R4, UR9, RZ, P1, !PT ;  /* 0x00000009040f7c10 */ /* 0x010fc60008ffe4ff */
[----:B------:R-:W4:Y:S04]  /*29270*/  LDL R4, [R1+0x5bc] ;  /* 0x0005bc0001047983 */ /* 0x000f280000100800 */
[----:B------:R5:W4:Y:S04]  /*29280*/  LDG.E.U8 R27, desc[UR10][R14.64] ;  /* 0x0000000a0e1b7981 */ /* 0x000b28000c1e1100 */
[----:B------:R1:W-:Y:S04]  /*29290*/  STL [R1+0x30], R20 ;  /* 0x0000301401007387 */ /* 0x0003e80000100800 */
[----:B0-----:R-:W4:Y:S01]  /*292a0*/  LDL R26, [R1+0xd58] ;  /* 0x000d5800011a7983 */ /* 0x001f220000100800 */
[----:B-----5:R-:W-:-:S04]  /*292b0*/  IADD3 R14, P1, R16, UR5, RZ ;  /* 0x00000005100e7c10 */ /* 0x020fc8000ff3e0ff */
[----:B------:R-:W-:Y:S02]  /*292c0*/  IADD3.X R15, R3, UR9, RZ, P1, !PT ;  /* 0x00000009030f7c10 */ /* 0x000fe40008ffe4ff */
[----:B------:R-:W5:Y:S04]  /*292d0*/  LDL R3, [R1+0xd28] ;  /* 0x000d280001037983 */ /* 0x000f680000100800 */
[----:B------:R5:W5:Y:S01]  /*292e0*/  LDG.E.U8 R29, desc[UR10][R14.64] ;  /* 0x0000000a0e1d7981 */ /* 0x000b62000c1e1100 */
[----:B--2---:R-:W-:-:S03]  /*292f0*/  IADD3 R16, P1, R0, UR5, RZ ;  /* 0x0000000500107c10 */ /* 0x004fc6000ff3e0ff */
[----:B------:R-:W2:Y:S04]  /*29300*/  LDL R0, [R1+0xd24] ;  /* 0x000d240001007983 */ /* 0x000ea80000100800 */
[----:B------:R0:W-:Y:S04]  /*29310*/  STL [R1+0x28], R19 ;  /* 0x0000281301007387 */ /* 0x0001e80000100800 */
[----:B-1----:R-:W2:Y:S01]  /*29320*/  LDL R20, [R1+0xd54] ;  /* 0x000d540001147983 */ /* 0x002ea20000100800 */
[----:B------:R-:W-:Y:S02]  /*29330*/  IADD3.X R17, R18, UR9, RZ, P1, !PT ;  /* 0x0000000912117c10 */ /* 0x000fe40008ffe4ff */
[----:B---3--:R-:W-:-:S03]  /*29340*/  IADD3 R18, P1, R8, UR5, RZ ;  /* 0x0000000508127c10 */ /* 0x008fc6000ff3e0ff */
[----:B------:R-:W3:Y:S04]  /*29350*/  LDG.E.U8 R16, desc[UR10][R16.64] ;  /* 0x0000000a10107981 */ /* 0x000ee8000c1e1100 */
[----:B------:R-:W3:Y:S04]  /*29360*/  LDL R8, [R1+0xd90] ;  /* 0x000d900001087983 */ /* 0x000ee80000100800 */
[----:B------:R1:W-:Y:S01]  /*29370*/  STL [R1+0x24], R22 ;  /* 0x0000241601007387 */ /* 0x0003e20000100800 */
[----:B0-----:R-:W-:-:S03]  /*29380*/  IADD3.X R19, R2, UR9, RZ, P1, !PT ;  /* 0x0000000902137c10 */ /* 0x001fc60008ffe4ff */
[----:B------:R-:W3:Y:S01]  /*29390*/  LDL R2, [R1+0x5c0] ;  /* 0x0005c00001027983 */ /* 0x000ee20000100800 */
[----:B-1----:R-:W-:-:S03]  /*293a0*/  IADD3 R22, P1, R6, UR5, RZ ;  /* 0x0000000506167c10 */ /* 0x002fc6000ff3e0ff */
[----:B------:R4:W-:Y:S04]  /*293b0*/  STL [R1+0x20], R23 ;  /* 0x0000201701007387 */ /* 0x0009e80000100800 */
[----:B------:R-:W3:Y:S04]  /*293c0*/  LDL R6, [R1+0xd30] ;  /* 0x000d300001067983 */ /* 0x000ee80000100800 */
[----:B------:R-:W3:Y:S01]  /*293d0*/  LDG.E.U8 R17, desc[UR10][R18.64] ;  /* 0x0000000a12117981 */ /* 0x000ee2000c1e1100 */
[----:B----4-:R-:W-:-:S03]  /*293e0*/  IADD3.X R23, R4, UR9, RZ, P1, !PT ;  /* 0x0000000904177c10 */ /* 0x010fc60008ffe4ff */
[----:B------:R0:W-:Y:S04]  /*293f0*/  STL [R1+0x1c], R28 ;  /* 0x00001c1c01007387 */ /* 0x0001e80000100800 */
[----:B------:R-:W4:Y:S04]  /*29400*/  LDL R4, [R1+0xd2c] ;  /* 0x000d2c0001047983 */ /* 0x000f280000100800 */
[----:B0-----:R-:W4:Y:S01]  /*29410*/  LDG.E.U8 R28, desc[UR10][R22.64] ;  /* 0x0000000a161c7981 */ /* 0x001f22000c1e1100 */
[----:B-----5:R-:W-:-:S03]  /*29420*/  IADD3 R14, P1, R3, UR5, RZ ;  /* 0x00000005030e7c10 */ /* 0x020fc6000ff3e0ff */
[----:B------:R-:W5:Y:S01]  /*29430*/  LDL R3, [R1+0xd60] ;  /* 0x000d600001037983 */ /* 0x000f620000100800 */
[----:B--2---:R-:W-:-:S03]  /*29440*/  IADD3.X R15, R0, UR9, RZ, P1, !PT ;  /* 0x00000009000f7c10 */ /* 0x004fc60008ffe4ff */
[----:B------:R-:W2:Y:S04]  /*29450*/  LDL R0, [R1+0xd5c] ;  /* 0x000d5c0001007983 */ /* 0x000ea80000100800 */
[----:B------:R0:W-:Y:S04]  /*29460*/  STL [R1+0x18], R27 ;  /* 0x0000181b01007387 */ /* 0x0001e80000100800 */
[----:B------:R-:W2:Y:S04]  /*29470*/  LDL R18, [R1+0x5ac] ;  /* 0x0005ac0001127983 */ /* 0x000ea80000100800 */
[----:B0-----:R0:W2:Y:S02]  /*29480*/  LDG.E.U8 R27, desc[UR10][R14.64] ;  /* 0x0000000a0e1b7981 */ /* 0x0010a4000c1e1100 */
[----:B0-----:R-:W-:-:S04]  /*29490*/  IADD3 R14, P1, R26, UR5, RZ ;  /* 0x000000051a0e7c10 */ /* 0x001fc8000ff3e0ff */
[----:B------:R-:W-:Y:S02]  /*294a0*/  IADD3.X R15, R20, UR9, RZ, P1, !PT ;  /* 0x00000009140f7c10 */ /* 0x000fe40008ffe4ff */
[----:B------:R-:W2:Y:S04]  /*294b0*/  LDL R20, [R1+0xd94] ;  /* 0x000d940001147983 */ /* 0x000ea80000100800 */
[----:B------:R3:W2:Y:S02]  /*294c0*/  LDG.E.U8 R23, desc[UR10][R14.64] ;  /* 0x0000000a0e177981 */ /* 0x0006a4000c1e1100 */
[----:B---3--:R-:W-:-:S04]  /*294d0*/  IADD3 R14, P1, R8, UR5, RZ ;  /* 0x00000005080e7c10 */ /* 0x008fc8000ff3e0ff */
[----:B------:R-:W-:-:S05]  /*294e0*/  IADD3.X R15, R2, UR9, RZ, P1, !PT ;  /* 0x00000009020f7c10 */ /* 0x000fca0008ffe4ff */
[----:B------:R0:W3:Y:S04]  /*294f0*/  LDG.E.U8 R2, desc[UR10][R14.64] ;  /* 0x0000000a0e027981 */ /* 0x0000e8000c1e1100 */
[----:B------:R-:W-:Y:S01]  /*29500*/  STL [R1+0x10], R29 ;  /* 0x0000101d01007387 */ /* 0x000fe20000100800 */
[----:B0-----:R-:W-:-:S04]  /*29510*/  IADD3 R14, P1, R6, UR5, RZ ;  /* 0x00000005060e7c10 */ /* 0x001fc8000ff3e0ff */
[----:B----4-:R-:W-:Y:S01]  /*29520*/  IADD3.X R15, R4, UR9, RZ, P1, !PT ;  /* 0x00000009040f7c10 */ /* 0x010fe20008ffe4ff */
[----:B---3--:R-:W-:Y:S04]  /*29530*/  STL [R1+0x1578], R2 ;  /* 0x0015780201007387 */ /* 0x008fe80000100800 */
[----:B------:R-:W3:Y:S04]  /*29540*/  LDL R22, [R1+0xd68] ;  /* 0x000d680001167983 */ /* 0x000ee80000100800 */
[----:B------:R-:W4:Y:S04]  /*29550*/  LDL R19, [R1+0xd64] ;  /* 0x000d640001137983 */ /* 0x000f280000100800 */
[----:B------:R0:W-:Y:S04]  /*29560*/  STL [R1+0x14], R16 ;  /* 0x0000141001007387 */ /* 0x0001e80000100800 */
[----:B0-----:R5:W3:Y:S02]  /*29570*/  LDG.E.U8 R16, desc[UR10][R14.64] ;  /* 0x0000000a0e107981 */ /* 0x001ae4000c1e1100 */
[----:B-----5:R-:W-:-:S04]  /*29580*/  IADD3 R14, P1, R3, UR5, RZ ;  /* 0x00000005030e7c10 */ /* 0x020fc8000ff3e0ff */
[----:B--2---:R-:W-:Y:S01]  /*29590*/  IADD3.X R15, R0, UR9, RZ, P1, !PT ;  /* 0x00000009000f7c10 */ /* 0x004fe20008ffe4ff */
[----:B---3--:R-:W-:Y:S04]  /*295a0*/  STL [R1+0x14f8], R16 ;  /* 0x0014f81001007387 */ /* 0x008fe80000100800 */
[----:B------:R-:W2:Y:S04]  /*295b0*/  LDL R3, [R1+0xd70] ;  /* 0x000d700001037983 */ /* 0x000ea80000100800 */
[----:B------:R-:W3:Y:S04]  /*295c0*/  LDL R8, [R1+0xd6c] ;  /* 0x000d6c0001087983 */ /* 0x000ee80000100800 */
[----:B------:R-:W5:Y:S04]  /*295d0*/  LDL R6, [R1+0xd98] ;  /* 0x000d980001067983 */ /* 0x000f680000100800 */
[----:B------:R0:W-:Y:S04]  /*295e0*/  STL [R1+0xc], R17 ;  /* 0x00000c1101007387 */ /* 0x0001e80000100800 */
[----:B------:R-:W5:Y:S04]  /*295f0*/  LDL R4, [R1+0x5b0] ;  /* 0x0005b00001047983 */ /* 0x000f680000100800 */
[----:B------:R-:W5:Y:S04]  /*29600*/  LDL.LU R2, [R1+0x584] ;  /* 0x0005840001027983 */ /* 0x000f680000300800 */
[----:B0-----:R0:W5:Y:S04]  /*29610*/  LDG.E.U8 R17, desc[UR10][R14.64] ;  /* 0x0000000a0e117981 */ /* 0x001168000c1e1100 */
[----:B------:R-:W5:Y:S01]  /*29620*/  LDL R0, [R1+0xd9c] ;  /* 0x000d9c0001007983 */ /* 0x000f620000100800 */
[----:B0-----:R-:W-:-:S03]  /*29630*/  IADD3 R14, P1, R20, UR5, RZ ;  /* 0x00000005140e7c10 */ /* 0x001fc6000ff3e0ff */
[----:B------:R0:W1:Y:S01]  /*29640*/  LDS R20, [R21] ;  /* 0x0000000015147984 */ /* 0x0000620000000800 */
[----:B------:R-:W-:-:S05]  /*29650*/  IADD3.X R15, R18, UR9, RZ, P1, !PT ;  /* 0x00000009120f7c10 */ /* 0x000fca0008ffe4ff */
[----:B------:R4:W5:Y:S01]  /*29660*/  LDG.E.U8 R18, desc[UR10][R14.64] ;  /* 0x0000000a0e127981 */ /* 0x000962000c1e1100 */
[----:B0-----:R-:W-:Y:S01]  /*29670*/  FADD R21, -R5, R7 ;  /* 0x0000000705157221 */ /* 0x001fe20000000100 */
[----:B----4-:R-:W-:-:S04]  /*29680*/  IADD3 R14, P1, R22, UR5, RZ ;  /* 0x00000005160e7c10 */ /* 0x010fc8000ff3e0ff */
[----:B------:R-:W-:-:S05]  /*29690*/  IADD3.X R15, R19, UR9, RZ, P1, !PT ;  /* 0x00000009130f7c10 */ /* 0x000fca0008ffe4ff */
[----:B------:R0:W4:Y:S02]  /*296a0*/  LDG.E.U8 R19, desc[UR10][R14.64] ;  /* 0x0000000a0e137981 */ /* 0x000124000c1e1100 */
[----:B0-----:R-:W-:Y:S02]  /*296b0*/  FMUL R15, R21, 1.4426950216293334961 ;  /* 0x3fb8aa3b150f7820 */ /* 0x001fe40000400000 */
[----:B------:R-:W-:Y:S01]  /*296c0*/  STL [R1+0x8], R28 ;  /* 0x0000081c01007387 */ /* 0x000fe20000100800 */
[----:B--2---:R-:W-:Y:S02]  /*296d0*/  IADD3 R14, P1, R3, UR5, RZ ;  /* 0x00000005030e7c10 */ /* 0x004fe4000ff3e0ff */
[----:B------:R3:W0:Y:S02]  /*296e0*/  MUFU.EX2 R3, R15 ;  /* 0x0000000f00037308 */ /* 0x0006240000000800 */
[----:B---3--:R-:W-:-:S05]  /*296f0*/  IADD3.X R15, R8, UR9, RZ, P1, !PT ;  /* 0x00000009080f7c10 */ /* 0x008fca0008ffe4ff */
[----:B------:R5:W2:Y:S02]  /*29700*/  LDG.E.U8 R21, desc[UR10][R14.64] ;  /* 0x0000000a0e157981 */ /* 0x000aa4000c1e1100 */
[----:B-----5:R-:W-:Y:S02]  /*29710*/  IADD3 R14, P1, R6, UR5, RZ ;  /* 0x00000005060e7c10 */ /* 0x020fe4000ff3e0ff */
[----:B------:R-:W-:Y:S02]  /*29720*/  STL [R1+0x1568], R17 ;  /* 0x0015681101007387 */ /* 0x000fe40000100800 */
[----:B------:R-:W-:Y:S02]  /*29730*/  IADD3.X R15, R4, UR9, RZ, P1, !PT ;  /* 0x00000009040f7c10 */ /* 0x000fe40008ffe4ff */
[----:B------:R-:W-:Y:S04]  /*29740*/  STL [R1+0x156c], R18 ;  /* 0x00156c1201007387 */ /* 0x000fe80000100800 */
[----:B------:R-:W-:Y:S04]  /*29750*/  STL [R1+0x4], R27 ;  /* 0x0000041b01007387 */ /* 0x000fe80000100800 */
[----:B------:R3:W-:Y:S04]  /*29760*/  STL [R1], R23 ;  /* 0x0000001701007387 */ /* 0x0007e80000100800 */
[----:B------:R-:W5:Y:S04]  /*29770*/  LDL.LU R7, [R1+0x15ac] ;  /* 0x0015ac0001077983 */ /* 0x000f680000300800 */
[----:B------:R-:W5:Y:S04]  /*29780*/  LDL.LU R5, [R1+0x15a8] ;  /* 0x0015a80001057983 */ /* 0x000f680000300800 */
[----:B---3--:R-:W3:Y:S04]  /*29790*/  LDG.E.U8 R23, desc[UR10][R14.64] ;  /* 0x0000000a0e177981 */ /* 0x008ee8000c1e1100 */
[----:B----4-:R-:W-:Y:S04]  /*297a0*/  STL [R1+0x1554], R19 ;  /* 0x0015541301007387 */ /* 0x010fe80000100800 */
[----:B--2---:R-:W-:Y:S04]  /*297b0*/  STL [R1+0x14fc], R21 ;  /* 0x0014fc1501007387 */ /* 0x004fe80000100800 */
[----:B0-----:R-:W-:Y:S01]  /*297c0*/  STL [R1+0x1b8], R3 ;  /* 0x0001b80301007387 */ /* 0x001fe20000100800 */
[----:B-1----:R-:W-:-:S03]  /*297d0*/  FFMA R2, R3, R2, R20 ;  /* 0x0000000203027223 */ /* 0x002fc60000000014 */
[----:B-----5:R-:W-:Y:S04]  /*297e0*/  LDS R7, [R7] ;  /* 0x0000000007077984 */ /* 0x020fe80000000800 */
[----:B------:R-:W-:Y:S04]  /*297f0*/  LDS R5, [R5] ;  /* 0x0000000005057984 */ /* 0x000fe80000000800 */
[----:B---3--:R0:W-:Y:S04]  /*29800*/  STL [R1+0x1558], R23 ;  /* 0x0015581701007387 */ /* 0x0081e80000100800 */
[----:B------:R-:W2:Y:S01]  /*29810*/  LDL R18, [R1+0x5a0] ;  /* 0x0005a00001127983 */ /* 0x000ea20000100800 */
[----:B------:R-:W-:-:S03]  /*29820*/  IADD3 R14, P1, R0, UR5, RZ ;  /* 0x00000005000e7c10 */ /* 0x000fc6000ff3e0ff */
[----:B------:R-:W3:Y:S04]  /*29830*/  LDL.LU R26, [R1+0x410] ;  /* 0x00041000011a7983 */ /* 0x000ee80000300800 */
[----:B------:R1:W-:Y:S04]  /*29840*/  STL [R1+0x584], R2 ;  /* 0x0005840201007387 */ /* 0x0003e80000100800 */
[----:B------:R-:W4:Y:S04]  /*29850*/  LDL.LU R27, [R1+0x3f0] ;  /* 0x0003f000011b7983 */ /* 0x000f280000300800 */
[----:B------:R-:W5:Y:S04]  /*29860*/  LDL.LU R28, [R1+0x3d0] ;  /* 0x0003d000011c7983 */ /* 0x000f680000300800 */
[----:B------:R-:W5:Y:S04]  /*29870*/  LDL.LU R29, [R1+0x3b0] ;  /* 0x0003b000011d7983 */ /* 0x000f680000300800 */
[----:B------:R-:W5:Y:S04]  /*29880*/  LDL.LU R20, [R1+0x2f0] ;  /* 0x0002f00001147983 */ /* 0x000f680000300800 */
[----:B0-----:R-:W5:Y:S04]  /*29890*/  LDL.LU R23, [R1+0x2b8] ;  /* 0x0002b80001177983 */ /* 0x001f680000300800 */
[----:B------:R-:W5:Y:S04]  /*298a0*/  LDL.LU R21, [R1+0x268] ;  /* 0x0002680001157983 */ /* 0x000f680000300800 */
[----:B------:R-:W5:Y:S04]  /*298b0*/  LDL.LU R19, [R1+0x240] ;  /* 0x0002400001137983 */ /* 0x000f680000300800 */
[----:B------:R-:W5:Y:S04]  /*298c0*/  LDL.LU R17, [R1+0x214] ;  /* 0x0002140001117983 */ /* 0x000f680000300800 */
[----:B------:R-:W5:Y:S04]  /*298d0*/  LDL.LU R16, [R1+0x1b0] ;  /* 0x0001b00001107983 */ /* 0x000f680000300800 */
[----:B-1----:R-:W5:Y:S04]  /*298e0*/  LDL R2, [R1+0x174] ;  /* 0x0001740001027983 */ /* 0x002f680000100800 */
[----:B------:R-:W5:Y:S04]  /*298f0*/  LDL.LU R22, [R1+0x154] ;  /* 0x0001540001167983 */ /* 0x000f680000300800 */
[----:B------:R-:W5:Y:S04]  /*29900*/  LDL.LU R0, [R1+0x58] ;  /* 0x0000580001007983 */ /* 0x000f680000300800 */
[----:B------:R-:W5:Y:S04]  /*29910*/  LDL.LU R3, [R1+0x48] ;  /* 0x0000480001037983 */ /* 0x000f680000300800 */
[----:B------:R-:W5:Y:S04]  /*29920*/  LDL.LU R4, [R1+0x3c] ;  /* 0x00003c0001047983 */ /* 0x000f680000300800 */
[----:B------:R-:W5:Y:S04]  /*29930*/  LDL.LU R6, [R1+0x34] ;  /* 0x0000340001067983 */ /* 0x000f680000300800 */
[----:B------:R-:W5:Y:S01]  /*29940*/  LDL.LU R8, [R1+0x2c] ;  /* 0x00002c0001087983 */ /* 0x000f620000300800 */
[----:B--2---:R-:W-:-:S05]  /*29950*/  IADD3.X R15, R18, UR9, RZ, P1, !PT ;  /* 0x00000009120f7c10 */ /* 0x004fca0008ffe4ff */
[----:B------:R-:W2:Y:S04]  /*29960*/  LDG.E.U8 R14, desc[UR10][R14.64] ;  /* 0x0000000a0e0e7981 */ /* 0x000ea8000c1e1100 */
[----:B------:R-:W5:Y:S01]  /*29970*/  LDL.LU R15, [R1+0x310] ;  /* 0x00031000010f7983 */ /* 0x000f620000300800 */
[----:B------:R-:W0:Y:S03]  /*29980*/  S2R R18, SR_TID.X ;  /* 0x0000000000127919 */ /* 0x000e260000002100 */
[----:B--2---:R1:W-:Y:S02]  /*29990*/  STL [R1+0x1500], R14 ;  /* 0x0015000e01007387 */ /* 0x0043e40000100800 */
[----:B-1----:R-:W1:Y:S02]  /*299a0*/  S2R R14, SR_TID.X ;  /* 0x00000000000e7919 */ /* 0x002e640000002100 */
[----:B-1----:R-:W-:-:S04]  /*299b0*/  LOP3.LUT R14, R14, 0x1c, RZ, 0xc0, !PT ;  /* 0x0000001c0e0e7812 */ /* 0x002fc800078ec0ff */
[----:B------:R-:W-:-:S06]  /*299c0*/  LEA R14, R14, UR7, 0x2 ;  /* 0x000000070e0e7c11 */ /* 0x000fcc000f8e10ff */
[----:B------:R-:W1:Y:S04]  /*299d0*/  LDS R14, [R14] ;  /* 0x000000000e0e7984 */ /* 0x000e680000000800 */
[----:B-1----:R1:W-:Y:S04]  /*299e0*/  STL [R1+0x568], R14 ;  /* 0x0005680e01007387 */ /* 0x0023e80000100800 */
[----:B0-----:R0:W-:Y:S01]  /*299f0*/  STL [R1+0x1594], R18 ;  /* 0x0015941201007387 */ /* 0x0011e20000100800 */
[----:B-1----:R-:W-:Y:S01]  /*29a00*/  LOP3.LUT R14, R18, 0x7f, RZ, 0xc0, !PT ;  /* 0x0000007f120e7812 */ /* 0x002fe200078ec0ff */
[----:B------:R-:W-:Y:S06]  /*29a10*/  BAR.SYNC.DEFER_BLOCKING 0x0 ;  /* 0x0000000000007b1d */ /* 0x000fec0000010000 */
[----:B0-----:R-:W2:Y:S04]  /*29a20*/  LDL.LU R18, [R1+0x350] ;  /* 0x0003500001127983 */ /* 0x001ea80000300800 */
[----:B------:R0:W-:Y:S04]  /*29a30*/  STL [R1+0x564], R5 ;  /* 0x0005640501007387 */ /* 0x0001e80000100800 */
[----:B0-----:R-:W2:Y:S04]  /*29a40*/  LDL.LU R5, [R1+0x370] ;  /* 0x0003700001057983 */ /* 0x001ea80000300800 */
[----:B------:R0:W-:Y:S04]  /*29a50*/  STL [R1+0x560], R7 ;  /* 0x0005600701007387 */ /* 0x0001e80000100800 */
[----:B0-----:R-:W2:Y:S04]  /*29a60*/  LDL.LU R7, [R1+0x390] ;  /* 0x0003900001077983 */ /* 0x001ea80000300800 */
[----:B---3--:R0:W-:Y:S04]  /*29a70*/  STS.U8 [R14+UR7], R26 ;  /* 0x0000001a0e007988 */ /* 0x0081e80008000007 */
[----:B----4-:R1:W-:Y:S04]  /*29a80*/  STS.U8 [R14+UR7+0x400], R27 ;  /* 0x0004001b0e007988 */ /* 0x0103e80008000007 */
[----:B-----5:R3:W-:Y:S04]  /*29a90*/  STS.U8 [R14+UR7+0x800], R28 ;  /* 0x0008001c0e007988 */ /* 0x0207e80008000007 */
[----:B0-----:R-:W4:Y:S04]  /*29aa0*/  LDL.LU R26, [R1+0x15a4] ;  /* 0x0015a400011a7983 */ /* 0x001f280000300800 */
[----:B-1----:R-:W5:Y:S04]  /*29ab0*/  LDL.LU R27, [R1+0x15a0] ;  /* 0x0015a000011b7983 */ /* 0x002f680000300800 */
[----:B------:R0:W-:Y:S04]  /*29ac0*/  STS.U8 [R14+UR7+0xc00], R29 ;  /* 0x000c001d0e007988 */ /* 0x0001e80008000007 */
[----:B---3--:R-:W3:Y:S04]  /*29ad0*/  LDL.LU R28, [R1+0x159c] ;  /* 0x00159c00011c7983 */ /* 0x008ee80000300800 */
[----:B0-----:R-:W4:Y:S04]  /*29ae0*/  LDL.LU R29, [R1+0x1598] ;  /* 0x00159800011d7983 */ /* 0x001f280000300800 */
[----:B--2---:R-:W-:Y:S04]  /*29af0*/  STS.U8 [R14+UR7+0x1000], R7 ;  /* 0x001000070e007988 */ /* 0x004fe80008000007 */
        /* <DEDUP_REMOVED lines=12> */
[----:B0-----:R-:W2:Y:S04]  /*29bc0*/  LDL.LU R18, [R1+0x40c] ;  /* 0x00040c0001127983 */ /* 0x001ea80000300800 */
[----:B------:R0:W-:Y:S04]  /*29bd0*/  STS.U8 [R14+UR7+0x4400], R3 ;  /* 0x004400030e007988 */ /* 0x0001e80008000007 */
[----:B-1----:R-:W2:Y:S04]  /*29be0*/  LDL.LU R0, [R1+0x3ec] ;  /* 0x0003ec0001007983 */ /* 0x002ea80000300800 */
[----:B------:R1:W-:Y:S04]  /*29bf0*/  STS.U8 [R14+UR7+0x4800], R4 ;  /* 0x004800040e007988 */ /* 0x0003e80008000007 */
[----:B0-----:R-:W2:Y:S04]  /*29c00*/  LDL.LU R3, [R1+0x3cc] ;  /* 0x0003cc0001037983 */ /* 0x001ea80000300800 */
[----:B------:R0:W-:Y:S04]  /*29c10*/  STS.U8 [R14+UR7+0x4c00], R6 ;  /* 0x004c00060e007988 */ /* 0x0001e80008000007 */
[----:B-1----:R-:W2:Y:S04]  /*29c20*/  LDL.LU R4, [R1+0x3ac] ;  /* 0x0003ac0001047983 */ /* 0x002ea80000300800 */
[----:B------:R1:W-:Y:S04]  /*29c30*/  STS.U8 [R14+UR7+0x5000], R8 ;  /* 0x005000080e007988 */ /* 0x0003e80008000007 */
[----:B0-----:R-:W2:Y:S04]  /*29c40*/  LDL.LU R6, [R1+0x38c] ;  /* 0x00038c0001067983 */ /* 0x001ea80000300800 */
[----:B-1----:R-:W2:Y:S04]  /*29c50*/  LDL.LU R8, [R1+0x36c] ;  /* 0x00036c0001087983 */ /* 0x002ea80000300800 */
        /* <DEDUP_REMOVED lines=10> */
[----:B----4-:R0:W-:Y:S04]  /*29d00*/  STS.U8 [R14+UR7+0x5400], R29 ;  /* 0x0054001d0e007988 */ /* 0x0101e80008000007 */
[----:B---3--:R1:W-:Y:S04]  /*29d10*/  STS.U8 [R14+UR7+0x5800], R28 ;  /* 0x0058001c0e007988 */ /* 0x0083e80008000007 */
[----:B-----5:R3:W-:Y:S04]  /*29d20*/  STS.U8 [R14+UR7+0x5c00], R27 ;  /* 0x005c001b0e007988 */ /* 0x0207e80008000007 */
[----:B0-----:R-:W4:Y:S04]  /*29d30*/  LDL R29, [R1+0x170] ;  /* 0x00017000011d7983 */ /* 0x001f280000100800 */
[----:B-1----:R-:W5:Y:S01]  /*29d40*/  LDL.LU R28, [R1+0x190] ;  /* 0x00019000011c7983 */ /* 0x002f620000300800 */
[----:B------:R-:W-:-:S03]  /*29d50*/  LOP3.LUT R5, R14, 0x10, RZ, 0x3c, !PT ;  /* 0x000000100e057812 */ /* 0x000fc600078e3cff */
[----:B---3--:R-:W3:Y:S04]  /*29d60*/  LDL.LU R27, [R1+0x1ac] ;  /* 0x0001ac00011b7983 */ /* 0x008ee80000300800 */
[----:B------:R0:W-:Y:S04]  /*29d70*/  STS.U8 [R14+UR7+0x6000], R26 ;  /* 0x0060001a0e007988 */ /* 0x0001e80008000007 */
[----:B------:R1:W-:Y:S04]  /*29d80*/  STS.U8 [R14+UR7+0x6400], R25 ;  /* 0x006400190e007988 */ /* 0x0003e80008000007 */
[----:B------:R1:W-:Y:S04]  /*29d90*/  STS.U8 [R14+UR7+0x6800], R24 ;  /* 0x006800180e007988 */ /* 0x0003e80008000007 */
[----:B0-----:R-:W3:Y:S04]  /*29da0*/  LDL.LU R26, [R1+0x1d0] ;  /* 0x0001d000011a7983 */ /* 0x001ee80000300800 */
[----:B-1----:R-:W3:Y:S04]  /*29db0*/  LDL.LU R25, [R1+0x208] ;  /* 0x0002080001197983 */ /* 0x002ee80000300800 */
[----:B------:R-:W3:Y:S04]  /*29dc0*/  LDL.LU R24, [R1+0x23c] ;  /* 0x00023c0001187983 */ /* 0x000ee80000300800 */
        /* <DEDUP_REMOVED lines=8> */
[----:B0-----:R-:W3:Y:S04]  /*29e50*/  LDL.LU R10, [R1+0x30c] ;  /* 0x00030c00010a7983 */ /* 0x001ee80000300800 */
[----:B-1----:R-:W3:Y:S04]  /*29e60*/  LDL.LU R9, [R1+0x34c] ;  /* 0x00034c0001097983 */ /* 0x002ee80000300800 */
[----:B--2---:R0:W-:Y:S04]  /*29e70*/  STS.U8 [R5+UR7+0x80], R18 ;  /* 0x0000801205007988 */ /* 0x0041e80008000007 */
        /* <DEDUP_REMOVED lines=11> */
[----:B------:R0:W-:Y:S04]  /*29f30*/  STS.U8 [R5+UR7+0x4c80], R20 ;  /* 0x004c801405007988 */ /* 0x0001e80008000007 */
[----:B------:R1:W-:Y:S04]  /*29f40*/  STS.U8 [R5+UR7+0x5480], R21 ;  /* 0x0054801505007988 */ /* 0x0003e80008000007 */
[----:B0-----:R-:W2:Y:S04]  /*29f50*/  LDL.LU R20, [R1+0x2e4] ;  /* 0x0002e40001147983 */ /* 0x001ea80000300800 */
[----:B------:R0:W-:Y:S04]  /*29f60*/  STS.U8 [R5+UR7+0x5c80], R17 ;  /* 0x005c801105007988 */ /* 0x0001e80008000007 */
[----:B-1----:R-:W2:Y:S04]  /*29f70*/  LDL.LU R21, [R1+0x2dc] ;  /* 0x0002dc0001157983 */ /* 0x002ea80000300800 */
[----:B------:R1:W-:Y:S04]  /*29f80*/  STS.U8 [R5+UR7+0x6080], R16 ;  /* 0x0060801005007988 */ /* 0x0003e80008000007 */
[----:B0-----:R-:W2:Y:S04]  /*29f90*/  LDL.LU R17, [R1+0x2d4] ;  /* 0x0002d40001117983 */ /* 0x001ea80000300800 */
[----:B-1----:R-:W2:Y:S04]  /*29fa0*/  LDL.LU R16, [R1+0x2cc] ;  /* 0x0002cc0001107983 */ /* 0x002ea80000300800 */
[----:B------:R-:W-:Y:S04]  /*29fb0*/  STS.U8 [R5+UR7+0x4480], R7 ;  /* 0x0044800705007988 */ /* 0x000fe80008000007 */
[----:B----4-:R-:W-:Y:S04]  /*29fc0*/  STS.U8 [R5+UR7+0x4080], R29 ;  /* 0x0040801d05007988 */ /* 0x010fe80008000007 */
[----:B-----5:R-:W-:Y:S04]  /*29fd0*/  STS.U8 [R5+UR7+0x3c80], R28 ;  /* 0x003c801c05007988 */ /* 0x020fe80008000007 */
[----:B---3--:R-:W-:Y:S04]  /*29fe0*/  STS.U8 [R5+UR7+0x3880], R27 ;  /* 0x0038801b05007988 */ /* 0x008fe80008000007 */
[----:B------:R-:W-:Y:S04]  /*29ff0*/  STS.U8 [R5+UR7+0x4880], R15 ;  /* 0x0048800f05007988 */ /* 0x000fe80008000007 */
[----:B------:R-:W-:Y:S04]  /*2a000*/  STS.U8 [R5+UR7+0x5080], R23 ;  /* 0x0050801705007988 */ /* 0x000fe80008000007 */
[----:B------:R-:W-:Y:S04]  /*2a010*/  STS.U8 [R5+UR7+0x5880], R19 ;  /* 0x0058801305007988 */ /* 0x000fe80008000007 */
[----:B------:R-:W-:Y:S04]  /*2a020*/  STS.U8 [R5+UR7+0x3480], R26 ;  /* 0x0034801a05007988 */ /* 0x000fe80008000007 */
[----:B------:R-:W-:Y:S04]  /*2a030*/  STS.U8 [R5+UR7+0x3080], R25 ;  /* 0x0030801905007988 */ /* 0x000fe80008000007 */
[----:B------:R-:W-:Y:S04]  /*2a040*/  STS.U8 [R5+UR7+0x2c80], R24 ;  /* 0x002c801805007988 */ /* 0x000fe80008000007 */
[----:B------:R0:W-:Y:S04]  /*2a050*/  STS.U8 [R5+UR7+0x6480], R2 ;  /* 0x0064800205007988 */ /* 0x0001e80008000007 */
[----:B------:R1:W-:Y:S04]  /*2a060*/  STS.U8 [R5+UR7+0x6880], R22 ;  /* 0x0068801605007988 */ /* 0x0003e80008000007 */
[----:B0-----:R-:W3:Y:S04]  /*2a070*/  LDL.LU R2, [R1+0x2c4] ;  /* 0x0002c40001027983 */ /* 0x001ee80000300800 */
[----:B------:R-:W-:Y:S04]  /*2a080*/  STS.U8 [R5+UR7+0x2880], R13 ;  /* 0x0028800d05007988 */ /* 0x000fe80008000007 */
[----:B------:R-:W-:Y:S04]  /*2a090*/  STS.U8 [R5+UR7+0x2480], R12 ;  /* 0x0024800c05007988 */ /* 0x000fe80008000007 */
[----:B------:R-:W-:Y:S04]  /*2a0a0*/  STS.U8 [R5+UR7+0x2080], R11 ;  /* 0x0020800b05007988 */ /* 0x000fe80008000007 */
[----:B-1----:R-:W3:Y:S04]  /*2a0b0*/  LDL.LU R22, [R1+0x2bc] ;  /* 0x0002bc0001167983 */ /* 0x002ee80000300800 */
[----:B------:R-:W4:Y:S04]  /*2a0c0*/  LDL.LU R28, [R1+0x2a8] ;  /* 0x0002a800011c7983 */ /* 0x000f280000300800 */
[----:B------:R0:W-:Y:S04]  /*2a0d0*/  STS.U8 [R5+UR7+0x1c80], R10 ;  /* 0x001c800a05007988 */ /* 0x0001e80008000007 */
[----:B------:R-:W-:Y:S04]  /*2a0e0*/  STS.U8 [R5+UR7+0x1880], R9 ;  /* 0x0018800905007988 */ /* 0x000fe80008000007 */
[----:B------:R-:W4:Y:S04]  /*2a0f0*/  LDL.LU R7, [R1+0x2a4] ;  /* 0x0002a40001077983 */ /* 0x000f280000300800 */
[----:B------:R-:W5:Y:S04]  /*2a100*/  LDL.LU R23, [R1+0x2a0] ;  /* 0x0002a00001177983 */ /* 0x000f680000300800 */
[----:B------:R-:W5:Y:S01]  /*2a110*/  LDL.LU R19, [R1+0x29c] ;  /* 0x00029c0001137983 */ /* 0x000f620000300800 */
[----:B--2---:R-:W-:-:S02]  /*2a120*/  LOP3.LUT R27, R18, 0xf, RZ, 0xc0, !PT ;  /* 0x0000000f121b7812 */ /* 0x004fc400078ec0ff */
[C---:B0-----:R-:W-:Y:S01]  /*2a130*/  LOP3.LUT R10, R18.reuse, 0x10, RZ, 0xc0, !PT ;  /* 0x00000010120a7812 */ /* 0x041fe200078ec0ff */
[----:B------:R0:W-:Y:S04]  /*2a140*/  STS.U8 [R5+UR7+0x7c80], R0 ;  /* 0x007c800005007988 */ /* 0x0001e80008000007 */
[----:B------:R1:W-:Y:S01]  /*2a150*/  STS.U8 [R5+UR7+0x7880], R3 ;  /* 0x0078800305007988 */ /* 0x0003e20008000007 */
[----:B0-----:R-:W-:-:S03]  /*2a160*/  LOP3.LUT R0, R18, 0x60, RZ, 0xc0, !PT ;  /* 0x0000006012007812 */ /* 0x001fc600078ec0ff */
[----:B------:R-:W-:Y:S01]  /*2a170*/  STS.U8 [R5+UR7+0x7480], R4 ;  /* 0x0074800405007988 */ /* 0x000fe20008000007 */
[----:B-1----:R-:W-:-:S03]  /*2a180*/  SHF.R.U32.HI R3, RZ, 0x1, R0 ;  /* 0x00000001ff037819 */ /* 0x002fc60000011600 */
[----:B------:R-:W-:Y:S04]  /*2a190*/  STS.U8 [R5+UR7+0x7080], R6 ;  /* 0x0070800605007988 */ /* 0x000fe80008000007 */
[----:B------:R0:W-:Y:S01]  /*2a1a0*/  STS.U8 [R5+UR7+0x6c80], R8 ;  /* 0x006c800805007988 */ /* 0x0001e20008000007 */
[----:B------:R-:W-:-:S03]  /*2a1b0*/  IMAD R3, R10, 0x4, R3 ;  /* 0x000000040a037824 */ /* 0x000fc600078e0203 */
[----:B------:R-:W2:Y:S01]  /*2a1c0*/  LDL.LU R10, [R1+0x2ac] ;  /* 0x0002ac00010a7983 */ /* 0x000ea20000300800 */
[----:B0-----:R-:W-:-:S05]  /*2a1d0*/  LOP3.LUT R5, R18, 0x3, RZ, 0xc0, !PT ;  /* 0x0000000312057812 */ /* 0x001fca00078ec0ff */
[----:B------:R-:W-:-:S04]  /*2a1e0*/  IMAD R5, R27, 0x8, R5 ;  /* 0x000000081b057824 */ /* 0x000fc800078e0205 */
[----:B------:R-:W-:-:S05]  /*2a1f0*/  IMAD.SHL.U32 R5, R5, 0x20, RZ ;  /* 0x0000002005057824 */ /* 0x000fca00078e00ff */
[----:B------:R-:W-:Y:S02]  /*2a200*/  LOP3.LUT R3, R5, R3, RZ, 0x3c, !PT ;  /* 0x0000000305037212 */ /* 0x000fe400078e3cff */
[----:B------:R-:W2:Y:S01]  /*2a210*/  LDL.LU R5, [R1+0x2b4] ;  /* 0x0002b40001057983 */ /* 0x000ea20000300800 */
[C---:B------:R-:W-:Y:S01]  /*2a220*/  LOP3.LUT R4, R18.reuse, 0x7, RZ, 0xc0, !PT ;  /* 0x0000000712047812 */ /* 0x040fe200078ec0ff */
[----:B------:R-:W-:-:S04]  /*2a230*/  IMAD.SHL.U32 R6, R18, 0x2, RZ ;  /* 0x0000000212067824 */ /* 0x000fc800078e00ff */
[C---:B------:R-:W-:Y:S02]  /*2a240*/  IMAD R0, R4.reuse, 0x4, R0 ;  /* 0x0000000404007824 */ /* 0x040fe400078e0200 */
[----:B------:R-:W-:-:S05]  /*2a250*/  IMAD.SHL.U32 R4, R4, 0x10, RZ ;  /* 0x0000001004047824 */ /* 0x000fca00078e00ff */
[----:B------:R-:W-:Y:S02]  /*2a260*/  LOP3.LUT R4, R4, 0x30, R6, 0x78, !PT ;  /* 0x0000003004047812 */ /* 0x000fe400078e7806 */
[----:B------:R-:W-:-:S03]  /*2a270*/  F2FP.SATFINITE.E4M3.F32.PACK_AB_MERGE_C R6, R16, R17, RZ ;  /* 0x000000111006723e */ /* 0x000fc600048070ff */
[----:B------:R-:W-:Y:S01]  /*2a280*/  IMAD.U32 R0, R0, 0x20, R4 ;  /* 0x0000002000007824 */ /* 0x000fe200078e0004 */
[----:B------:R-:W-:Y:S01]  /*2a290*/  F2FP.SATFINITE.E4M3.F32.PACK_AB_MERGE_C R4, R21, R20, RZ ;  /* 0x000000141504723e */ /* 0x000fe200048070ff */
[----:B------:R-:W-:Y:S04]  /*2a2a0*/  STL [R1+0x1504], R3 ;  /* 0x0015040301007387 */ /* 0x000fe80000100800 */
[----:B------:R-:W-:Y:S04]  /*2a2b0*/  STL [R1+0x1508], R0 ;  /* 0x0015080001007387 */ /* 0x000fe80000100800 */
[----:B------:R-:W-:Y:S04]  /*2a2c0*/  STL [R1+0x150c], R4 ;  /* 0x00150c0401007387 */ /* 0x000fe80000100800 */
[----:B------:R0:W-:Y:S04]  /*2a2d0*/  STL [R1+0x1510], R6 ;  /* 0x0015100601007387 */ /* 0x0001e80000100800 */
        /* <DEDUP_REMOVED lines=12> */
[----:B---3--:R-:W-:-:S03]  /*2a3a0*/  F2FP.SATFINITE.E4M3.F32.PACK_AB_MERGE_C R8, R22, R2, RZ ;  /* 0x000000021608723e */ /* 0x008fc600048070ff */
[----:B------:R-:W3:Y:S04]  /*2a3b0*/  LDL.LU R21, [R1+0x1f4] ;  /* 0x0001f40001157983 */ /* 0x000ee80000300800 */
[----:B------:R-:W3:Y:S04]  /*2a3c0*/  LDL.LU R16, [R1+0x1f0] ;  /* 0x0001f00001107983 */ /* 0x000ee80000300800 */
[----:B------:R-:W3:Y:S04]  /*2a3d0*/  LDL.LU R22, [R1+0x1ec] ;  /* 0x0001ec0001167983 */ /* 0x000ee80000300800 */
[----:B------:R-:W3:Y:S04]  /*2a3e0*/  LDL.LU R17, [R1+0x1e8] ;  /* 0x0001e80001117983 */ /* 0x000ee80000300800 */
[----:B------:R-:W3:Y:S04]  /*2a3f0*/  LDL.LU R2, [R1+0x1e4] ;  /* 0x0001e40001027983 */ /* 0x000ee80000300800 */
[----:B------:R0:W-:Y:S04]  /*2a400*/  STL [R1+0x1514], R8 ;  /* 0x0015140801007387 */ /* 0x0001e80000100800 */
[----:B0-----:R-:W3:Y:S01]  /*2a410*/  LDL.LU R8, [R1+0x278] ;  /* 0x0002780001087983 */ /* 0x001ee20000300800 */
[----:B--2---:R-:W-:-:S02]  /*2a420*/  F2FP.SATFINITE.E4M3.F32.PACK_AB_MERGE_C R10, R10, R5, RZ ;  /* 0x000000050a0a723e */ /* 0x004fc400048070ff */
[----:B----4-:R-:W-:-:S03]  /*2a430*/  F2FP.SATFINITE.E4M3.F32.PACK_AB_MERGE_C R5, R7, R28, RZ ;  /* 0x0000001c0705723e */ /* 0x010fc600048070ff */
[----:B------:R0:W-:Y:S04]  /*2a440*/  STL [R1+0x1518], R10 ;  /* 0x0015180a01007387 */ /* 0x0001e80000100800 */
[----:B0-----:R-:W2:Y:S04]  /*2a450*/  LDL.LU R10, [R1+0x288] ;  /* 0x00028800010a7983 */ /* 0x001ea80000300800 */
[----:B------:R0:W-:Y:S04]  /*2a460*/  STL [R1+0x151c], R5 ;  /* 0x00151c0501007387 */ /* 0x0001e80000100800 */
[----:B0-----:R-:W4:Y:S01]  /*2a470*/  LDL.LU R5, [R1+0x298] ;  /* 0x0002980001057983 */ /* 0x001f220000300800 */
[----:B-----5:R-:W-:-:S03]  /*2a480*/  F2FP.SATFINITE.E4M3.F32.PACK_AB_MERGE_C R7, R19, R23, RZ ;  /* 0x000000171307723e */ /* 0x020fc600048070ff */
[----:B------:R-:W5:Y:S04]  /*2a490*/  LDL.LU R0, [R1+0x440] ;  /* 0x0004400001007983 */ /* 0x000f680000300800 */
[----:B------:R-:W5:Y:S04]  /*2a4a0*/  LDL.LU R3, [R1+0x428] ;  /* 0x0004280001037983 */ /* 0x000f680000300800 */
[----:B------:R-:W5:Y:S04]  /*2a4b0*/  LDL.LU R28, [R1+0x408] ;  /* 0x00040800011c7983 */ /* 0x000f680000300800 */
[----:B------:R-:W5:Y:S04]  /*2a4c0*/  LDL.LU R23, [R1+0x3e8] ;  /* 0x0003e80001177983 */ /* 0x000f680000300800 */
[----:B------:R-:W5:Y:S01]  /*2a4d0*/  LDL.LU R19, [R1+0x3c8] ;  /* 0x0003c80001137983 */ /* 0x000f620000300800 */
[----:B------:R-:W-:-:S03]  /*2a4e0*/  F2FP.SATFINITE.E4M3.F32.PACK_AB_MERGE_C R26, R26, R6, RZ ;  /* 0x000000061a1a723e */ /* 0x000fc600048070ff */
[----:B------:R-:W-:Y:S01]  /*2a4f0*/  STL [R1+0x1520], R7 ;  /* 0x0015200701007387 */ /* 0x000fe20000100800 */
[----:B------:R-:W-:Y:S02]  /*2a500*/  F2FP.SATFINITE.E4M3.F32.PACK_AB_MERGE_C R25, R25, R4, RZ ;  /* 0x000000041919723e */ /* 0x000fe400048070ff */
[----:B------:R-:W-:Y:S02]  /*2a510*/  F2FP.SATFINITE.E4M3.F32.PACK_AB_MERGE_C R24, R24, R13, RZ ;  /* 0x0000000d1818723e */ /* 0x000fe400048070ff */
[----:B------:R-:W-:Y:S02]  /*2a520*/  F2FP.SATFINITE.E4M3.F32.PACK_AB_MERGE_C R13, R15, R29, RZ ;  /* 0x0000001d0f0d723e */ /* 0x000fe400048070ff */
[----:B---3--:R-:W-:Y:S02]  /*2a530*/  F2FP.SATFINITE.E4M3.F32.PACK_AB_MERGE_C R15, R21, R20, RZ ;  /* 0x00000014150f723e */ /* 0x008fe400048070ff */
[----:B------:R-:W-:Y:S02]  /*2a540*/  F2FP.SATFINITE.E4M3.F32.PACK_AB_MERGE_C R22, R22, R16, RZ ;  /* 0x000000101616723e */ /* 0x000fe400048070ff */
[----:B------:R-:W-:-:S02]  /*2a550*/  F2FP.SATFINITE.E4M3.F32.PACK_AB_MERGE_C R20, R2, R17, RZ ;  /* 0x000000110214723e */ /* 0x000fc400048070ff */
[----:B------:R-:W-:Y:S02]  /*2a560*/  F2FP.SATFINITE.E4M3.F32.PACK_AB_MERGE_C R12, R12, R8, RZ ;  /* 0x000000080c0c723e */ /* 0x000fe400048070ff */
[----:B--2---:R-:W-:Y:S02]  /*2a570*/  F2FP.SATFINITE.E4M3.F32.PACK_AB_MERGE_C R11, R11, R10, RZ ;  /* 0x0000000a0b0b723e */ /* 0x004fe400048070ff */
[----:B----4-:R-:W-:-:S05]  /*2a580*/  F2FP.SATFINITE.E4M3.F32.PACK_AB_MERGE_C R9, R9, R5, RZ ;  /* 0x000000050909723e */ /* 0x010fca00048070ff */
        /* <DEDUP_REMOVED lines=8> */
[----:B------:R-:W2:Y:S04]  /*2a610*/  LDL.LU R16, [R1+0x3a8] ;  /* 0x0003a80001107983 */ /* 0x000ea80000300800 */
[----:B------:R0:W-:Y:S04]  /*2a620*/  STL [R1+0x1544], R22 ;  /* 0x0015441601007387 */ /* 0x0001e80000100800 */
[----:B------:R-:W3:Y:S04]  /*2a630*/  LDL.LU R17, [R1+0x388] ;  /* 0x0003880001117983 */ /* 0x000ee80000300800 */
[----:B------:R-:W4:Y:S04]  /*2a640*/  LDL.LU R21, [R1+0x368] ;  /* 0x0003680001157983 */ /* 0x000f280000300800 */
[----:B------:R-:W4:Y:S04]  /*2a650*/  LDL.LU R2, [R1+0x348] ;  /* 0x0003480001027983 */ /* 0x000f280000300800 */
[----:B------:R-:W-:Y:S04]  /*2a660*/  STL [R1+0x1548], R20 ;  /* 0x0015481401007387 */ /* 0x000fe80000100800 */
[----:B0-----:R-:W4:Y:S04]  /*2a670*/  LDL.LU R22, [R1+0x308] ;  /* 0x0003080001167983 */ /* 0x001f280000300800 */
[----:B------:R-:W4:Y:S04]  /*2a680*/  LDL.LU R15, [R1+0x2e8] ;  /* 0x0002e800010f7983 */ /* 0x000f280000300800 */
[----:B------:R-:W4:Y:S04]  /*2a690*/  LDL.LU R13, [R1+0x294] ;  /* 0x00029400010d7983 */ /* 0x000f280000300800 */
[----:B------:R-:W4:Y:S04]  /*2a6a0*/  LDL.LU R24, [R1+0x258] ;  /* 0x0002580001187983 */ /* 0x000f280000300800 */
[----:B------:R-:W4:Y:S04]  /*2a6b0*/  LDL.LU R25, [R1+0x22c] ;  /* 0x00022c0001197983 */ /* 0x000f280000300800 */
[----:B------:R-:W4:Y:S01]  /*2a6c0*/  LDL.LU R26, [R1+0x1fc] ;  /* 0x0001fc00011a7983 */ /* 0x000f220000300800 */
[----:B------:R-:W-:-:S03]  /*2a6d0*/  LOP3.LUT R29, R14, 0x20, RZ, 0x3c, !PT ;  /* 0x000000200e1d7812 */ /* 0x000fc600078e3cff */
        /* <DEDUP_REMOVED lines=9> */
[----:B------:R-:W5:Y:S04]  /*2a770*/  LDL.LU R4, [R1+0xe4] ;  /* 0x0000e40001047983 */ /* 0x000f680000300800 */
[----:B------:R1:W-:Y:S04]  /*2a780*/  STS.U8 [R29+UR7+0x500], R3 ;  /* 0x000500031d007988 */ /* 0x0003e80008000007 */
[----:B0-----:R-:W5:Y:S04]  /*2a790*/  LDL.LU R0, [R1+0xc4] ;  /* 0x0000c40001007983 */ /* 0x001f680000300800 */
[----:B------:R0:W-:Y:S04]  /*2a7a0*/  STS.U8 [R29+UR7+0xd00], R23 ;  /* 0x000d00171d007988 */ /* 0x0001e80008000007 */
[----:B-1----:R-:W5:Y:S04]  /*2a7b0*/  LDL.LU R3, [R1+0xa8] ;  /* 0x0000a80001037983 */ /* 0x002f680000300800 */
[----:B------:R1:W-:Y:S04]  /*2a7c0*/  STS.U8 [R29+UR7+0x1100], R19 ;  /* 0x001100131d007988 */ /* 0x0003e80008000007 */
[----:B0-----:R-:W5:Y:S04]  /*2a7d0*/  LDL.LU R23, [R1+0x8c] ;  /* 0x00008c0001177983 */ /* 0x001f680000300800 */
[----:B-1----:R-:W5:Y:S04]  /*2a7e0*/  LDL.LU R19, [R1+0x6c] ;  /* 0x00006c0001137983 */ /* 0x002f680000300800 */
[----:B--2---:R0:W-:Y:S04]  /*2a7f0*/  STS.U8 [R29+UR7+0x1500], R16 ;  /* 0x001500101d007988 */ /* 0x0041e80008000007 */
[----:B---3--:R1:W-:Y:S04]  /*2a800*/  STS.U8 [R29+UR7+0x1900], R17 ;  /* 0x001900111d007988 */ /* 0x0083e80008000007 */
[----:B0-----:R-:W2:Y:S04]  /*2a810*/  LDL.LU R16, [R1+0x4c] ;  /* 0x00004c0001107983 */ /* 0x001ea80000300800 */
[----:B-1----:R-:W3:Y:S04]  /*2a820*/  LDL.LU R17, [R1+0x24] ;  /* 0x0000240001117983 */ /* 0x002ee80000300800 */
[----:B----4-:R0:W-:Y:S04]  /*2a830*/  STS.U8 [R29+UR7+0x1d00], R21 ;  /* 0x001d00151d007988 */ /* 0x0101e80008000007 */
[----:B------:R1:W-:Y:S04]  /*2a840*/  STS.U8 [R29+UR7+0x2100], R2 ;  /* 0x002100021d007988 */ /* 0x0003e80008000007 */
[----:B0-----:R-:W4:Y:S04]  /*2a850*/  LDL.LU R21, [R1+0x18] ;  /* 0x0000180001157983 */ /* 0x001f280000300800 */
[----:B-1----:R-:W4:Y:S04]  /*2a860*/  LDL.LU R2, [R1+0x10] ;  /* 0x0000100001027983 */ /* 0x002f280000300800 */
[----:B------:R0:W-:Y:S02]  /*2a870*/  STS.U8 [R29+UR7+0x900], R28 ;  /* 0x0009001c1d007988 */ /* 0x0001e40008000007 */
[----:B0-----:R-:W-:-:S02]  /*2a880*/  LOP3.LUT R28, R18, 0x1c, RZ, 0xc0, !PT ;  /* 0x0000001c121c7812 */ /* 0x001fc400078ec0ff */
[----:B------:R-:W4:Y:S03]  /*2a890*/  LDL.LU R18, [R1+0x43c] ;  /* 0x00043c0001127983 */ /* 0x000f260000300800 */
[----:B------:R-:W-:-:S05]  /*2a8a0*/  IMAD R27, R28, 0x8, R27 ;  /* 0x000000081c1b7824 */ /* 0x000fca00078e021b */
[----:B------:R-:W-:Y:S04]  /*2a8b0*/  STL [R1+0x154c], R27 ;  /* 0x00154c1b01007387 */ /* 0x000fe80000100800 */
[----:B-----5:R-:W-:Y:S04]  /*2a8c0*/  STS.U8 [R29+UR7+0x6d00], R19 ;  /* 0x006d00131d007988 */ /* 0x020fe80008000007 */
[----:B--2---:R0:W-:Y:S04]  /*2a8d0*/  STS.U8 [R29+UR7+0x7100], R16 ;  /* 0x007100101d007988 */ /* 0x0041e80008000007 */
[----:B---3--:R1:W-:Y:S04]  /*2a8e0*/  STS.U8 [R29+UR7+0x7500], R17 ;  /* 0x007500111d007988 */ /* 0x0083e80008000007 */
[----:B0-----:R-:W2:Y:S04]  /*2a8f0*/  LDL.LU R16, [R1+0x404] ;  /* 0x0004040001107983 */ /* 0x001ea80000300800 */
[----:B------:R-:W3:Y:S04]  /*2a900*/  LDL.LU R19, [R1+0x3e4] ;  /* 0x0003e40001137983 */ /* 0x000ee80000300800 */
        /* <DEDUP_REMOVED lines=19> */
[----:B----4-:R-:W-:Y:S04]  /*2aa40*/  STS.U8 [R29+UR7+0x7900], R21 ;  /* 0x007900151d007988 */ /* 0x010fe80008000007 */
[----:B------:R0:W-:Y:S04]  /*2aa50*/  STS.U8 [R29+UR7+0x7d00], R2 ;  /* 0x007d00021d007988 */ /* 0x0001e80008000007 */
[----:B0-----:R-:W4:Y:S04]  /*2aa60*/  LDL.LU R29, [R1+0x424] ;  /* 0x00042400011d7983 */ /* 0x001f280000300800 */
        /* <DEDUP_REMOVED lines=22> */
[----:B------:R0:W-:Y:S04]  /*2abd0*/  STS.U8 [R28+UR7+0x180], R18 ;  /* 0x000180121c007988 */ /* 0x0001e80008000007 */
[----:B------:R-:W4:Y:S04]  /*2abe0*/  LDL.LU R21, [R1+0x88] ;  /* 0x0000880001157983 */ /* 0x000f280000300800 */
[----:B0-----:R-:W4:Y:S04]  /*2abf0*/  LDL.LU R18, [R1+0x68] ;  /* 0x0000680001127983 */ /* 0x001f280000300800 */
[----:B--2---:R0:W-:Y:S04]  /*2ac00*/  STS.U8 [R28+UR7+0x980], R16 ;  /* 0x000980101c007988 */ /* 0x0041e80008000007 */
[----:B---3--:R1:W-:Y:S04]  /*2ac10*/  STS.U8 [R28+UR7+0xd80], R19 ;  /* 0x000d80131c007988 */ /* 0x0083e80008000007 */
[----:B-----5:R2:W-:Y:S04]  /*2ac20*/  STS.U8 [R28+UR7+0x1180], R17 ;  /* 0x001180111c007988 */ /* 0x0205e80008000007 */
[----:B0-----:R-:W3:Y:S04]  /*2ac30*/  LDL.LU R16, [R1+0x44] ;  /* 0x0000440001107983 */ /* 0x001ee80000300800 */
[----:B-1----:R-:W5:Y:S04]  /*2ac40*/  LDL.LU R19, [R1+0x20] ;  /* 0x0000200001137983 */ /* 0x002f680000300800 */
[----:B--2---:R-:W2:Y:S04]  /*2ac50*/  LDL.LU R17, [R1+0xc] ;  /* 0x00000c0001117983 */ /* 0x004ea80000300800 */
[----:B----4-:R0:W-:Y:S04]  /*2ac60*/  STS.U8 [R28+UR7+0x1580], R2 ;  /* 0x001580021c007988 */ /* 0x0101e80008000007 */
[----:B0-----:R-:W4:Y:S04]  /*2ac70*/  LDL.LU R2, [R1+0x8] ;  /* 0x0000080001027983 */ /* 0x001f280000300800 */
[----:B------:R-:W-:Y:S04]  /*2ac80*/  STL [R1+0x157c], R14 ;  /* 0x00157c0e01007387 */ /* 0x000fe80000100800 */
[----:B------:R0:W-:Y:S02]  /*2ac90*/  STS.U8 [R28+UR7+0x580], R29 ;  /* 0x0005801d1c007988 */ /* 0x0001e40008000007 */
[----:B0-----:R-:W-:-:S02]  /*2aca0*/  LOP3.LUT R29, R14, 0x40, RZ, 0x3c, !PT ;  /* 0x000000400e1d7812 */ /* 0x001fc400078e3cff */
[----:B------:R0:W-:Y:S04]  /*2acb0*/  STS.U8 [R28+UR7+0x6d80], R18 ;  /* 0x006d80121c007988 */ /* 0x0001e80008000007 */
[----:B0-----:R-:W5:Y:S04]  /*2acc0*/  LDL.LU R18, [R1+0x438] ;  /* 0x0004380001127983 */ /* 0x001f680000300800 */
[----:B---3--:R0:W-:Y:S04]  /*2acd0*/  STS.U8 [R28+UR7+0x7180], R16 ;  /* 0x007180101c007988 */ /* 0x0081e80008000007 */
[----:B--2---:R1:W-:Y:S04]  /*2ace0*/  STS.U8 [R28+UR7+0x7980], R17 ;  /* 0x007980111c007988 */ /* 0x0043e80008000007 */
[----:B0-----:R-:W2:Y:S04]  /*2acf0*/  LDL.LU R16, [R1+0x420] ;  /* 0x0004200001107983 */ /* 0x001ea80000300800 */
[----:B-1----:R-:W3:Y:S04]  /*2ad00*/  LDL.LU R17, [R1+0x400] ;  /* 0x0004000001117983 */ /* 0x002ee80000300800 */
[----:B------:R-:W3:Y:S04]  /*2ad10*/  LDL.LU R14, [R1+0x3e0] ;  /* 0x0003e000010e7983 */ /* 0x000ee80000300800 */
        /* <DEDUP_REMOVED lines=20> */
[----:B------:R-:W-:Y:S04]  /*2ae60*/  STS.U8 [R28+UR7+0x6580], R23 ;  /* 0x006580171c007988 */ /* 0x000fe80008000007 */
[----:B------:R-:W-:Y:S04]  /*2ae70*/  STS.U8 [R28+UR7+0x6980], R21 ;  /* 0x006980151c007988 */ /* 0x000fe80008000007 */
[----:B-----5:R1:W-:Y:S04]  /*2ae80*/  STS.U8 [R28+UR7+0x7580], R19 ;  /* 0x007580131c007988 */ /* 0x0203e80008000007 */
[----:B0-----:R-:W4:Y:S04]  /*2ae90*/  LDL.LU R2, [R1+0x3c0] ;  /* 0x0003c00001027983 */ /* 0x001f280000300800 */
        /* <DEDUP_REMOVED lines=23> */
[----:B------:R0:W-:Y:S04]  /*2b010*/  STS.U8 [R29+UR7+0x200], R18 ;  /* 0x000200121d007988 */ /* 0x0001e80008000007 */
[----:B0-----:R-:W5:Y:S04]  /*2b020*/  LDL.LU R18, [R1+0x40] ;  /* 0x0000400001127983 */ /* 0x001f680000300800 */
[----:B--2---:R0:W-:Y:S04]  /*2b030*/  STS.U8 [R29+UR7+0x600], R16 ;  /* 0x000600101d007988 */ /* 0x0041e80008000007 */
[----:B---3--:R1:W-:Y:S04]  /*2b040*/  STS.U8 [R29+UR7+0xa00], R17 ;  /* 0x000a00111d007988 */ /* 0x0083e80008000007 */
[----:B0-----:R-:W2:Y:S04]  /*2b050*/  LDL.LU R16, [R1+0x1c] ;  /* 0x00001c0001107983 */ /* 0x001ea80000300800 */
[----:B------:R0:W-:Y:S04]  /*2b060*/  STS.U8 [R29+UR7+0xe00], R14 ;  /* 0x000e000e1d007988 */ /* 0x0001e80008000007 */
[----:B-1----:R-:W3:Y:S04]  /*2b070*/  LDL.LU R17, [R1] ;  /* 0x0000000001117983 */ /* 0x002ee80000300800 */
[----:B0-----:R-:W3:Y:S04]  /*2b080*/  LDL.LU R14, [R1+0x157c] ;  /* 0x00157c00010e7983 */ /* 0x001ee80000300800 */
[----:B----4-:R0:W-:Y:S04]  /*2b090*/  STS.U8 [R29+UR7+0x1200], R2 ;  /* 0x001200021d007988 */ /* 0x0101e80008000007 */
[----:B-----5:R1:W-:Y:S04]  /*2b0a0*/  STS.U8 [R29+UR7+0x1600], R28 ;  /* 0x0016001c1d007988 */ /* 0x0203e80008000007 */
[----:B0-----:R-:W4:Y:S04]  /*2b0b0*/  LDL.LU R2, [R1+0x1578] ;  /* 0x0015780001027983 */ /* 0x001f280000300800 */
[----:B--2---:R0:W-:Y:S04]  /*2b0c0*/  STS.U8 [R29+UR7+0x7600], R16 ;  /* 0x007600101d007988 */ /* 0x0041e80008000007 */
[----:B---3--:R2:W-:Y:S01]  /*2b0d0*/  STL [R1+0x1570], R14 ;  /* 0x0015700e01007387 */ /* 0x0085e20000100800 */
[----:B-1----:R-:W-:-:S03]  /*2b0e0*/  LOP3.LUT R28, R14, 0x50, RZ, 0x3c, !PT ;  /* 0x000000500e1c7812 */ /* 0x002fc600078e3cff */
[----:B0-----:R-:W3:Y:S04]  /*2b0f0*/  LDL.LU R16, [R1+0x434] ;  /* 0x0004340001107983 */ /* 0x001ee80000300800 */
[----:B--2---:R-:W2:Y:S04]  /*2b100*/  LDL.LU R14, [R1+0x3fc] ;  /* 0x0003fc00010e7983 */ /* 0x004ea80000300800 */
[----:B------:R-:W-:Y:S04]  /*2b110*/  STS.U8 [R29+UR7+0x7200], R18 ;  /* 0x007200121d007988 */ /* 0x000fe80008000007 */
[----:B------:R-:W-:Y:S04]  /*2b120*/  STS.U8 [R29+UR7+0x7a00], R17 ;  /* 0x007a00111d007988 */ /* 0x000fe80008000007 */
[----:B------:R-:W-:Y:S04]  /*2b130*/  STS.U8 [R29+UR7+0x1a00], R27 ;  /* 0x001a001b1d007988 */ /* 0x000fe80008000007 */
[----:B------:R-:W-:Y:S04]  /*2b140*/  STS.U8 [R29+UR7+0x1e00], R20 ;  /* 0x001e00141d007988 */ /* 0x000fe80008000007 */
[----:B------:R-:W-:Y:S04]  /*2b150*/  STS.U8 [R29+UR7+0x2200], R22 ;  /* 0x002200161d007988 */ /* 0x000fe80008000007 */
[----:B--2---:R0:W-:Y:S04]  /*2b160*/  STL [R1+0x1574], R14 ;  /* 0x0015740e01007387 */ /* 0x0041e80000100800 */
[----:B0-----:R-:W2:Y:S04]  /*2b170*/  LDL.LU R14, [R1+0x41c] ;  /* 0x00041c00010e7983 */ /* 0x001ea80000300800 */
[----:B------:R-:W5:Y:S04]  /*2b180*/  LDL.LU R18, [R1+0x3dc] ;  /* 0x0003dc0001127983 */ /* 0x000f680000300800 */
[----:B------:R-:W5:Y:S04]  /*2b190*/  LDL.LU R17, [R1+0x3bc] ;  /* 0x0003bc0001117983 */ /* 0x000f680000300800 */
[----:B------:R-:W5:Y:S04]  /*2b1a0*/  LDL.LU R27, [R1+0x35c] ;  /* 0x00035c00011b7983 */ /* 0x000f680000300800 */
[----:B------:R-:W5:Y:S04]  /*2b1b0*/  LDL.LU R20, [R1+0x31c] ;  /* 0x00031c0001147983 */ /* 0x000f680000300800 */
[----:B------:R0:W-:Y:S04]  /*2b1c0*/  STS.U8 [R29+UR7+0x2600], R15 ;  /* 0x0026000f1d007988 */ /* 0x0001e80008000007 */
[----:B------:R-:W5:Y:S04]  /*2b1d0*/  LDL.LU R22, [R1+0x2fc] ;  /* 0x0002fc0001167983 */ /* 0x000f680000300800 */
[----:B------:R1:W-:Y:S04]  /*2b1e0*/  STS.U8 [R29+UR7+0x2a00], R13 ;  /* 0x002a000d1d007988 */ /* 0x0003e80008000007 */
[----:B0-----:R-:W5:Y:S04]  /*2b1f0*/  LDL.LU R15, [R1+0x2d0] ;  /* 0x0002d000010f7983 */ /* 0x001f680000300800 */
[----:B------:R0:W-:Y:S04]  /*2b200*/  STS.U8 [R29+UR7+0x2e00], R24 ;  /* 0x002e00181d007988 */ /* 0x0001e80008000007 */
[----:B-1----:R-:W5:Y:S04]  /*2b210*/  LDL.LU R13, [R1+0x27c] ;  /* 0x00027c00010d7983 */ /* 0x002f680000300800 */
        /* <DEDUP_REMOVED lines=30> */
[----:B----4-:R0:W-:Y:S04]  /*2b400*/  STS.U8 [R29+UR7+0x7e00], R2 ;  /* 0x007e00021d007988 */ /* 0x0101e80008000007 */
[----:B-1----:R-:W4:Y:S04]  /*2b410*/  LDL.LU R21, [R1+0x60] ;  /* 0x0000600001157983 */ /* 0x002f280000300800 */
[----:B------:R1:W-:Y:S04]  /*2b420*/  STS.U8 [R29+UR7+0x6e00], R19 ;  /* 0x006e00131d007988 */ /* 0x0003e80008000007 */
[----:B0-----:R-:W4:Y:S04]  /*2b430*/  LDL.LU R2, [R1+0x39c] ;  /* 0x00039c0001027983 */ /* 0x001f280000300800 */
[----:B---3--:R0:W-:Y:S04]  /*2b440*/  STS.U8 [R28+UR7+0x280], R16 ;  /* 0x000280101c007988 */ /* 0x0081e80008000007 */
[----:B-1----:R-:W3:Y:S04]  /*2b450*/  LDL.LU R29, [R1+0x37c] ;  /* 0x00037c00011d7983 */ /* 0x002ee80000300800 */
[----:B------:R-:W3:Y:S04]  /*2b460*/  LDL.LU R19, [R1+0x38] ;  /* 0x0000380001137983 */ /* 0x000ee80000300800 */
[----:B0-----:R-:W3:Y:S04]  /*2b470*/  LDL.LU R16, [R1+0x14] ;  /* 0x0000140001107983 */ /* 0x001ee80000300800 */
[----:B--2---:R0:W-:Y:S04]  /*2b480*/  STS.U8 [R28+UR7+0x680], R14 ;  /* 0x0006800e1c007988 */ /* 0x0041e80008000007 */
[----:B0-----:R-:W2:Y:S04]  /*2b490*/  LDL.LU R14, [R1+0x1574] ;  /* 0x00157400010e7983 */ /* 0x001ea80000300800 */
[----:B--2---:R0:W-:Y:S04]  /*2b4a0*/  STS.U8 [R28+UR7+0xa80], R14 ;  /* 0x000a800e1c007988 */ /* 0x0041e80008000007 */
[----:B0-----:R-:W2:Y:S04]  /*2b4b0*/  LDL.LU R14, [R1+0x1570] ;  /* 0x00157000010e7983 */ /* 0x001ea80000300800 */
[----:B-----5:R0:W-:Y:S04]  /*2b4c0*/  STS.U8 [R28+UR7+0xe80], R18 ;  /* 0x000e80121c007988 */ /* 0x0201e80008000007 */
[----:B------:R1:W-:Y:S04]  /*2b4d0*/  STS.U8 [R28+UR7+0x1280], R17 ;  /* 0x001280111c007988 */ /* 0x0003e80008000007 */
[----:B----4-:R2:W-:Y:S04]  /*2b4e0*/  STS.U8 [R28+UR7+0x1680], R2 ;  /* 0x001680021c007988 */ /* 0x0105e80008000007 */
[----:B0-----:R-:W4:Y:S04]  /*2b4f0*/  LDL.LU R18, [R1+0x156c] ;  /* 0x00156c0001127983 */ /* 0x001f280000300800 */
[----:B-1----:R-:W5:Y:S01]  /*2b500*/  LDL.LU R17, [R1+0x1568] ;  /* 0x0015680001117983 */ /* 0x002f620000300800 */
[----:B--2---:R-:W-:-:S03]  /*2b510*/  LOP3.LUT R2, R14, 0x60, RZ, 0x3c, !PT ;  /* 0x000000600e027812 */ /* 0x004fc600078e3cff */
[----:B------:R0:W-:Y:S04]  /*2b520*/  STL [R1+0x155c], R14 ;  /* 0x00155c0e01007387 */ /* 0x0001e80000100800 */
[----:B0-----:R-:W2:Y:S04]  /*2b530*/  LDL.LU R14, [R1+0x3f8] ;  /* 0x0003f800010e7983 */ /* 0x001ea80000300800 */
[----:B--2---:R0:W-:Y:S04]  /*2b540*/  STL [R1+0x1560], R14 ;  /* 0x0015600e01007387 */ /* 0x0041e80000100800 */
[----:B0-----:R-:W2:Y:S04]  /*2b550*/  LDL.LU R14, [R1+0x418] ;  /* 0x00041800010e7983 */ /* 0x001ea80000300800 */
[----:B------:R-:W-:Y:S04]  /*2b560*/  STS.U8 [R28+UR7+0x6a80], R23 ;  /* 0x006a80171c007988 */ /* 0x000fe80008000007 */
[----:B---3--:R-:W-:Y:S04]  /*2b570*/  STS.U8 [R28+UR7+0x7280], R19 ;  /* 0x007280131c007988 */ /* 0x008fe80008000007 */
[----:B------:R-:W-:Y:S04]  /*2b580*/  STS.U8 [R28+UR7+0x1a80], R29 ;  /* 0x001a801d1c007988 */ /* 0x000fe80008000007 */
[----:B------:R-:W-:Y:S04]  /*2b590*/  STS.U8 [R28+UR7+0x1e80], R27 ;  /* 0x001e801b1c007988 */ /* 0x000fe80008000007 */
[----:B------:R-:W-:Y:S04]  /*2b5a0*/  STS.U8 [R28+UR7+0x2280], R20 ;  /* 0x002280141c007988 */ /* 0x000fe80008000007 */
[----:B--2---:R0:W-:Y:S04]  /*2b5b0*/  STL [R1+0x1564], R14 ;  /* 0x0015640e01007387 */ /* 0x0041e80000100800 */
[----:B0-----:R-:W2:Y:S04]  /*2b5c0*/  LDL.LU R14, [R1+0x430] ;  /* 0x00043000010e7983 */ /* 0x001ea80000300800 */
[----:B------:R-:W3:Y:S04]  /*2b5d0*/  LDL.LU R23, [R1+0x3d8] ;  /* 0x0003d80001177983 */ /* 0x000ee80000300800 */
[----:B------:R-:W3:Y:S04]  /*2b5e0*/  LDL.LU R19, [R1+0x3b8] ;  /* 0x0003b80001137983 */ /* 0x000ee80000300800 */
[----:B------:R-:W3:Y:S04]  /*2b5f0*/  LDL.LU R29, [R1+0x318] ;  /* 0x00031800011d7983 */ /* 0x000ee80000300800 */
[----:B------:R-:W3:Y:S04]  /*2b600*/  LDL.LU R27, [R1+0x2f8] ;  /* 0x0002f800011b7983 */ /* 0x000ee80000300800 */
[----:B------:R0:W-:Y:S04]  /*2b610*/  STS.U8 [R28+UR7+0x2680], R22 ;  /* 0x002680161c007988 */ /* 0x0001e80008000007 */
[----:B------:R-:W3:Y:S04]  /*2b620*/  LDL.LU R20, [R1+0x2c8] ;  /* 0x0002c80001147983 */ /* 0x000ee80000300800 */
[----:B------:R1:W-:Y:S04]  /*2b630*/  STS.U8 [R28+UR7+0x2a80], R15 ;  /* 0x002a800f1c007988 */ /* 0x0003e80008000007 */
[----:B0-----:R-:W3:Y:S04]  /*2b640*/  LDL.LU R22, [R1+0x274] ;  /* 0x0002740001167983 */ /* 0x001ee80000300800 */
[----:B------:R0:W-:Y:S04]  /*2b650*/  STS.U8 [R28+UR7+0x2e80], R13 ;  /* 0x002e800d1c007988 */ /* 0x0001e80008000007 */
[----:B-1----:R-:W3:Y:S04]  /*2b660*/  LDL.LU R15, [R1+0x248] ;  /* 0x00024800010f7983 */ /* 0x002ee80000300800 */
        /* <DEDUP_REMOVED lines=32> */
[----:B-----5:R1:W-:Y:S04]  /*2b870*/  STS.U8 [R28+UR7+0x7a80], R17 ;  /* 0x007a80111c007988 */ /* 0x0203e80008000007 */
[----:B0-----:R-:W5:Y:S04]  /*2b880*/  LDL.LU R16, [R1+0x4] ;  /* 0x0000040001107983 */ /* 0x001f680000300800 */
[----:B----4-:R0:W-:Y:S04]  /*2b890*/  STS.U8 [R28+UR7+0x7e80], R18 ;  /* 0x007e80121c007988 */ /* 0x0101e80008000007 */
[----:B-1----:R-:W4:Y:S04]  /*2b8a0*/  LDL.LU R17, [R1+0x358] ;  /* 0x0003580001117983 */ /* 0x002f280000300800 */
[----:B0-----:R-:W5:Y:S04]  /*2b8b0*/  LDL.LU R18, [R1+0x398] ;  /* 0x0003980001127983 */ /* 0x001f680000300800 */
[----:B------:R-:W5:Y:S04]  /*2b8c0*/  LDL.LU R28, [R1+0x378] ;  /* 0x00037800011c7983 */ /* 0x000f680000300800 */
[----:B--2---:R0:W-:Y:S04]  /*2b8d0*/  STS.U8 [R2+UR7+0x300], R14 ;  /* 0x0003000e02007988 */ /* 0x0041e80008000007 */
[----:B0-----:R-:W2:Y:S04]  /*2b8e0*/  LDL.LU R14, [R1+0x1564] ;  /* 0x00156400010e7983 */ /* 0x001ea80000300800 */
[----:B--2---:R0:W-:Y:S04]  /*2b8f0*/  STS.U8 [R2+UR7+0x700], R14 ;  /* 0x0007000e02007988 */ /* 0x0041e80008000007 */
[----:B0-----:R-:W2:Y:S04]  /*2b900*/  LDL.LU R14, [R1+0x1560] ;  /* 0x00156000010e7983 */ /* 0x001ea80000300800 */
[----:B---3--:R-:W-:Y:S04]  /*2b910*/  STS.U8 [R2+UR7+0xf00], R23 ;  /* 0x000f001702007988 */ /* 0x008fe80008000007 */
[----:B------:R-:W-:Y:S04]  /*2b920*/  STS.U8 [R2+UR7+0x1300], R19 ;  /* 0x0013001302007988 */ /* 0x000fe80008000007 */
[----:B------:R-:W-:Y:S04]  /*2b930*/  STS.U8 [R2+UR7+0x2700], R27 ;  /* 0x0027001b02007988 */ /* 0x000fe80008000007 */
[----:B--2---:R0:W-:Y:S04]  /*2b940*/  STS.U8 [R2+UR7+0xb00], R14 ;  /* 0x000b000e02007988 */ /* 0x0041e80008000007 */
[----:B0-----:R-:W2:Y:S04]  /*2b950*/  LDL.LU R14, [R1+0x155c] ;  /* 0x00155c00010e7983 */ /* 0x001ea80000300800 */
[----:B------:R-:W3:Y:S04]  /*2b960*/  LDL.LU R23, [R1+0x1558] ;  /* 0x0015580001177983 */ /* 0x000ee80000300800 */
[----:B------:R-:W3:Y:S04]  /*2b970*/  LDL.LU R19, [R1+0x1554] ;  /* 0x0015540001137983 */ /* 0x000ee80000300800 */
        /* <DEDUP_REMOVED lines=14> */
[----:B----4-:R0:W-:Y:S04]  /*2ba60*/  STL [R1+0x1550], R27 ;  /* 0x0015501b01007387 */ /* 0x0101e80000100800 */
        /* <DEDUP_REMOVED lines=15> */
[----:B------:R1:W-:Y:S04]  /*2bb60*/  STS.U8 [R2+UR7+0x6300], R6 ;  /* 0x0063000602007988 */ /* 0x0003e80008000007 */
[----:B------:R5:W-:Y:S04]  /*2bb70*/  STS.U8 [R2+UR7+0x6700], R4 ;  /* 0x0067000402007988 */ /* 0x000be80008000007 */
[----:B------:R2:W-:Y:S04]  /*2bb80*/  STS.U8 [R2+UR7+0x6b00], R0 ;  /* 0x006b000002007988 */ /* 0x0005e80008000007 */
[----:B------:R3:W-:Y:S04]  /*2bb90*/  STS.U8 [R2+UR7+0x1f00], R17 ;  /* 0x001f001102007988 */ /* 0x0007e80008000007 */
[----:B------:R3:W-:Y:S04]  /*2bba0*/  STS.U8 [R2+UR7+0x6f00], R3 ;  /* 0x006f000302007988 */ /* 0x0007e80008000007 */
[----:B0-----:R-:W4:Y:S04]  /*2bbb0*/  LDL.LU R8, [R1+0x1b4] ;  /* 0x0001b40001087983 */ /* 0x001f280000300800 */
[----:B-1----:R-:W4:Y:S04]  /*2bbc0*/  LDL.LU R6, [R1+0x194] ;  /* 0x0001940001067983 */ /* 0x002f280000300800 */
[----:B-----5:R-:W5:Y:S04]  /*2bbd0*/  LDL.LU R4, [R1+0x178] ;  /* 0x0001780001047983 */ /* 0x020f680000300800 */
[----:B--2---:R-:W2:Y:S01]  /*2bbe0*/  LDL.LU R0, [R1+0x158] ;  /* 0x0001580001007983 */ /* 0x004ea20000300800 */
[----:B---3--:R-:W-:-:S03]  /*2bbf0*/  LOP3.LUT R17, R14, 0x70, RZ, 0x3c, !PT ;  /* 0x000000700e117812 */ /* 0x008fc600078e3cff */
[----:B------:R-:W3:Y:S04]  /*2bc00*/  LDL.LU R3, [R1+0x138] ;  /* 0x0001380001037983 */ /* 0x000ee80000300800 */
[----:B------:R0:W-:Y:S04]  /*2bc10*/  STS.U8 [R2+UR7+0x7300], R21 ;  /* 0x0073001502007988 */ /* 0x0001e80008000007 */
[----:B------:R-:W3:Y:S04]  /*2bc20*/  LDL.LU R14, [R1+0x11c] ;  /* 0x00011c00010e7983 */ /* 0x000ee80000300800 */
[----:B------:R1:W-:Y:S04]  /*2bc30*/  STS.U8 [R2+UR7+0x7700], R16 ;  /* 0x0077001002007988 */ /* 0x0003e80008000007 */
[----:B------:R1:W-:Y:S04]  /*2bc40*/  STS.U8 [R2+UR7+0x1700], R18 ;  /* 0x0017001202007988 */ /* 0x0003e80008000007 */
[----:B------:R1:W-:Y:S04]  /*2bc50*/  STS.U8 [R2+UR7+0x1b00], R28 ;  /* 0x001b001c02007988 */ /* 0x0003e80008000007 */
[----:B------:R1:W-:Y:S04]  /*2bc60*/  STS.U8 [R2+UR7+0x2300], R29 ;  /* 0x0023001d02007988 */ /* 0x0003e80008000007 */
[----:B------:R1:W-:Y:S04]  /*2bc70*/  STS.U8 [R2+UR7+0x7b00], R19 ;  /* 0x007b001302007988 */ /* 0x0003e80008000007 */
[----:B0-----:R-:W3:Y:S04]  /*2bc80*/  LDL.LU R21, [R1+0x104] ;  /* 0x0001040001157983 */ /* 0x001ee80000300800 */
[----:B-1----:R-:W3:Y:S04]  /*2bc90*/  LDL.LU R16, [R1+0xe8] ;  /* 0x0000e80001107983 */ /* 0x002ee80000300800 */
[----:B------:R-:W3:Y:S04]  /*2bca0*/  LDL.LU R18, [R1+0x74] ;  /* 0x0000740001127983 */ /* 0x000ee80000300800 */
[----:B------:R-:W3:Y:S04]  /*2bcb0*/  LDL.LU R28, [R1+0x50] ;  /* 0x00005000011c7983 */ /* 0x000ee80000300800 */
[----:B------:R-:W3:Y:S04]  /*2bcc0*/  LDL.LU R29, [R1+0x28] ;  /* 0x00002800011d7983 */ /* 0x000ee80000300800 */
[----:B------:R-:W3:Y:S04]  /*2bcd0*/  LDL.LU R19, [R1+0x94] ;  /* 0x0000940001137983 */ /* 0x000ee80000300800 */
[----:B------:R0:W-:Y:S04]  /*2bce0*/  STS.U8 [R2+UR7+0x7f00], R23 ;  /* 0x007f001702007988 */ /* 0x0001e80008000007 */
[----:B0-----:R-:W3:Y:S04]  /*2bcf0*/  LDL.LU R23, [R1+0xcc] ;  /* 0x0000cc0001177983 */ /* 0x001ee80000300800 */
[----:B------:R-:W3:Y:S04]  /*2bd00*/  LDL.LU R2, [R1+0xb0] ;  /* 0x0000b00001027983 */ /* 0x000ee80000300800 */
[----:B----4-:R0:W-:Y:S04]  /*2bd10*/  STS.U8 [R17+UR7+0x380], R27 ;  /* 0x0003801b11007988 */ /* 0x0101e80008000007 */
[----:B0-----:R-:W4:Y:S04]  /*2bd20*/  LDL.LU R27, [R1+0x1550] ;  /* 0x00155000011b7983 */ /* 0x001f280000300800 */
[----:B------:R-:W-:Y:S04]  /*2bd30*/  STS.U8 [R17+UR7+0xb80], R20 ;  /* 0x000b801411007988 */ /* 0x000fe80008000007 */
[----:B------:R-:W-:Y:S04]  /*2bd40*/  STS.U8 [R17+UR7+0xf80], R22 ;  /* 0x000f801611007988 */ /* 0x000fe80008000007 */
[----:B------:R-:W-:Y:S04]  /*2bd50*/  STS.U8 [R17+UR7+0x1380], R15 ;  /* 0x0013800f11007988 */ /* 0x000fe80008000007 */
[----:B------:R-:W-:Y:S04]  /*2bd60*/  STS.U8 [R17+UR7+0x1780], R13 ;  /* 0x0017800d11007988 */ /* 0x000fe80008000007 */
[----:B------:R-:W-:Y:S04]  /*2bd70*/  STS.U8 [R17+UR7+0x1b80], R24 ;  /* 0x001b801811007988 */ /* 0x000fe80008000007 */
[----:B----4-:R0:W-:Y:S04]  /*2bd80*/  STS.U8 [R17+UR7+0x780], R27 ;  /* 0x0007801b11007988 */ /* 0x0101e80008000007 */
[----:B------:R1:W-:Y:S04]  /*2bd90*/  STS.U8 [R17+UR7+0x1f80], R25 ;  /* 0x001f801911007988 */ /* 0x0003e80008000007 */
[----:B------:R4:W-:Y:S04]  /*2bda0*/  STS.U8 [R17+UR7+0x2380], R26 ;  /* 0x0023801a11007988 */ /* 0x0009e80008000007 */
[----:B------:R5:W-:Y:S04]  /*2bdb0*/  STS.U8 [R17+UR7+0x2780], R12 ;  /* 0x0027800c11007988 */ /* 0x000be80008000007 */
[----:B0-----:R-:W3:Y:S04]  /*2bdc0*/  LDL.LU R27, [R1+0x154c] ;  /* 0x00154c00011b7983 */ /* 0x001ee80000300800 */
[----:B------:R-:W3:Y:S04]  /*2bdd0*/  LDL.LU R20, [R1+0x1548] ;  /* 0x0015480001147983 */ /* 0x000ee80000300800 */
[----:B------:R-:W3:Y:S04]  /*2bde0*/  LDL.LU R22, [R1+0x1544] ;  /* 0x0015440001167983 */ /* 0x000ee80000300800 */
[----:B------:R-:W3:Y:S04]  /*2bdf0*/  LDL.LU R15, [R1+0x1540] ;  /* 0x00154000010f7983 */ /* 0x000ee80000300800 */
[----:B------:R-:W3:Y:S04]  /*2be00*/  LDL.LU R13, [R1+0x153c] ;  /* 0x00153c00010d7983 */ /* 0x000ee80000300800 */
[----:B------:R-:W3:Y:S04]  /*2be10*/  LDL.LU R24, [R1+0x1538] ;  /* 0x0015380001187983 */ /* 0x000ee80000300800 */
[----:B-1----:R-:W3:Y:S04]  /*2be20*/  LDL.LU R25, [R1+0x1534] ;  /* 0x0015340001197983 */ /* 0x002ee80000300800 */
[----:B----4-:R-:W4:Y:S04]  /*2be30*/  LDL.LU R26, [R1+0x1530] ;  /* 0x00153000011a7983 */ /* 0x010f280000300800 */
[----:B-----5:R-:W5:Y:S04]  /*2be40*/  LDL.LU R12, [R1+0x152c] ;  /* 0x00152c00010c7983 */ /* 0x020f680000300800 */
[----:B------:R0:W-:Y:S04]  /*2be50*/  STS.U8 [R17+UR7+0x2b80], R11 ;  /* 0x002b800b11007988 */ /* 0x0001e80008000007 */
[----:B------:R1:W-:Y:S04]  /*2be60*/  STS.U8 [R17+UR7+0x2f80], R9 ;  /* 0x002f800911007988 */ /* 0x0003e80008000007 */
[----:B------:R2:W-:Y:S04]  /*2be70*/  STS.U8 [R17+UR7+0x3380], R7 ;  /* 0x0033800711007988 */ /* 0x0005e80008000007 */
[----:B------:R2:W-:Y:S04]  /*2be80*/  STS.U8 [R17+UR7+0x3780], R5 ;  /* 0x0037800511007988 */ /* 0x0005e80008000007 */
[----:B------:R2:W-:Y:S04]  /*2be90*/  STS.U8 [R17+UR7+0x3b80], R10 ;  /* 0x003b800a11007988 */ /* 0x0005e80008000007 */
[----:B------:R2:W-:Y:S04]  /*2bea0*/  STS.U8 [R17+UR7+0x3f80], R8 ;  /* 0x003f800811007988 */ /* 0x0005e80008000007 */
[----:B0-----:R-:W5:Y:S04]  /*2beb0*/  LDL.LU R11, [R1+0x1528] ;  /* 0x00152800010b7983 */ /* 0x001f680000300800 */
[----:B-1----:R-:W5:Y:S04]  /*2bec0*/  LDL.LU R9, [R1+0x1524] ;  /* 0x0015240001097983 */ /* 0x002f680000300800 */
[----:B--2---:R-:W2:Y:S04]  /*2bed0*/  LDL.LU R7, [R1+0x1520] ;  /* 0x0015200001077983 */ /* 0x004ea80000300800 */
[----:B------:R-:W4:Y:S04]  /*2bee0*/  LDL.LU R5, [R1+0x151c] ;  /* 0x00151c0001057983 */ /* 0x000f280000300800 */
[----:B------:R-:W5:Y:S04]  /*2bef0*/  LDL.LU R10, [R1+0x1518] ;  /* 0x00151800010a7983 */ /* 0x000f680000300800 */
[----:B------:R-:W5:Y:S04]  /*2bf00*/  LDL.LU R8, [R1+0x1514] ;  /* 0x0015140001087983 */ /* 0x000f680000300800 */
[----:B------:R0:W-:Y:S04]  /*2bf10*/  STS.U8 [R17+UR7+0x4380], R6 ;  /* 0x0043800611007988 */ /* 0x0001e80008000007 */
[----:B------:R1:W-:Y:S04]  /*2bf20*/  STS.U8 [R17+UR7+0x4780], R4 ;  /* 0x0047800411007988 */ /* 0x0003e80008000007 */
[----:B------:R1:W-:Y:S04]  /*2bf30*/  STS.U8 [R17+UR7+0x4b80], R0 ;  /* 0x004b800011007988 */ /* 0x0003e80008000007 */
[----:B---3--:R3:W-:Y:S04]  /*2bf40*/  STS.U8 [R17+UR7+0x4f80], R3 ;  /* 0x004f800311007988 */ /* 0x0087e80008000007 */
[----:B------:R3:W-:Y:S04]  /*2bf50*/  STS.U8 [R17+UR7+0x5380], R14 ;  /* 0x0053800e11007988 */ /* 0x0007e80008000007 */
[----:B------:R3:W-:Y:S04]  /*2bf60*/  STS.U8 [R17+UR7+0x5780], R21 ;  /* 0x0057801511007988 */ /* 0x0007e80008000007 */
[----:B0-----:R-:W4:Y:S04]  /*2bf70*/  LDL.LU R6, [R1+0x1510] ;  /* 0x0015100001067983 */ /* 0x001f280000300800 */
[----:B-1----:R-:W5:Y:S04]  /*2bf80*/  LDL.LU R4, [R1+0x150c] ;  /* 0x00150c0001047983 */ /* 0x002f680000300800 */
[----:B------:R-:W5:Y:S04]  /*2bf90*/  LDL.LU R0, [R1+0x1508] ;  /* 0x0015080001007983 */ /* 0x000f680000300800 */
[----:B---3--:R-:W3:Y:S04]  /*2bfa0*/  LDL.LU R3, [R1+0x1504] ;  /* 0x0015040001037983 */ /* 0x008ee80000300800 */
[----:B------:R-:W4:Y:S04]  /*2bfb0*/  LDL.LU R14, [R1+0x1500] ;  /* 0x00150000010e7983 */ /* 0x000f280000300800 */
[----:B------:R-:W5:Y:S04]  /*2bfc0*/  LDL.LU R21, [R1+0x14fc] ;  /* 0x0014fc0001157983 */ /* 0x000f680000300800 */
[----:B------:R0:W-:Y:S04]  /*2bfd0*/  STS.U8 [R17+UR7+0x5b80], R16 ;  /* 0x005b801011007988 */ /* 0x0001e80008000007 */
[----:B0-----:R-:W3:Y:S04]  /*2bfe0*/  LDL.LU R16, [R1+0x14f8] ;  /* 0x0014f80001107983 */ /* 0x001ee80000300800 */
[----:B------:R-:W-:Y:S04]  /*2bff0*/  STS.U8 [R17+UR7+0x5f80], R23 ;  /* 0x005f801711007988 */ /* 0x000fe80008000007 */
[----:B------:R-:W-:Y:S04]  /*2c000*/  STS.U8 [R17+UR7+0x6380], R2 ;  /* 0x0063800211007988 */ /* 0x000fe80008000007 */
[----:B------:R-:W-:Y:S04]  /*2c010*/  STS.U8 [R17+UR7+0x6780], R19 ;  /* 0x0067801311007988 */ /* 0x000fe80008000007 */
[----:B------:R-:W-:Y:S04]  /*2c020*/  STS.U8 [R17+UR7+0x6b80], R18 ;  /* 0x006b801211007988 */ /* 0x000fe80008000007 */
[----:B------:R-:W-:Y:S04]  /*2c030*/  STS.U8 [R17+UR7+0x6f80], R28 ;  /* 0x006f801c11007988 */ /* 0x000fe80008000007 */
[----:B------:R-:W-:Y:S01]  /*2c040*/  STS.U8 [R17+UR7+0x7380], R29 ;  /* 0x0073801d11007988 */ /* 0x000fe20008000007 */
[----:B------:R-:W-:-:S05]  /*2c050*/  IMAD.SHL.U32 R27, R27, 0x8, RZ ;  /* 0x000000081b1b7824 */ /* 0x000fca00078e00ff */
[----:B------:R-:W-:Y:S01]  /*2c060*/  STL [R1+0x320], R27 ;  /* 0x0003201b01007387 */ /* 0x000fe20000100800 */
[----:B--2---:R-:W-:-:S03]  /*2c070*/  F2FP.F16.E4M3.UNPACK_B R7, R7 ;  /* 0x00000007ff07723e */ /* 0x004fc600020006ff */
[----:B----4-:R-:W-:Y:S04]  /*2c080*/  STS.U8 [R17+UR7+0x7f80], R14 ;  /* 0x007f800e11007988 */ /* 0x010fe80008000007 */
[----:B-----5:R-:W-:Y:S04]  /*2c090*/  STS.U8 [R17+UR7+0x7b80], R21 ;  /* 0x007b801511007988 */ /* 0x020fe80008000007 */
[----:B---3--:R0:W-:Y:S01]  /*2c0a0*/  STS.U8 [R17+UR7+0x7780], R16 ;  /* 0x0077801011007988 */ /* 0x0081e20008000007 */
[----:B------:R-:W-:Y:S01]  /*2c0b0*/  BAR.SYNC.DEFER_BLOCKING 0x0 ;  /* 0x0000000000007b1d */ /* 0x000fe20000010000 */
[----:B------:R-:W-:-:S02]  /*2c0c0*/  F2FP.F16.E4M3.UNPACK_B R6, R6 ;  /* 0x00000006ff06723e */ /* 0x000fc400020006ff */
[----:B------:R-:W-:Y:S02]  /*2c0d0*/  F2FP.F16.E4M3.UNPACK_B R4, R4 ;  /* 0x00000004ff04723e */ /* 0x000fe400020006ff */
[----:B------:R-:W-:Y:S01]  /*2c0e0*/  F2FP.F16.E4M3.UNPACK_B R5, R5 ;  /* 0x00000005ff05723e */ /* 0x000fe200020006ff */
[----:B------:R-:W-:Y:S04]  /*2c0f0*/  STL.64 [R1+0x14f0], R6 ;  /* 0x0014f00601007387 */ /* 0x000fe80000100a00 */
[----:B------:R-:W-:Y:S04]  /*2c100*/  STL.64 [R1+0x14e8], R4 ;  /* 0x0014e80401007387 */ /* 0x000fe80000100a00 */
[----:B------:R-:W1:Y:S01]  /*2c110*/  LDSM.16.M88.4 R4, [R0+UR7] ;  /* 0x000000070004783b */ /* 0x000e620008000200 */
[----:B0-----:R-:W-:-:S03]  /*2c120*/  F2FP.F16.E4M3.UNPACK_B R17, R22 ;  /* 0x00000016ff11723e */ /* 0x001fc600020006ff */
[----:B-1----:R-:W-:Y:S04]  /*2c130*/  STL.64 [R1+0xe0], R4 ;  /* 0x0000e00401007387 */ /* 0x002fe80000100a00 */
[----:B------:R-:W-:Y:S01]  /*2c140*/  STL.64 [R1+0xe8], R6 ;  /* 0x0000e80601007387 */ /* 0x000fe20000100a00 */
[----:B------:R-:W-:-:S03]  /*2c150*/  IMAD.MOV.U32 R22, RZ, RZ, R4 ;  /* 0x000000ffff167224 */ /* 0x000fc600078e0004 */
[----:B------:R-:W0:Y:S01]  /*2c160*/  LDSM.16.M88.4 R4, [R0+UR7+0x1000] ;  /* 0x001000070004783b */ /* 0x000e220008000200 */
[----:B------:R-:W-:-:S03]  /*2c170*/  F2FP.F16.E4M3.UNPACK_B R14, R26 ;  /* 0x0000001aff0e723e */ /* 0x000fc600020006ff */
[----:B------:R-:W2:Y:S01]  /*2c180*/  LDL R26, [R1+0x338] ;  /* 0x00033800011a7983 */ /* 0x000ea20000100800 */
[----:B------:R-:W-:-:S03]  /*2c190*/  F2FP.F16.E4M3.UNPACK_B R19, R20 ;  /* 0x00000014ff13723e */ /* 0x000fc600020006ff */
[----:B0-----:R-:W-:Y:S01]  /*2c1a0*/  STL.64 [R1+0xd0], R4 ;  /* 0x0000d00401007387 */ /* 0x001fe20000100a00 */
[----:B------:R-:W-:-:S03]  /*2c1b0*/  IMAD.MOV.U32 R21, RZ, RZ, R4 ;  /* 0x000000ffff157224 */ /* 0x000fc600078e0004 */
[----:B------:R-:W-:Y:S01]  /*2c1c0*/  STL.64 [R1+0xd8], R6 ;  /* 0x0000d80601007387 */ /* 0x000fe20000100a00 */
[----:B------:R-:W-:-:S03]  /*2c1d0*/  IMAD.MOV.U32 R20, RZ, RZ, R5 ;  /* 0x000000ffff147224 */ /* 0x000fc600078e0005 */
[----:B------:R-:W0:Y:S04]  /*2c1e0*/  LDSM.16.M88.4 R4, [R0+UR7+0x2000] ;  /* 0x002000070004783b */ /* 0x000e280008000200 */
[----:B0-----:R-:W-:Y:S04]  /*2c1f0*/  STL.64 [R1+0x160], R4 ;  /* 0x0001600401007387 */ /* 0x001fe80000100a00 */
[----:B------:R-:W-:Y:S04]  /*2c200*/  STL.64 [R1+0x168], R6 ;  /* 0x0001680601007387 */ /* 0x000fe80000100a00 */
[----:B------:R-:W0:Y:S04]  /*2c210*/  LDSM.16.M88.4 R4, [R0+UR7+0x3000] ;  /* 0x003000070004783b */ /* 0x000e280008000200 */
[----:B0-----:R-:W-:Y:S04]  /*2c220*/  STL.64 [R1+0x1a0], R4 ;  /* 0x0001a00401007387 */ /* 0x001fe80000100a00 */
[----:B------:R-:W-:Y:S04]  /*2c230*/  STL.64 [R1+0x1a8], R6 ;  /* 0x0001a80601007387 */ /* 0x000fe80000100a00 */
[----:B------:R-:W0:Y:S04]  /*2c240*/  LDSM.16.M88.4 R4, [R0+UR7+0x4000] ;  /* 0x004000070004783b */ /* 0x000e280008000200 */
[----:B0-----:R-:W-:Y:S04]  /*2c250*/  STL.64 [R1+0x180], R4 ;  /* 0x0001800401007387 */ /* 0x001fe80000100a00 */
[----:B------:R-:W-:Y:S04]  /*2c260*/  STL.64 [R1+0x188], R6 ;  /* 0x0001880601007387 */ /* 0x000fe80000100a00 */
[----:B------:R-:W0:Y:S02]  /*2c270*/  LDSM.16.M88.4 R4, [R0+UR7+0x5000] ;  /* 0x005000070004783b */ /* 0x000e240008000200 */
[----:B0-----:R-:W-:-:S02]  /*2c280*/  IMAD.MOV.U32 R29, RZ, RZ, R4 ;  /* 0x000000ffff1d7224 */ /* 0x001fc400078e0004 */
[----:B------:R-:W-:Y:S01]  /*2c290*/  STL.64 [R1+0x178], R6 ;  /* 0x0001780601007387 */ /* 0x000fe20000100a00 */
[----:B------:R-:W-:-:S03]  /*2c2a0*/  IMAD.MOV.U32 R28, RZ, RZ, R5 ;  /* 0x000000ffff1c7224 */ /* 0x000fc600078e0005 */
[----:B------:R-:W0:Y:S04]  /*2c2b0*/  LDSM.16.M88.4 R4, [R0+UR7+0x6000] ;  /* 0x006000070004783b */ /* 0x000e280008000200 */
[----:B------:R-:W3:Y:S01]  /*2c2c0*/  LDL R23, [R1+0x334] ;  /* 0x0003340001177983 */ /* 0x000ee20000100800 */
[----:B------:R-:W-:-:S03]  /*2c2d0*/  VIADD R2, R3, UR7 ;  /* 0x0000000703027c36 */ /* 0x000fc60008000000 */
[----:B0-----:R-:W-:Y:S04]  /*2c2e0*/  STL.64 [R1+0x1d0], R4 ;  /* 0x0001d00401007387 */ /* 0x001fe80000100a00 */
[----:B------:R-:W-:Y:S04]  /*2c2f0*/  STL.64 [R1+0x1d8], R6 ;  /* 0x0001d80601007387 */ /* 0x000fe80000100a00 */
[----:B------:R0:W1:Y:S01]  /*2c300*/  LDSM.16.M88.4 R4, [R0+UR7+0x7000] ;  /* 0x007000070004783b */ /* 0x0000620008000200 */
[----:B------:R-:W-:-:S03]  /*2c310*/  LOP3.LUT R3, R0, 0x40, RZ, 0x3c, !PT ;  /* 0x0000004000037812 */ /* 0x000fc600078e3cff */
[----:B0-----:R-:W2:Y:S04]  /*2c320*/  LDL.LU R0, [R1+0x56c] ;  /* 0x00056c0001007983 */ /* 0x001ea80000300800 */
[----:B-1----:R-:W-:Y:S04]  /*2c330*/  STL.64 [R1+0x1c0], R4 ;  /* 0x0001c00401007387 */ /* 0x002fe80000100a00 */
[----:B------:R-:W-:Y:S04]  /*2c340*/  STL.64 [R1+0x1c8], R6 ;  /* 0x0001c80601007387 */ /* 0x000fe80000100a00 */
[----:B------:R-:W0:Y:S04]  /*2c350*/  LDSM.16.M88.4 R4, [R3+UR7] ;  /* 0x000000070304783b */ /* 0x000e280008000200 */
        /* <DEDUP_REMOVED lines=20> */
[----:B------:R-:W0:Y:S01]  /*2c4a0*/  LDSM.16.M88.4 R4, [R3+UR7+0x7000] ;  /* 0x007000070304783b */ /* 0x000e220008000200 */
[----:B------:R-:W-:Y:S06]  /*2c4b0*/  BAR.SYNC.DEFER_BLOCKING 0x0 ;  /* 0x0000000000007b1d */ /* 0x000fec0000010000 */
[----:B0-----:R-:W-:Y:S04]  /*2c4c0*/  STL.64 [R1+0x240], R4 ;  /* 0x0002400401007387 */ /* 0x001fe80000100a00 */
[----:B------:R0:W-:Y:S04]  /*2c4d0*/  STL.64 [R1+0x248], R6 ;  /* 0x0002480601007387 */ /* 0x0001e80000100a00 */
[----:B0-----:R-:W4:Y:S04]  /*2c4e0*/  LDL.LU.64 R6, [R1+0x14f0] ;  /* 0x0014f00001067983 */ /* 0x001f280000300a00 */
[----:B------:R-:W4:Y:S01]  /*2c4f0*/  LDL.LU.64 R4, [R1+0x14e8] ;  /* 0x0014e80001047983 */ /* 0x000f220000300a00 */
[----:B------:R-:W-:-:S02]  /*2c500*/  F2FP.F16.E4M3.UNPACK_B R8, R8 ;  /* 0x00000008ff08723e */ /* 0x000fc400020006ff */
[----:B------:R-:W-:Y:S02]  /*2c510*/  F2FP.F16.E4M3.UNPACK_B R10, R10 ;  /* 0x0000000aff0a723e */ /* 0x000fe400020006ff */
[----:B------:R-:W-:Y:S02]  /*2c520*/  F2FP.F16.E4M3.UNPACK_B R9, R9 ;  /* 0x00000009ff09723e */ /* 0x000fe400020006ff */
[----:B------:R-:W-:Y:S02]  /*2c530*/  F2FP.F16.E4M3.UNPACK_B R11, R11 ;  /* 0x0000000bff0b723e */ /* 0x000fe400020006ff */
[----:B------:R-:W-:Y:S01]  /*2c540*/  LOP3.LUT R3, R27, 0x20, RZ, 0x3c, !PT ;  /* 0x000000201b037812 */ /* 0x000fe200078e3cff */
[----:B----4-:R0:W-:Y:S04]  /*2c550*/  STSM.16.M88.4 [R2], R4 ;  /* 0x0000000402007844 */ /* 0x0101e80000000200 */
[----:B0-----:R-:W3:Y:S01]  /*2c560*/  LDL.LU R7, [R1+0x570] ;  /* 0x0005700001077983 */ /* 0x001ee20000300800 */
[----:B------:R-:W-:-:S02]  /*2c570*/  F2FP.F16.E4M3.UNPACK_B R12, R12 ;  /* 0x0000000cff0c723e */ /* 0x000fc400020006ff */
[----:B------:R-:W-:Y:S02]  /*2c580*/  F2FP.F16.E4M3.UNPACK_B R13, R13 ;  /* 0x0000000dff0d723e */ /* 0x000fe400020006ff */
[----:B------:R-:W-:Y:S01]  /*2c590*/  F2FP.F16.E4M3.UNPACK_B R15, R15 ;  /* 0x0000000fff0f723e */ /* 0x000fe200020006ff */
[----:B--2---:R-:W-:Y:S01]  /*2c5a0*/  FADD R0, -R26, R0 ;  /* 0x000000001a007221 */ /* 0x004fe20000000100 */
[----:B------:R0:W-:Y:S04]  /*2c5b0*/  STSM.16.M88.4 [R2+0x80], R8 ;  /* 0x0000800802007844 */ /* 0x0001e80000000200 */
[----:B------:R-:W-:Y:S04]  /*2c5c0*/  STL [R1+0x34c], R3 ;  /* 0x00034c0301007387 */ /* 0x000fe80000100800 */
[----:B------:R1:W-:Y:S01]  /*2c5d0*/  STSM.16.M88.4 [R2+0x1000], R12 ;  /* 0x0010000c02007844 */ /* 0x0003e20000000200 */
[----:B------:R-:W-:-:S03]  /*2c5e0*/  FMUL R6, R0, 1.4426950216293334961 ;  /* 0x3fb8aa3b00067820 */ /* 0x000fc60000400000 */
[----:B0-----:R-:W2:Y:S04]  /*2c5f0*/  LDL.LU R8, [R1+0x540] ;  /* 0x0005400001087983 */ /* 0x001ea80000300800 */
[----:B------:R-:W4:Y:S04]  /*2c600*/  LDL.LU R9, [R1+0x544] ;  /* 0x0005440001097983 */ /* 0x000f280000300800 */
[----:B-1----:R-:W5:Y:S04]  /*2c610*/  LDL.LU R12, [R1+0x4d0] ;  /* 0x0004d000010c7983 */ /* 0x002f680000300800 */
[----:B------:R-:W5:Y:S04]  /*2c620*/  LDL.LU R13, [R1+0x4d4] ;  /* 0x0004d400010d7983 */ /* 0x000f680000300800 */
[----:B------:R-:W2:Y:S04]  /*2c630*/  LDL.LU R10, [R1+0x548] ;  /* 0x00054800010a7983 */ /* 0x000ea80000300800 */
[----:B------:R-:W4:Y:S04]  /*2c640*/  LDL.LU R11, [R1+0x54c] ;  /* 0x00054c00010b7983 */ /* 0x000f280000300800 */
[----:B------:R-:W5:Y:S04]  /*2c650*/  LDL.LU R14, [R1+0x4d8] ;  /* 0x0004d800010e7983 */ /* 0x000f680000300800 */
[----:B------:R-:W5:Y:S01]  /*2c660*/  LDL.LU R15, [R1+0x4dc] ;  /* 0x0004dc00010f7983 */ /* 0x000f620000300800 */
[----:B------:R-:W-:-:S02]  /*2c670*/  F2FP.F16.E4M3.UNPACK_B R16, R25 ;  /* 0x00000019ff10723e */ /* 0x000fc400020006ff */
[----:B------:R-:W-:Y:S01]  /*2c680*/  F2FP.F16.E4M3.UNPACK_B R18, R24 ;  /* 0x00000018ff12723e */ /* 0x000fe200020006ff */
[----:B---3--:R-:W-:-:S04]  /*2c690*/  FADD R0, -R23, R7 ;  /* 0x0000000717007221 */ /* 0x008fc80000000100 */
[----:B------:R-:W-:-:S04]  /*2c6a0*/  FMUL R0, R0, 1.4426950216293334961 ;  /* 0x3fb8aa3b00007820 */ /* 0x000fc80000400000 */
[----:B------:R0:W2:Y:S02]  /*2c6b0*/  MUFU.EX2 R7, R0 ;  /* 0x0000000000077308 */ /* 0x0000a40000000800 */
[----:B0-----:R-:W3:Y:S04]  /*2c6c0*/  LDL R0, [R1+0xe4] ;  /* 0x0000e40001007983 */ /* 0x001ee80000100800 */
[----:B------:R-:W-:Y:S01]  /*2c6d0*/  STSM.16.M88.4 [R2+0x1080], R16 ;  /* 0x0010801002007844 */ /* 0x000fe20000000200 */
[----:B------:R-:W-:Y:S06]  /*2c6e0*/  BAR.SYNC.DEFER_BLOCKING 0x0 ;  /* 0x0000000000007b1d */ /* 0x000fec0000010000 */
[----:B------:R-:W0:Y:S01]  /*2c6f0*/  MUFU.EX2 R6, R6 ;  /* 0x0000000600067308 */ /* 0x000e220000000800 */
[C---:B--2---:R-:W-:Y:S01]  /*2c700*/  FMUL R10, R7.reuse, R10 ;  /* 0x0000000a070a7220 */ /* 0x044fe20000400000 */
[C---:B----4-:R-:W-:Y:S01]  /*2c710*/  FMUL R11, R7.reuse, R11 ;  /* 0x0000000b070b7220 */ /* 0x050fe20000400000 */
[C---:B-----5:R-:W-:Y:S01]  /*2c720*/  FMUL R14, R7.reuse, R14 ;  /* 0x0000000e070e7220 */ /* 0x060fe20000400000 */
[----:B------:R-:W-:Y:S01]  /*2c730*/  FMUL R15, R7, R15 ;  /* 0x0000000f070f7220 */ /* 0x000fe20000400000 */
[----:B------:R-:W1:Y:S04]  /*2c740*/  LDS.64 R24, [R27+UR7] ;  /* 0x000000071b187984 */ /* 0x000e680008000a00 */
[----:B------:R-:W2:Y:S04]  /*2c750*/  LDS.64 R4, [R27+UR7+0x800] ;  /* 0x000800071b047984 */ /* 0x000ea80008000a00 */
[----:B------:R-:W4:Y:S04]  /*2c760*/  LDS.64 R26, [R3+UR7] ;  /* 0x00000007031a7984 */ /* 0x000f280008000a00 */
[----:B------:R-:W5:Y:S04]  /*2c770*/  LDS.64 R2, [R3+UR7+0x800] ;  /* 0x0008000703027984 */ /* 0x000f680008000a00 */
[----:B0-----:R-:W-:Y:S04]  /*2c780*/  STL [R1+0x348], R6 ;  /* 0x0003480601007387 */ /* 0x001fe80000100800 */
[----:B------:R0:W-:Y:S01]  /*2c790*/  STL [R1+0x344], R7 ;  /* 0x0003440701007387 */ /* 0x0001e20000100800 */
[C---:B------:R-:W-:Y:S01]  /*2c7a0*/  FMUL R8, R6.reuse, R8 ;  /* 0x0000000806087220 */ /* 0x040fe20000400000 */
[C---:B------:R-:W-:Y:S01]  /*2c7b0*/  FMUL R9, R6.reuse, R9 ;  /* 0x0000000906097220 */ /* 0x040fe20000400000 */
[C---:B------:R-:W-:Y:S01]  /*2c7c0*/  FMUL R12, R6.reuse, R12 ;  /* 0x0000000c060c7220 */ /* 0x040fe20000400000 */
[----:B------:R-:W-:Y:S01]  /*2c7d0*/  FMUL R13, R6, R13 ;  /* 0x0000000d060d7220 */ /* 0x000fe20000400000 */
[----:B0-----:R-:W-:-:S02]  /*2c7e0*/  F2FP.F16.E4M3.UNPACK_B R7, R22 ;  /* 0x00000016ff07723e */ /* 0x001fc400020006ff */
[----:B------:R-:W-:-:S03]  /*2c7f0*/  F2FP.F16.E4M3.UNPACK_B R6, R21 ;  /* 0x00000015ff06723e */ /* 0x000fc600020006ff */
[----:B------:R0:W-:Y:S02]  /*2c800*/  STL [R1+0x70], R7 ;  /* 0x0000700701007387 */ /* 0x0001e40000100800 */
[----:B0-----:R-:W-:Y:S01]  /*2c810*/  F2FP.F16.E4M3.UNPACK_B R7, R20 ;  /* 0x00000014ff07723e */ /* 0x001fe200020006ff */
[----:B-1----:R-:W-:Y:S02]  /*2c820*/  IMAD.MOV.U32 R20, RZ, RZ, R24 ;  /* 0x000000ffff147224 */ /* 0x002fe400078e0018 */
[--C-:B--2---:R-:W-:Y:S02]  /*2c830*/  IMAD.MOV.U32 R17, RZ, RZ, R4.reuse ;  /* 0x000000ffff117224 */ /* 0x104fe400078e0004 */
[----:B------:R-:W-:Y:S02]  /*2c840*/  IMAD.MOV.U32 R21, RZ, RZ, R4 ;  /* 0x000000ffff157224 */ /* 0x000fe400078e0004 */
[--C-:B----4-:R-:W-:Y:S02]  /*2c850*/  IMAD.MOV.U32 R18, RZ, RZ, R26.reuse ;  /* 0x000000ffff127224 */ /* 0x110fe400078e001a */
[----:B------:R-:W-:-:S02]  /*2c860*/  IMAD.MOV.U32 R22, RZ, RZ, R26 ;  /* 0x000000ffff167224 */ /* 0x000fc400078e001a */
[--C-:B-----5:R-:W-:Y:S02]  /*2c870*/  IMAD.MOV.U32 R19, RZ, RZ, R2.reuse ;  /* 0x000000ffff137224 */ /* 0x120fe400078e0002 */
[----:B------:R-:W-:Y:S01]  /*2c880*/  IMAD.MOV.U32 R23, RZ, RZ, R2 ;  /* 0x000000ffff177224 */ /* 0x000fe200078e0002 */
[----:B---3--:R-:W-:-:S05]  /*2c890*/  F2FP.F16.E4M3.UNPACK_B R16, R0 ;  /* 0x00000000ff10723e */ /* 0x008fca00020006ff */
[----:B------:R0:W-:Y:S04]  /*2c8a0*/  STL [R1+0x74], R16 ;  /* 0x0000741001007387 */ /* 0x0001e80000100800 */
[----:B------:R-:W-:Y:S04]  /*2c8b0*/  STL [R1+0x78], R6 ;  /* 0x0000780601007387 */ /* 0x000fe80000100800 */
[----:B------:R-:W-:Y:S01]  /*2c8c0*/  STL [R1+0x7c], R7 ;  /* 0x00007c0701007387 */ /* 0x000fe20000100800 */
[----:B0-----:R-:W-:-:S03]  /*2c8d0*/  IMAD.MOV.U32 R16, RZ, RZ, R24 ;  /* 0x000000ffff107224 */ /* 0x001fc600078e0018 */
[----:B------:R0:W-:Y:S04]  /*2c8e0*/  STL.64 [R1+0x1b18], R6 ;  /* 0x001b180601007387 */ /* 0x0001e80000100a00 */
[----:B0-----:R-:W2:Y:S04]  /*2c8f0*/  LDL R6, [R1+0x70] ;  /* 0x0000700001067983 */ /* 0x001ea80000100800 */
[----:B------:R-:W2:Y:S04]  /*2c900*/  LDL R7, [R1+0x74] ;  /* 0x0000740001077983 */ /* 0x000ea80000100800 */
[----:B------:R0:W-:Y:S04]  /*2c910*/  STL.64 [R1+0x1b10], R28 ;  /* 0x001b101c01007387 */ /* 0x0001e80000100a00 */
[----:B0-----:R-:W3:Y:S04]  /*2c920*/  LDL R28, [R1+0x160] ;  /* 0x00016000011c7983 */ /* 0x001ee80000100800 */
[----:B------:R-:W4:Y:S04]  /*2c930*/  LDL R29, [R1+0x164] ;  /* 0x00016400011d7983 */ /* 0x000f280000100800 */
[----:B------:R0:W-:Y:S04]  /*2c940*/  STL [R1+0x1ae4], R0 ;  /* 0x001ae40001007387 */ /* 0x0001e80000100800 */
[----:B0-----:R-:W5:Y:S04]  /*2c950*/  LDL R0, [R1+0x1a4] ;  /* 0x0001a40001007983 */ /* 0x001f680000100800 */
[----:B------:R0:W-:Y:S04]  /*2c960*/  STL [R1+0x1adc], R25 ;  /* 0x001adc1901007387 */ /* 0x0001e80000100800 */
[----:B0-----:R-:W5:Y:S04]  /*2c970*/  LDL R25, [R1+0x1a0] ;  /* 0x0001a00001197983 */ /* 0x001f680000100800 */
[----:B------:R0:W-:Y:S04]  /*2c980*/  STL [R1+0x1ad8], R5 ;  /* 0x001ad80501007387 */ /* 0x0001e80000100800 */
[----:B0-----:R-:W5:Y:S04]  /*2c990*/  LDL R5, [R1+0x344] ;  /* 0x0003440001057983 */ /* 0x001f680000100800 */
[----:B------:R0:W-:Y:S04]  /*2c9a0*/  STL [R1+0x1ad4], R27 ;  /* 0x001ad41b01007387 */ /* 0x0001e80000100800 */
[----:B0-----:R-:W5:Y:S04]  /*2c9b0*/  LDL.LU R27, [R1+0x4fc] ;  /* 0x0004fc00011b7983 */ /* 0x001f680000300800 */
[----:B------:R-:W-:Y:S01]  /*2c9c0*/  STL [R1+0x1ad0], R3 ;  /* 0x001ad00301007387 */ /* 0x000fe20000100800 */
[----:B--2---:R-:W-:Y:S03]  /*2c9d0*/  HMMA.16816.F32 R16, R16, R6, R8 ;  /* 0x000000061010723c */ /* 0x004fe60000001808 */
[----:B------:R-:W2:Y:S04]  /*2c9e0*/  LDL.LU.64 R6, [R1+0x1b18] ;  /* 0x001b180001067983 */ /* 0x000ea80000300a00 */
[----:B------:R-:W2:Y:S04]  /*2c9f0*/  LDL.LU R8, [R1+0x4e0] ;  /* 0x0004e00001087983 */ /* 0x000ea80000300800 */
[----:B------:R-:W2:-:S12]  /*2ca00*/  LDL.LU R9, [R1+0x4e4] ;  /* 0x0004e40001097983 */ /* 0x000e980000300800 */
[----:B------:R0:W-:Y:S04]  /*2ca10*/  STL.64 [R1+0x60], R16 ;  /* 0x0000601001007387 */ /* 0x0001e80000100a00 */
[----:B------:R1:W-:Y:S04]  /*2ca20*/  STL.64 [R1+0x68], R18 ;  /* 0x0000681201007387 */ /* 0x0003e80000100a00 */
[----:B0-----:R-:W2:Y:S04]  /*2ca30*/  LDL.LU R16, [R1+0x4f0] ;  /* 0x0004f00001107983 */ /* 0x001ea80000300800 */
[----:B------:R-:W2:Y:S04]  /*2ca40*/  LDL.LU R17, [R1+0x4f4] ;  /* 0x0004f40001117983 */ /* 0x000ea80000300800 */
[----:B-1----:R-:W2:Y:S04]  /*2ca50*/  LDL R18, [R1+0x348] ;  /* 0x0003480001127983 */ /* 0x002ea80000100800 */
[----:B------:R-:W2:Y:S04]  /*2ca60*/  LDL.LU R10, [R1+0x4e8] ;  /* 0x0004e800010a7983 */ /* 0x000ea80000300800 */
[----:B------:R-:W2:Y:S04]  /*2ca70*/  LDL.LU R11, [R1+0x4ec] ;  /* 0x0004ec00010b7983 */ /* 0x000ea80000300800 */
[----:B------:R-:W2:Y:S01]  /*2ca80*/  LDL.LU R19, [R1+0x4f8] ;  /* 0x0004f80001137983 */ /* 0x000ea20000300800 */
[----:B---3--:R-:W-:-:S02]  /*2ca90*/  F2FP.F16.E4M3.UNPACK_B R28, R28 ;  /* 0x0000001cff1c723e */ /* 0x008fc400020006ff */
[----:B----4-:R-:W-:Y:S02]  /*2caa0*/  F2FP.F16.E4M3.UNPACK_B R29, R29 ;  /* 0x0000001dff1d723e */ /* 0x010fe400020006ff */
[----:B-----5:R-:W-:Y:S01]  /*2cab0*/  F2FP.F16.E4M3.UNPACK_B R0, R0 ;  /* 0x00000000ff00723e */ /* 0x020fe200020006ff */
[----:B--2---:R-:W-:Y:S07]  /*2cac0*/  HMMA.16816.F32 R12, R20, R6, R12 ;  /* 0x00000006140c723c */ /* 0x004fee000000180c */
[----:B------:R-:W-:-:S02]  /*2cad0*/  IMAD.MOV.U32 R20, RZ, RZ, R24 ;  /* 0x000000ffff147224 */ /* 0x000fc400078e0018 */
[----:B------:R-:W-:Y:S02]  /*2cae0*/  IMAD.MOV.U32 R21, RZ, RZ, R4 ;  /* 0x000000ffff157224 */ /* 0x000fe400078e0004 */
[----:B------:R-:W-:Y:S02]  /*2caf0*/  IMAD.MOV.U32 R22, RZ, RZ, R26 ;  /* 0x000000ffff167224 */ /* 0x000fe400078e001a */
[----:B------:R-:W-:-:S10]  /*2cb00*/  IMAD.MOV.U32 R23, RZ, RZ, R2 ;  /* 0x000000ffff177224 */ /* 0x000fd400078e0002 */
[----:B------:R-:W-:Y:S01]  /*2cb10*/  STL [R1+0x44], R13 ;  /* 0x0000440d01007387 */ /* 0x000fe20000100800 */
[----:B------:R-:W-:Y:S02]  /*2cb20*/  IMAD.MOV.U32 R3, RZ, RZ, R12 ;  /* 0x000000ffff037224 */ /* 0x000fe400078e000c */
[----:B------:R-:W-:Y:S02]  /*2cb30*/  IMAD.MOV.U32 R7, RZ, RZ, R14 ;  /* 0x000000ffff077224 */ /* 0x000fe400078e000e */
[----:B------:R-:W-:Y:S01]  /*2cb40*/  IMAD.MOV.U32 R6, RZ, RZ, R15 ;  /* 0x000000ffff067224 */ /* 0x000fe200078e000f */
[----:B------:R0:W-:Y:S01]  /*2cb50*/  STL [R1+0x1ae8], R3 ;  /* 0x001ae80301007387 */ /* 0x0001e20000100800 */
[----:B------:R-:W-:-:S03]  /*2cb60*/  FMUL R15, R5, R27 ;  /* 0x0000001b050f7220 */ /* 0x000fc60000400000 */
[----:B------:R-:W-:Y:S04]  /*2cb70*/  STL [R1+0x1ae0], R7 ;  /* 0x001ae00701007387 */ /* 0x000fe80000100800 */
[----:B------:R-:W-:Y:S01]  /*2cb80*/  STL [R1+0x98], R28 ;  /* 0x0000981c01007387 */ /* 0x000fe20000100800 */
[----:B0-----:R-:W-:-:S03]  /*2cb90*/  F2FP.F16.E4M3.UNPACK_B R3, R25 ;  /* 0x00000019ff03723e */ /* 0x001fc600020006ff */
[----:B------:R0:W-:Y:S01]  /*2cba0*/  STL [R1+0x9c], R29 ;  /* 0x00009c1d01007387 */ /* 0x0001e20000100800 */
[C---:B------:R-:W-:Y:S01]  /*2cbb0*/  FMUL R8, R18.reuse, R8 ;  /* 0x0000000812087220 */ /* 0x040fe20000400000 */
[C---:B------:R-:W-:Y:S01]  /*2cbc0*/  FMUL R9, R18.reuse, R9 ;  /* 0x0000000912097220 */ /* 0x040fe20000400000 */
[C---:B------:R-:W-:Y:S01]  /*2cbd0*/  FMUL R12, R18.reuse, R16 ;  /* 0x00000010120c7220 */ /* 0x040fe20000400000 */
[----:B------:R-:W-:Y:S01]  /*2cbe0*/  FMUL R13, R18, R17 ;  /* 0x00000011120d7220 */ /* 0x000fe20000400000 */
[C---:B------:R-:W-:Y:S01]  /*2cbf0*/  FMUL R10, R5.reuse, R10 ;  /* 0x0000000a050a7220 */ /* 0x040fe20000400000 */
[----:B------:R-:W-:Y:S01]  /*2cc00*/  IMAD.MOV.U32 R16, RZ, RZ, R24 ;  /* 0x000000ffff107224 */ /* 0x000fe200078e0018 */
[----:B------:R-:W-:Y:S01]  /*2cc10*/  STL [R1+0xb0], R3 ;  /* 0x0000b00301007387 */ /* 0x000fe20000100800 */
[----:B------:R-:W-:Y:S02]  /*2cc20*/  IMAD.MOV.U32 R17, RZ, RZ, R4 ;  /* 0x000000ffff117224 */ /* 0x000fe400078e0004 */
[C---:B------:R-:W-:Y:S01]  /*2cc30*/  FMUL R11, R5.reuse, R11 ;  /* 0x0000000b050b7220 */ /* 0x040fe20000400000 */
[----:B------:R-:W-:Y:S01]  /*2cc40*/  IMAD.MOV.U32 R18, RZ, RZ, R26 ;  /* 0x000000ffff127224 */ /* 0x000fe200078e001a */
[----:B------:R-:W-:Y:S01]  /*2cc50*/  STL [R1+0xb4], R0 ;  /* 0x0000b40001007387 */ /* 0x000fe20000100800 */
[----:B------:R-:W-:Y:S01]  /*2cc60*/  FMUL R14, R5, R19 ;  /* 0x00000013050e7220 */ /* 0x000fe20000400000 */
[----:B------:R-:W-:-:S07]  /*2cc70*/  IMAD.MOV.U32 R19, RZ, RZ, R2 ;  /* 0x000000ffff137224 */ /* 0x000fce00078e0002 */
[----:B------:R-:W-:Y:S01]  /*2cc80*/  HMMA.16816.F32 R16, R16, R28, R8 ;  /* 0x0000001c1010723c */ /* 0x000fe20000001808 */
[----:B0-----:R-:W2:Y:S06]  /*2cc90*/  LDL.LU.64 R28, [R1+0x1b10] ;  /* 0x001b1000011c7983 */ /* 0x001eac0000300a00 */
[----:B------:R-:W-:Y:S02]  /*2cca0*/  IMAD.MOV.U32 R10, RZ, RZ, R3 ;  /* 0x000000ffff0a7224 */ /* 0x000fe400078e0003 */
[----:B------:R-:W-:-:S07]  /*2ccb0*/  IMAD.MOV.U32 R11, RZ, RZ, R0 ;  /* 0x000000ffff0b7224 */ /* 0x000fce00078e0000 */
[----:B------:R-:W-:Y:S07]  /*2ccc0*/  HMMA.16816.F32 R12, R20, R10, R12 ;  /* 0x0000000a140c723c */ /* 0x000fee000000180c */
[----:B------:R-:W-:Y:S04]  /*2ccd0*/  STL.64 [R1+0x30], R16 ;  /* 0x0000301001007387 */ /* 0x000fe80000100a00 */
[----:B------:R0:W-:Y:S04]  /*2cce0*/  STL.64 [R1+0x38], R18 ;  /* 0x0000381201007387 */ /* 0x0001e80000100a00 */
[----:B0-----:R-:W3:Y:S09]  /*2ccf0*/  LDL R18, [R1+0x180] ;  /* 0x0001800001127983 */ /* 0x001ef20000100800 */
[----:B------:R-:W-:Y:S01]  /*2cd00*/  IMAD.MOV.U32 R5, RZ, RZ, R14 ;  /* 0x000000ffff057224 */ /* 0x000fe200078e000e */
[----:B------:R-:W4:Y:S01]  /*2cd10*/  LDL R19, [R1+0x184] ;  /* 0x0001840001137983 */ /* 0x000f220000100800 */
[----:B------:R-:W-:-:S02]  /*2cd20*/  IMAD.MOV.U32 R27, RZ, RZ, R15 ;  /* 0x000000ffff1b7224 */ /* 0x000fc400078e000f */
[----:B------:R-:W-:Y:S01]  /*2cd30*/  IMAD.MOV.U32 R25, RZ, RZ, R13 ;  /* 0x000000ffff197224 */ /* 0x000fe200078e000d */
[----:B------:R-:W5:Y:S01]  /*2cd40*/  LDL.LU R8, [R1+0x500] ;  /* 0x0005000001087983 */ /* 0x000f620000300800 */
[----:B------:R-:W-:-:S03]  /*2cd50*/  IMAD.MOV.U32 R7, RZ, RZ, R12 ;  /* 0x000000ffff077224 */ /* 0x000fc600078e000c */
[----:B------:R-:W2:Y:S04]  /*2cd60*/  LDL.LU R9, [R1+0x504] ;  /* 0x0005040001097983 */ /* 0x000ea80000300800 */
[----:B------:R-:W3:Y:S04]  /*2cd70*/  LDL.LU R14, [R1+0x510] ;  /* 0x00051000010e7983 */ /* 0x000ee80000300800 */
[----:B------:R-:W4:Y:S04]  /*2cd80*/  LDL.LU R15, [R1+0x514] ;  /* 0x00051400010f7983 */ /* 0x000f280000300800 */
[----:B------:R-:W2:Y:S04]  /*2cd90*/  LDL.LU R10, [R1+0x508] ;  /* 0x00050800010a7983 */ /* 0x000ea80000300800 */
[----:B------:R-:W2:Y:S04]  /*2cda0*/  LDL.LU R11, [R1+0x50c] ;  /* 0x00050c00010b7983 */ /* 0x000ea80000300800 */
[----:B------:R-:W2:Y:S04]  /*2cdb0*/  LDL.LU R17, [R1+0x518] ;  /* 0x0005180001117983 */ /* 0x000ea80000300800 */
[----:B------:R-:W2:Y:S04]  /*2cdc0*/  LDL.LU R16, [R1+0x51c] ;  /* 0x00051c0001107983 */ /* 0x000ea80000300800 */
[----:B------:R0:W-:Y:S04]  /*2cdd0*/  STL [R1+0x1afc], R5 ;  /* 0x001afc0501007387 */ /* 0x0001e80000100800 */
[----:B0-----:R-:W3:Y:S04]  /*2cde0*/  LDL R5, [R1+0x348] ;  /* 0x0003480001057983 */ /* 0x001ee80000100800 */
[----:B------:R0:W-:Y:S04]  /*2cdf0*/  STL [R1+0x1af8], R25 ;  /* 0x001af81901007387 */ /* 0x0001e80000100800 */
[----:B------:R-:W2:Y:S04]  /*2ce00*/  LDL R3, [R1+0x1c0] ;  /* 0x0001c00001037983 */ /* 0x000ea80000100800 */
[----:B------:R-:W2:Y:S04]  /*2ce10*/  LDL R0, [R1+0x1c4] ;  /* 0x0001c40001007983 */ /* 0x000ea80000100800 */
[----:B0-----:R-:W2:Y:S04]  /*2ce20*/  LDL R25, [R1+0x344] ;  /* 0x0003440001197983 */ /* 0x001ea80000100800 */
[----:B------:R0:W-:Y:S04]  /*2ce30*/  STL.64 [R1+0x1af0], R6 ;  /* 0x001af00601007387 */ /* 0x0001e80000100a00 */
[----:B0-----:R-:W2:Y:S04]  /*2ce40*/  LDL R6, [R1+0x1d0] ;  /* 0x0001d00001067983 */ /* 0x001ea80000100800 */
[----:B------:R-:W2:Y:S01]  /*2ce50*/  LDL R7, [R1+0x1d4] ;  /* 0x0001d40001077983 */ /* 0x000ea20000100800 */
[C---:B---3--:R-:W-:Y:S01]  /*2ce60*/  FMUL R12, R5.reuse, R14 ;  /* 0x0000000e050c7220 */ /* 0x048fe20000400000 */
[C---:B----4-:R-:W-:Y:S01]  /*2ce70*/  FMUL R13, R5.reuse, R15 ;  /* 0x0000000f050d7220 */ /* 0x050fe20000400000 */
[C---:B-----5:R-:W-:Y:S01]  /*2ce80*/  FMUL R8, R5.reuse, R8 ;  /* 0x0000000805087220 */ /* 0x060fe20000400000 */
[----:B--2---:R-:W-:Y:S01]  /*2ce90*/  FMUL R9, R5, R9 ;  /* 0x0000000905097220 */ /* 0x004fe20000400000 */
[C---:B------:R-:W-:Y:S01]  /*2cea0*/  FMUL R14, R25.reuse, R17 ;  /* 0x00000011190e7220 */ /* 0x040fe20000400000 */
[C---:B------:R-:W-:Y:S01]  /*2ceb0*/  FMUL R15, R25.reuse, R16 ;  /* 0x00000010190f7220 */ /* 0x040fe20000400000 */
[C---:B------:R-:W-:Y:S01]  /*2cec0*/  FMUL R10, R25.reuse, R10 ;  /* 0x0000000a190a7220 */ /* 0x040fe20000400000 */
[----:B------:R-:W-:Y:S01]  /*2ced0*/  FMUL R11, R25, R11 ;  /* 0x0000000b190b7220 */ /* 0x000fe20000400000 */
[----:B------:R-:W-:-:S02]  /*2cee0*/  IMAD.MOV.U32 R16, RZ, RZ, R24 ;  /* 0x000000ffff107224 */ /* 0x000fc400078e0018 */
[----:B------:R-:W-:Y:S01]  /*2cef0*/  IMAD.MOV.U32 R17, RZ, RZ, R4 ;  /* 0x000000ffff117224 */ /* 0x000fe200078e0004 */
[----:B------:R0:W-:Y:S04]  /*2cf00*/  STL.64 [R1+0x1b00], R6 ;  /* 0x001b000601007387 */ /* 0x0001e80000100a00 */
[----:B------:R1:W-:Y:S01]  /*2cf10*/  STL.64 [R1+0x1b08], R12 ;  /* 0x001b080c01007387 */ /* 0x0003e20000100a00 */
[----:B0-----:R-:W-:Y:S02]  /*2cf20*/  F2FP.F16.E4M3.UNPACK_B R6, R29 ;  /* 0x0000001dff06723e */ /* 0x001fe400020006ff */
[----:B-1----:R-:W-:Y:S01]  /*2cf30*/  F2FP.F16.E4M3.UNPACK_B R12, R18 ;  /* 0x00000012ff0c723e */ /* 0x002fe200020006ff */
[----:B------:R-:W-:Y:S01]  /*2cf40*/  IMAD.MOV.U32 R18, RZ, RZ, R26 ;  /* 0x000000ffff127224 */ /* 0x000fe200078e001a */
[----:B------:R-:W-:Y:S01]  /*2cf50*/  F2FP.F16.E4M3.UNPACK_B R13, R19 ;  /* 0x00000013ff0d723e */ /* 0x000fe200020006ff */
[----:B------:R-:W-:Y:S01]  /*2cf60*/  IMAD.MOV.U32 R19, RZ, RZ, R2 ;  /* 0x000000ffff137224 */ /* 0x000fe200078e0002 */
[----:B------:R-:W-:Y:S01]  /*2cf70*/  F2FP.F16.E4M3.UNPACK_B R7, R28 ;  /* 0x0000001cff07723e */ /* 0x000fe200020006ff */
[----:B------:R-:W-:Y:S04]  /*2cf80*/  STL [R1+0xf0], R12 ;  /* 0x0000f00c01007387 */ /* 0x000fe80000100800 */
[----:B------:R0:W-:Y:S01]  /*2cf90*/  STL [R1+0xf4], R13 ;  /* 0x0000f40d01007387 */ /* 0x0001e20000100800 */
[----:B------:R-:W-:Y:S03]  /*2cfa0*/  HMMA.16816.F32 R8, R16, R12, R8 ;  /* 0x0000000c1008723c */ /* 0x000fe60000001808 */
[----:B------:R-:W-:Y:S04]  /*2cfb0*/  STL [R1+0x198], R6 ;  /* 0x0001980601007387 */ /* 0x000fe80000100800 */
[----:B------:R-:W-:Y:S04]  /*2cfc0*/  STL [R1+0x19c], R7 ;  /* 0x00019c0701007387 */ /* 0x000fe80000100800 */
[----:B0-----:R-:W2:Y:S04]  /*2cfd0*/  LDL.LU.64 R12, [R1+0x1b08] ;  /* 0x001b0800010c7983 */ /* 0x001ea80000300a00 */
[----:B------:R-:W3:Y:S04]  /*2cfe0*/  LDL.LU R16, [R1+0x520] ;  /* 0x0005200001107983 */ /* 0x000ee80000300800 */
[----:B------:R-:W4:Y:S04]  /*2cff0*/  LDL.LU R17, [R1+0x524] ;  /* 0x0005240001117983 */ /* 0x000f280000300800 */
[----:B------:R0:W-:Y:S04]  /*2d000*/  STL.64 [R1+0x50], R8 ;  /* 0x0000500801007387 */ /* 0x0001e80000100a00 */
[----:B------:R1:W-:Y:S04]  /*2d010*/  STL.64 [R1+0x58], R10 ;  /* 0x0000580a01007387 */ /* 0x0003e80000100a00 */
[----:B------:R-:W5:Y:S04]  /*2d020*/  LDL.LU R18, [R1+0x530] ;  /* 0x0005300001127983 */ /* 0x000f680000300800 */
[----:B------:R-:W5:Y:S04]  /*2d030*/  LDL.LU R19, [R1+0x534] ;  /* 0x0005340001137983 */ /* 0x000f680000300800 */
[----:B0-----:R-:W5:Y:S04]  /*2d040*/  LDL.LU R8, [R1+0x528] ;  /* 0x0005280001087983 */ /* 0x001f680000300800 */
[----:B------:R-:W5:Y:S04]  /*2d050*/  LDL.LU R9, [R1+0x52c] ;  /* 0x00052c0001097983 */ /* 0x000f680000300800 */
[----:B-1----:R-:W5:Y:S04]  /*2d060*/  LDL.LU R10, [R1+0x538] ;  /* 0x00053800010a7983 */ /* 0x002f680000300800 */
[----:B------:R-:W5:Y:S01]  /*2d070*/  LDL.LU R11, [R1+0x53c] ;  /* 0x00053c00010b7983 */ /* 0x000f620000300800 */
[----:B--2---:R-:W-:Y:S03]  /*2d080*/  HMMA.16816.F32 R12, R20, R6, R12 ;  /* 0x00000006140c723c */ /* 0x004fe6000000180c */
[----:B------:R-:W2:Y:S01]  /*2d090*/  LDL.LU.64 R6, [R1+0x1b00] ;  /* 0x001b000001067983 */ /* 0x000ea20000300a00 */
[C---:B---3--:R-:W-:Y:S01]  /*2d0a0*/  FMUL R16, R5.reuse, R16 ;  /* 0x0000001005107220 */ /* 0x048fe20000400000 */
[----:B----4-:R-:W-:-:S02]  /*2d0b0*/  FMUL R17, R5, R17 ;  /* 0x0000001105117220 */ /* 0x010fc40000400000 */
[C---:B-----5:R-:W-:Y:S01]  /*2d0c0*/  FMUL R20, R5.reuse, R18 ;  /* 0x0000001205147220 */ /* 0x060fe20000400000 */
[----:B------:R-:W-:Y:S01]  /*2d0d0*/  FMUL R21, R5, R19 ;  /* 0x0000001305157220 */ /* 0x000fe20000400000 */
[C---:B------:R-:W-:Y:S01]  /*2d0e0*/  FMUL R18, R25.reuse, R8 ;  /* 0x0000000819127220 */ /* 0x040fe20000400000 */
[----:B------:R-:W-:Y:S02]  /*2d0f0*/  IMAD.MOV.U32 R8, RZ, RZ, R24 ;  /* 0x000000ffff087224 */ /* 0x000fe400078e0018 */
[C---:B------:R-:W-:Y:S01]  /*2d100*/  FMUL R19, R25.reuse, R9 ;  /* 0x0000000919137220 */ /* 0x040fe20000400000 */
[----:B------:R-:W-:Y:S02]  /*2d110*/  IMAD.MOV.U32 R9, RZ, RZ, R4 ;  /* 0x000000ffff097224 */ /* 0x000fe400078e0004 */
[C---:B------:R-:W-:Y:S01]  /*2d120*/  FMUL R22, R25.reuse, R10 ;  /* 0x0000000a19167220 */ /* 0x040fe20000400000 */
[----:B------:R-:W-:Y:S02]  /*2d130*/  IMAD.MOV.U32 R10, RZ, RZ, R26 ;  /* 0x000000ffff0a7224 */ /* 0x000fe400078e001a */
[----:B------:R-:W-:Y:S01]  /*2d140*/  FMUL R23, R25, R11 ;  /* 0x0000000b19177220 */ /* 0x000fe20000400000 */
[----:B------:R-:W-:-:S04]  /*2d150*/  IMAD.MOV.U32 R11, RZ, RZ, R2 ;  /* 0x000000ffff0b7224 */ /* 0x000fc800078e0002 */
[----:B------:R0:W-:Y:S01]  /*2d160*/  STL.64 [R1+0x10], R12 ;  /* 0x0000100c01007387 */ /* 0x0001e20000100a00 */
[----:B------:R-:W-:-:S03]  /*2d170*/  F2FP.F16.E4M3.UNPACK_B R3, R3 ;  /* 0x00000003ff03723e */ /* 0x000fc600020006ff */
[----:B------:R1:W-:Y:S01]  /*2d180*/  STL.64 [R1+0x18], R14 ;  /* 0x0000180e01007387 */ /* 0x0003e20000100a00 */
[----:B------:R-:W-:-:S03]  /*2d190*/  F2FP.F16.E4M3.UNPACK_B R0, R0 ;  /* 0x00000000ff00723e */ /* 0x000fc600020006ff */
[----:B------:R-:W3:Y:S04]  /*2d1a0*/  LDL.LU R5, [R1+0x1afc] ;  /* 0x001afc0001057983 */ /* 0x000ee80000300800 */
[----:B------:R-:W4:Y:S01]  /*2d1b0*/  LDL.LU R25, [R1+0x1af8] ;  /* 0x001af80001197983 */ /* 0x000f220000300800 */
[----:B0-----:R-:W-:Y:S02]  /*2d1c0*/  IMAD.MOV.U32 R12, RZ, RZ, R24 ;  /* 0x000000ffff0c7224 */ /* 0x001fe400078e0018 */
[----:B------:R-:W-:Y:S02]  /*2d1d0*/  IMAD.MOV.U32 R13, RZ, RZ, R4 ;  /* 0x000000ffff0d7224 */ /* 0x000fe400078e0004 */
[----:B-1----:R-:W-:Y:S02]  /*2d1e0*/  IMAD.MOV.U32 R14, RZ, RZ, R26 ;  /* 0x000000ffff0e7224 */ /* 0x002fe400078e001a */
[----:B------:R-:W-:Y:S01]  /*2d1f0*/  IMAD.MOV.U32 R15, RZ, RZ, R2 ;  /* 0x000000ffff0f7224 */ /* 0x000fe200078e0002 */
[----:B--2---:R-:W-:-:S02]  /*2d200*/  F2FP.F16.E4M3.UNPACK_B R6, R6 ;  /* 0x00000006ff06723e */ /* 0x004fc400020006ff */
[----:B------:R-:W-:-:S07]  /*2d210*/  F2FP.F16.E4M3.UNPACK_B R7, R7 ;  /* 0x00000007ff07723e */ /* 0x000fce00020006ff */
[----:B------:R-:W-:Y:S06]  /*2d220*/  HMMA.16816.F32 R8, R8, R6, R16 ;  /* 0x000000060808723c */ /* 0x000fec0000001810 */
[----:B------:R-:W-:Y:S04]  /*2d230*/  STL [R1+0x190], R6 ;  /* 0x0001900601007387 */ /* 0x000fe80000100800 */
[----:B------:R0:W-:Y:S01]  /*2d240*/  STL [R1+0x194], R7 ;  /* 0x0001940701007387 */ /* 0x0001e20000100800 */
[----:B------:R-:W-:-:S03]  /*2d250*/  IMAD.MOV.U32 R16, RZ, RZ, R3 ;  /* 0x000000ffff107224 */ /* 0x000fc600078e0003 */
[----:B------:R1:W-:Y:S01]  /*2d260*/  STL [R1+0x1b0], R3 ;  /* 0x0001b00301007387 */ /* 0x0003e20000100800 */
[----:B------:R-:W-:-:S03]  /*2d270*/  IMAD.MOV.U32 R17, RZ, RZ, R0 ;  /* 0x000000ffff117224 */ /* 0x000fc600078e0000 */
[----:B------:R-:W2:Y:S04]  /*2d280*/  LDL.LU R24, [R1+0xe0] ;  /* 0x0000e00001187983 */ /* 0x000ea80000300800 */
[----:B------:R5:W-:Y:S04]  /*2d290*/  STL [R1+0x1b4], R0 ;  /* 0x0001b40001007387 */ /* 0x000be80000100800 */
[----:B------:R-:W3:Y:S04]  /*2d2a0*/  LDL.LU R4, [R1+0xd4] ;  /* 0x0000d40001047983 */ /* 0x000ee80000300800 */
[----:B0-----:R-:W4:Y:S04]  /*2d2b0*/  LDL.LU.64 R6, [R1+0x1af0] ;  /* 0x001af00001067983 */ /* 0x001f280000300a00 */
[----:B-1----:R-:W4:Y:S04]  /*2d2c0*/  LDL.LU R3, [R1+0x1ae8] ;  /* 0x001ae80001037983 */ /* 0x002f280000300800 */
[----:B------:R-:W-:Y:S04]  /*2d2d0*/  STL.64 [R1], R8 ;  /* 0x0000000801007387 */ /* 0x000fe80000100a00 */
[----:B------:R0:W-:Y:S04]  /*2d2e0*/  STL.64 [R1+0x8], R10 ;  /* 0x0000080a01007387 */ /* 0x0001e80000100a00 */
[----:B-----5:R-:W5:Y:S04]  /*2d2f0*/  LDL.LU R0, [R1+0x1ae4] ;  /* 0x001ae40001007983 */ /* 0x020f680000300800 */
[----:B------:R-:W3:Y:S01]  /*2d300*/  LDL.LU R19, [R1+0xd0] ;  /* 0x0000d00001137983 */ /* 0x000ee20000300800 */
[----:B0-----:R-:W-:Y:S03]  /*2d310*/  HMMA.16816.F32 R8, R12, R16, R20 ;  /* 0x000000100c08723c */ /* 0x001fe60000001814 */
[----:B------:R-:W2:Y:S04]  /*2d320*/  LDL.LU R21, [R1+0x160] ;  /* 0x0001600001157983 */ /* 0x000ea80000300800 */
[----:B------:R-:W4:Y:S04]  /*2d330*/  LDL.LU R22, [R1+0x164] ;  /* 0x0001640001167983 */ /* 0x000f280000300800 */
[----:B------:R-:W4:Y:S04]  /*2d340*/  LDL.LU R23, [R1+0x1a0] ;  /* 0x0001a00001177983 */ /* 0x000f280000300800 */
[----:B----4-:R0:W-:Y:S04]  /*2d350*/  STL.64 [R1+0x1ab8], R22 ;  /* 0x001ab81601007387 */ /* 0x0101e80000100a00 */
[----:B--2---:R-:W-:Y:S04]  /*2d360*/  STL [R1+0x1ab4], R21 ;  /* 0x001ab41501007387 */ /* 0x004fe80000100800 */
[----:B------:R-:W2:Y:S01]  /*2d370*/  LDL.LU R26, [R1+0x1a4] ;  /* 0x0001a400011a7983 */ /* 0x000ea20000300800 */
[----:B0-----:R-:W-:-:S03]  /*2d380*/  F2FP.F16.E4M3.UNPACK_B R22, R24.H1 ;  /* 0x00000018ff16723e */ /* 0x001fc600030006ff */
[----:B------:R3:W-:Y:S01]  /*2d390*/  STL.64 [R1+0x1a70], R10 ;  /* 0x001a700a01007387 */ /* 0x0007e20000100a00 */
[----:B-----5:R-:W-:-:S03]  /*2d3a0*/  F2FP.F16.E4M3.UNPACK_B R23, R0.H1 ;  /* 0x00000000ff17723e */ /* 0x020fc600030006ff */
[----:B------:R-:W4:Y:S04]  /*2d3b0*/  LDL.LU R24, [R1+0x574] ;  /* 0x0005740001187983 */ /* 0x000f280000300800 */
[----:B------:R-:W4:Y:S04]  /*2d3c0*/  LDL R0, [R1+0x330] ;  /* 0x0003300001007983 */ /* 0x000f280000100800 */
[----:B------:R-:W-:Y:S01]  /*2d3d0*/  STL [R1+0xf8], R22 ;  /* 0x0000f81601007387 */ /* 0x000fe20000100800 */
[----:B---3--:R-:W-:-:S03]  /*2d3e0*/  F2FP.F16.E4M3.UNPACK_B R10, R19.H1 ;  /* 0x00000013ff0a723e */ /* 0x008fc600030006ff */
[----:B------:R-:W3:Y:S04]  /*2d3f0*/  LDL R2, [R1+0x320] ;  /* 0x0003200001027983 */ /* 0x000ee80000100800 */
[----:B------:R-:W-:Y:S04]  /*2d400*/  STL [R1+0xfc], R23 ;  /* 0x0000fc1701007387 */ /* 0x000fe80000100800 */
[----:B------:R-:W5:Y:S04]  /*2d410*/  LDL.LU R18, [R1+0x180] ;  /* 0x0001800001127983 */ /* 0x000f680000300800 */
[----:B------:R-:W5:Y:S01]  /*2d420*/  LDL.LU R19, [R1+0x184] ;  /* 0x0001840001137983 */ /* 0x000f620000300800 */
[----:B------:R-:W-:-:S03]  /*2d430*/  F2FP.F16.E4M3.UNPACK_B R11, R4.H1 ;  /* 0x00000004ff0b723e */ /* 0x000fc600030006ff */
[----:B------:R-:W-:Y:S01]  /*2d440*/  STL [R1+0xe0], R10 ;  /* 0x0000e00a01007387 */ /* 0x000fe20000100800 */
[----:B------:R-:W-:Y:S02]  /*2d450*/  IMAD.MOV.U32 R16, RZ, RZ, R7 ;  /* 0x000000ffff107224 */ /* 0x000fe400078e0007 */
[----:B------:R-:W-:Y:S01]  /*2d460*/  IMAD.MOV.U32 R17, RZ, RZ, R25 ;  /* 0x000000ffff117224 */ /* 0x000fe200078e0019 */
[----:B-----5:R0:W-:Y:S04]  /*2d470*/  STL.64 [R1+0x1a98], R18 ;  /* 0x001a981201007387 */ /* 0x0201e80000100a00 */
[----:B------:R-:W-:Y:S04]  /*2d480*/  STL [R1+0xe4], R11 ;  /* 0x0000e40b01007387 */ /* 0x000fe80000100800 */
[----:B------:R-:W-:Y:S04]  /*2d490*/  STL.64 [R1+0x1ac8], R10 ;  /* 0x001ac80a01007387 */ /* 0x000fe80000100a00 */
[----:B------:R1:W-:Y:S01]  /*2d4a0*/  STL.64 [R1+0x1ac0], R8 ;  /* 0x001ac00801007387 */ /* 0x0003e20000100a00 */
[----:B0-----:R-:W-:-:S02]  /*2d4b0*/  IMAD.MOV.U32 R18, RZ, RZ, R5 ;  /* 0x000000ffff127224 */ /* 0x001fc400078e0005 */
[----:B------:R-:W-:Y:S01]  /*2d4c0*/  IMAD.MOV.U32 R19, RZ, RZ, R27 ;  /* 0x000000ffff137224 */ /* 0x000fe200078e001b */
[----:B-1----:R-:W5:Y:S04]  /*2d4d0*/  LDL.LU R8, [R1+0x60] ;  /* 0x0000600001087983 */ /* 0x002f680000300800 */
[----:B------:R-:W5:Y:S04]  /*2d4e0*/  LDL.LU R9, [R1+0x64] ;  /* 0x0000640001097983 */ /* 0x000f680000300800 */
[----:B------:R-:W5:Y:S04]  /*2d4f0*/  LDL.LU R10, [R1+0x68] ;  /* 0x00006800010a7983 */ /* 0x000f680000300800 */
[----:B------:R-:W5:Y:S04]  /*2d500*/  LDL.LU R11, [R1+0x6c] ;  /* 0x00006c00010b7983 */ /* 0x000f680000300800 */
[----:B------:R-:W2:Y:S04]  /*2d510*/  LDL.LU R7, [R1+0x1ae0] ;  /* 0x001ae00001077983 */ /* 0x000ea80000300800 */
[----:B------:R-:W4:Y:S04]  /*2d520*/  LDL.LU R25, [R1+0x1adc] ;  /* 0x001adc0001197983 */ /* 0x000f280000300800 */
[----:B------:R-:W5:Y:S04]  /*2d530*/  LDL.LU R5, [R1+0x1ad8] ;  /* 0x001ad80001057983 */ /* 0x000f680000300800 */
[----:B------:R-:W3:Y:S04]  /*2d540*/  LDL.LU R27, [R1+0x1ad4] ;  /* 0x001ad400011b7983 */ /* 0x000ee80000300800 */
[----:B------:R-:W-:Y:S04]  /*2d550*/  STL.64 [R1+0x1aa8], R18 ;  /* 0x001aa81201007387 */ /* 0x000fe80000100a00 */
[----:B------:R0:W-:Y:S02]  /*2d560*/  STL.64 [R1+0x1aa0], R16 ;  /* 0x001aa01001007387 */ /* 0x0001e40000100a00 */
[----:B0-----:R-:W-:-:S02]  /*2d570*/  IMAD.MOV.U32 R16, RZ, RZ, R3 ;  /* 0x000000ffff107224 */ /* 0x001fc400078e0003 */
[----:B------:R-:W5:Y:S01]  /*2d580*/  LDL.LU R3, [R1+0x1ad0] ;  /* 0x001ad00001037983 */ /* 0x000f620000300800 */
[----:B------:R-:W-:-:S03]  /*2d590*/  IMAD.MOV.U32 R19, RZ, RZ, R6 ;  /* 0x000000ffff137224 */ /* 0x000fc600078e0006 */
[----:B------:R-:W5:Y:S01]  /*2d5a0*/  LDL.LU R17, [R1+0x44] ;  /* 0x0000440001117983 */ /* 0x000f620000300800 */
[----:B--2---:R-:W-:Y:S02]  /*2d5b0*/  IMAD.MOV.U32 R18, RZ, RZ, R7 ;  /* 0x000000ffff127224 */ /* 0x004fe400078e0007 */
[----:B----4-:R-:W-:Y:S02]  /*2d5c0*/  IMAD.MOV.U32 R4, RZ, RZ, R25 ;  /* 0x000000ffff047224 */ /* 0x010fe400078e0019 */
[----:B---3--:R-:W-:Y:S02]  /*2d5d0*/  IMAD.MOV.U32 R6, RZ, RZ, R27 ;  /* 0x000000ffff067224 */ /* 0x008fe400078e001b */
[----:B-----5:R-:W-:-:S07]  /*2d5e0*/  IMAD.MOV.U32 R7, RZ, RZ, R3 ;  /* 0x000000ffff077224 */ /* 0x020fce00078e0003 */
[----:B------:R-:W-:Y:S01]  /*2d5f0*/  HMMA.16816.F32 R20, R4, R22, R8 ;  /* 0x000000160414723c */ /* 0x000fe20000001808 */
[----:B------:R-:W2:Y:S04]  /*2d600*/  LDL.LU.64 R10, [R1+0x1ac8] ;  /* 0x001ac800010a7983 */ /* 0x000ea80000300a00 */
[----:B------:R-:W3:-:S15]  /*2d610*/  LDL.LU.64 R8, [R1+0x1ac0] ;  /* 0x001ac00001087983 */ /* 0x000ede0000300a00 */
[----:B------:R-:W-:-:S03]  /*2d620*/  NOP ;  /* 0x0000000000007918 */ /* 0x000fc60000000000 */
[----:B------:R-:W-:Y:S04]  /*2d630*/  STL.64 [R1+0x150], R20 ;  /* 0x0001501401007387 */ /* 0x000fe80000100a00 */
[----:B------:R0:W-:Y:S04]  /*2d640*/  STL.64 [R1+0x158], R22 ;  /* 0x0001581601007387 */ /* 0x0001e80000100a00 */
[----:B0-----:R-:W4:Y:S04]  /*2d650*/  LDL.LU.64 R22, [R1+0x1ab8] ;  /* 0x001ab80001167983 */ /* 0x001f280000300a00 */
[----:B------:R-:W5:Y:S01]  /*2d660*/  LDL.LU R21, [R1+0x1ab4] ;  /* 0x001ab40001157983 */ /* 0x000f620000300800 */
[----:B------:R-:W-:-:S02]  /*2d670*/  IMAD.MOV.U32 R12, RZ, RZ, R25 ;  /* 0x000000ffff0c7224 */ /* 0x000fc400078e0019 */
[----:B------:R-:W-:Y:S02]  /*2d680*/  IMAD.MOV.U32 R13, RZ, RZ, R5 ;  /* 0x000000ffff0d7224 */ /* 0x000fe400078e0005 */
[----:B------:R-:W-:Y:S02]  /*2d690*/  IMAD.MOV.U32 R14, RZ, RZ, R27 ;  /* 0x000000ffff0e7224 */ /* 0x000fe400078e001b */
[----:B------:R-:W-:-:S07]  /*2d6a0*/  IMAD.MOV.U32 R15, RZ, RZ, R3 ;  /* 0x000000ffff0f7224 */ /* 0x000fce00078e0003 */
[----:B--2---:R-:W-:-:S15]  /*2d6b0*/  HMMA.16816.F32 R12, R12, R10, R16 ;  /* 0x0000000a0c0c723c */ /* 0x004fde0000001810 */
[----:B------:R-:W-:-:S08]  /*2d6c0*/  NOP ;  /* 0x0000000000007918 */ /* 0x000fd00000000000 */
[----:B------:R-:W-:Y:S04]  /*2d6d0*/  STL.64 [R1+0x120], R12 ;  /* 0x0001200c01007387 */ /* 0x000fe80000100a00 */
[----:B------:R-:W-:Y:S01]  /*2d6e0*/  STL.64 [R1+0x128], R14 ;  /* 0x0001280e01007387 */ /* 0x000fe20000100a00 */
[----:B-----5:R-:W-:-:S05]  /*2d6f0*/  F2FP.F16.E4M3.UNPACK_B R16, R21.H1 ;  /* 0x00000015ff10723e */ /* 0x020fca00030006ff */
[----:B------:R-:W-:Y:S04]  /*2d700*/  STL [R1+0xc8], R16 ;  /* 0x0000c81001007387 */ /* 0x000fe80000100800 */
[----:B------:R-:W2:Y:S01]  /*2d710*/  LDL R21, [R1+0x34c] ;  /* 0x00034c0001157983 */ /* 0x000ea20000100800 */
[----:B----4-:R-:W-:Y:S02]  /*2d720*/  F2FP.F16.E4M3.UNPACK_B R17, R22.H1 ;  /* 0x00000016ff11723e */ /* 0x010fe400030006ff */
[----:B------:R-:W-:Y:S01]  /*2d730*/  F2FP.F16.E4M3.UNPACK_B R10, R23.H1 ;  /* 0x00000017ff0a723e */ /* 0x000fe200030006ff */
[----:B--2---:R0:W-:Y:S04]  /*2d740*/  STL [R1+0x1ab0], R21 ;  /* 0x001ab01501007387 */ /* 0x0041e80000100800 */
[----:B------:R-:W2:Y:S04]  /*2d750*/  LDL.LU R20, [R1+0x30] ;  /* 0x0000300001147983 */ /* 0x000ea80000300800 */
[----:B0-----:R-:W2:Y:S04]  /*2d760*/  LDL.LU R21, [R1+0x34] ;  /* 0x0000340001157983 */ /* 0x001ea80000300800 */
[----:B------:R-:W2:Y:S04]  /*2d770*/  LDL.LU R22, [R1+0x38] ;  /* 0x0000380001167983 */ /* 0x000ea80000300800 */
[----:B------:R-:W2:Y:S04]  /*2d780*/  LDL.LU R23, [R1+0x3c] ;  /* 0x00003c0001177983 */ /* 0x000ea80000300800 */
[----:B------:R2:W-:Y:S01]  /*2d790*/  STL [R1+0xcc], R17 ;  /* 0x0000cc1101007387 */ /* 0x0005e20000100800 */
[----:B------:R-:W-:-:S03]  /*2d7a0*/  F2FP.F16.E4M3.UNPACK_B R11, R26.H1 ;  /* 0x0000001aff0b723e */ /* 0x000fc600030006ff */
[----:B------:R-:W-:Y:S04]  /*2d7b0*/  STL [R1+0xd0], R10 ;  /* 0x0000d00a01007387 */ /* 0x000fe80000100800 */
[----:B------:R-:W-:Y:S01]  /*2d7c0*/  STL [R1+0xd4], R11 ;  /* 0x0000d40b01007387 */ /* 0x000fe20000100800 */
[----:B--2---:R-:W-:Y:S03]  /*2d7d0*/  HMMA.16816.F32 R16, R4, R16, R20 ;  /* 0x000000100410723c */ /* 0x004fe60000001814 */
[----:B------:R-:W2:-:S15]  /*2d7e0*/  LDL.LU R21, [R1+0x1ab0] ;  /* 0x001ab00001157983 */ /* 0x000e9e0000300800 */
[----:B------:R-:W-:-:S05]  /*2d7f0*/  NOP ;  /* 0x0000000000007918 */ /* 0x000fca0000000000 */
[----:B------:R-:W-:Y:S04]  /*2d800*/  STL.64 [R1+0x140], R16 ;  /* 0x0001401001007387 */ /* 0x000fe80000100a00 */
[----:B------:R0:W-:Y:S04]  /*2d810*/  STL.64 [R1+0x148], R18 ;  /* 0x0001481201007387 */ /* 0x0001e80000100a00 */
[----:B0-----:R-:W4:Y:S04]  /*2d820*/  LDL.LU.64 R18, [R1+0x1aa8] ;  /* 0x001aa80001127983 */ /* 0x001f280000300a00 */
[----:B------:R-:W4:Y:S01]  /*2d830*/  LDL.LU.64 R16, [R1+0x1aa0] ;  /* 0x001aa00001107983 */ /* 0x000f220000300a00 */
[----:B------:R-:W-:-:S02]  /*2d840*/  IMAD.MOV.U32 R12, RZ, RZ, R25 ;  /* 0x000000ffff0c7224 */ /* 0x000fc400078e0019 */
[----:B------:R-:W-:Y:S02]  /*2d850*/  IMAD.MOV.U32 R13, RZ, RZ, R5 ;  /* 0x000000ffff0d7224 */ /* 0x000fe400078e0005 */
[----:B------:R-:W-:Y:S02]  /*2d860*/  IMAD.MOV.U32 R14, RZ, RZ, R27 ;  /* 0x000000ffff0e7224 */ /* 0x000fe400078e001b */
[----:B------:R-:W-:Y:S02]  /*2d870*/  IMAD.MOV.U32 R15, RZ, RZ, R3 ;  /* 0x000000ffff0f7224 */ /* 0x000fe400078e0003 */
[----:B------:R-:W-:Y:S01]  /*2d880*/  FADD R0, -R0, R24 ;  /* 0x0000001800007221 */ /* 0x000fe20000000100 */
[----:B--2---:R-:W-:Y:S04]  /*2d890*/  LDS.64 R6, [R21+UR7+0x1000] ;  /* 0x0010000715067984 */ /* 0x004fe80008000a00 */
[----:B----4-:R-:W-:Y:S01]  /*2d8a0*/  HMMA.16816.F32 R12, R12, R10, R16 ;  /* 0x0000000a0c0c723c */ /* 0x010fe20000001810 */
[----:B------:R-:W2:Y:S04]  /*2d8b0*/  LDL.LU.64 R18, [R1+0x1a98] ;  /* 0x001a980001127983 */ /* 0x000ea80000300a00 */
[----:B------:R-:W4:Y:S02]  /*2d8c0*/  LDL.LU R22, [R1+0x1d0] ;  /* 0x0001d00001167983 */ /* 0x000f240000300800 */
[----:B------:R-:W-:-:S02]  /*2d8d0*/  F2FP.F16.E4M3.UNPACK_B R10, R29.H1 ;  /* 0x0000001dff0a723e */ /* 0x000fc400030006ff */
[----:B------:R-:W-:Y:S02]  /*2d8e0*/  F2FP.F16.E4M3.UNPACK_B R11, R28.H1 ;  /* 0x0000001cff0b723e */ /* 0x000fe400030006ff */
[----:B------:R-:W0:-:S12]  /*2d8f0*/  LDS.64 R28, [R2+UR7+0x1000] ;  /* 0x00100007021c7984 */ /* 0x000e180008000a00 */
[----:B------:R-:W-:Y:S04]  /*2d900*/  STL.64 [R1+0x110], R12 ;  /* 0x0001100c01007387 */ /* 0x000fe80000100a00 */
[----:B------:R2:W-:Y:S04]  /*2d910*/  STL.64 [R1+0x118], R14 ;  /* 0x0001180e01007387 */ /* 0x0005e80000100a00 */
[----:B------:R-:W5:Y:S04]  /*2d920*/  LDL.LU R23, [R1+0x1d4] ;  /* 0x0001d40001177983 */ /* 0x000f680000300800 */
[----:B------:R-:W4:Y:S04]  /*2d930*/  LDL.LU R26, [R1+0x1c0] ;  /* 0x0001c000011a7983 */ /* 0x000f280000300800 */
[----:B------:R-:W5:Y:S04]  /*2d940*/  LDL.LU R24, [R1+0x1c4] ;  /* 0x0001c40001187983 */ /* 0x000f680000300800 */
[----:B------:R-:W1:Y:S01]  /*2d950*/  LDS.64 R12, [R2+UR7+0x1800] ;  /* 0x00180007020c7984 */ /* 0x000e620008000a00 */
[----:B--2---:R-:W-:-:S02]  /*2d960*/  F2FP.F16.E4M3.UNPACK_B R14, R18.H1 ;  /* 0x00000012ff0e723e */ /* 0x004fc400030006ff */
[----:B------:R-:W-:-:S03]  /*2d970*/  F2FP.F16.E4M3.UNPACK_B R15, R19.H1 ;  /* 0x00000013ff0f723e */ /* 0x000fc600030006ff */
[----:B------:R-:W-:Y:S04]  /*2d980*/  STL [R1+0xc0], R14 ;  /* 0x0000c00e01007387 */ /* 0x000fe80000100800 */
[----:B------:R-:W-:Y:S04]  /*2d990*/  STL [R1+0xc4], R15 ;  /* 0x0000c40f01007387 */ /* 0x000fe80000100800 */
[----:B0-----:R-:W-:Y:S04]  /*2d9a0*/  STL [R1+0x1a68], R28 ;  /* 0x001a681c01007387 */ /* 0x001fe80000100800 */
[----:B------:R-:W-:Y:S04]  /*2d9b0*/  STL [R1+0xb8], R10 ;  /* 0x0000b80a01007387 */ /* 0x000fe80000100800 */
[----:B------:R-:W-:Y:S04]  /*2d9c0*/  STL [R1+0x1a38], R29 ;  /* 0x001a381d01007387 */ /* 0x000fe80000100800 */
[----:B------:R-:W-:Y:S04]  /*2d9d0*/  STL [R1+0xbc], R11 ;  /* 0x0000bc0b01007387 */ /* 0x000fe80000100800 */
[----:B------:R-:W-:Y:S04]  /*2d9e0*/  STL.64 [R1+0x1a90], R10 ;  /* 0x001a900a01007387 */ /* 0x000fe80000100a00 */
[----:B---3--:R0:W-:Y:S04]  /*2d9f0*/  STL.64 [R1+0x1a88], R8 ;  /* 0x001a880801007387 */ /* 0x0081e80000100a00 */
[----:B0-----:R-:W2:Y:S04]  /*2da00*/  LDL.LU R8, [R1+0x50] ;  /* 0x0000500001087983 */ /* 0x001ea80000300800 */
[----:B------:R-:W2:Y:S04]  /*2da10*/  LDL.LU R9, [R1+0x54] ;  /* 0x0000540001097983 */ /* 0x000ea80000300800 */
[----:B------:R-:W2:Y:S04]  /*2da20*/  LDL.LU R10, [R1+0x58] ;  /* 0x00005800010a7983 */ /* 0x000ea80000300800 */
[----:B------:R-:W2:Y:S01]  /*2da30*/  LDL.LU R11, [R1+0x5c] ;  /* 0x00005c00010b7983 */ /* 0x000ea20000300800 */
[----:B------:R-:W-:-:S02]  /*2da40*/  IMAD.MOV.U32 R16, RZ, RZ, R25 ;  /* 0x000000ffff107224 */ /* 0x000fc400078e0019 */
[----:B------:R-:W-:Y:S01]  /*2da50*/  IMAD.MOV.U32 R17, RZ, RZ, R5 ;  /* 0x000000ffff117224 */ /* 0x000fe200078e0005 */
[----:B------:R-:W3:Y:S01]  /*2da60*/  LDL R29, [R1+0x1b8] ;  /* 0x0001b800011d7983 */ /* 0x000ee20000100800 */
[----:B------:R-:W-:Y:S02]  /*2da70*/  IMAD.MOV.U32 R18, RZ, RZ, R27 ;  /* 0x000000ffff127224 */ /* 0x000fe400078e001b */
[----:B------:R-:W-:Y:S01]  /*2da80*/  IMAD.MOV.U32 R19, RZ, RZ, R3 ;  /* 0x000000ffff137224 */ /* 0x000fe200078e0003 */
[----:B-1----:R-:W-:Y:S04]  /*2da90*/  STL [R1+0x1a6c], R12 ;  /* 0x001a6c0c01007387 */ /* 0x002fe80000100800 */
[----:B------:R-:W-:Y:S04]  /*2daa0*/  STL [R1+0x1a3c], R13 ;  /* 0x001a3c0d01007387 */ /* 0x000fe80000100800 */
[----:B------:R-:W-:Y:S04]  /*2dab0*/  STL [R1+0x1a20], R2 ;  /* 0x001a200201007387 */ /* 0x000fe80000100800 */
[----:B------:R-:W-:Y:S01]  /*2dac0*/  STL.64 [R1+0x30], R6 ;  /* 0x0000300601007387 */ /* 0x000fe20000100a00 */
[----:B--2---:R-:W-:Y:S03]  /*2dad0*/  HMMA.16816.F32 R16, R16, R14, R8 ;  /* 0x0000000e1010723c */ /* 0x004fe60000001808 */
[----:B------:R-:W2:Y:S04]  /*2dae0*/  LDL.LU.64 R10, [R1+0x1a90] ;  /* 0x001a9000010a7983 */ /* 0x000ea80000300a00 */
[----:B------:R-:W3:Y:S04]  /*2daf0*/  LDL.LU.64 R8, [R1+0x1a88] ;  /* 0x001a880001087983 */ /* 0x000ee80000300a00 */
[----:B------:R-:W0:-:S12]  /*2db00*/  LDS.64 R14, [R21+UR7+0x1800] ;  /* 0x00180007150e7984 */ /* 0x000e180008000a00 */
[----:B------:R1:W-:Y:S04]  /*2db10*/  STL.64 [R1+0x130], R16 ;  /* 0x0001301001007387 */ /* 0x0003e80000100a00 */
[----:B------:R4:W-:Y:S04]  /*2db20*/  STL.64 [R1+0x138], R18 ;  /* 0x0001381201007387 */ /* 0x0009e80000100a00 */
[----:B-1----:R-:W2:Y:S04]  /*2db30*/  LDL.LU R16, [R1+0x10] ;  /* 0x0000100001107983 */ /* 0x002ea80000300800 */
[----:B------:R-:W2:Y:S04]  /*2db40*/  LDL.LU R17, [R1+0x14] ;  /* 0x0000140001117983 */ /* 0x000ea80000300800 */
[----:B----4-:R-:W2:Y:S04]  /*2db50*/  LDL.LU R18, [R1+0x18] ;  /* 0x0000180001127983 */ /* 0x010ea80000300800 */
[----:B------:R-:W2:Y:S01]  /*2db60*/  LDL.LU R19, [R1+0x1c] ;  /* 0x00001c0001137983 */ /* 0x000ea20000300800 */
[----:B------:R-:W-:-:S02]  /*2db70*/  IMAD.MOV.U32 R13, RZ, RZ, R6 ;  /* 0x000000ffff0d7224 */ /* 0x000fc400078e0006 */
[----:B------:R-:W-:Y:S02]  /*2db80*/  IMAD.MOV.U32 R6, RZ, RZ, R27 ;  /* 0x000000ffff067224 */ /* 0x000fe400078e001b */
[----:B------:R-:W-:Y:S01]  /*2db90*/  IMAD.MOV.U32 R7, RZ, RZ, R3 ;  /* 0x000000ffff077224 */ /* 0x000fe200078e0003 */
[----:B0-----:R-:W-:Y:S01]  /*2dba0*/  STL [R1+0x1a40], R15 ;  /* 0x001a400f01007387 */ /* 0x001fe20000100800 */
[----:B------:R-:W-:Y:S02]  /*2dbb0*/  F2FP.F16.E4M3.UNPACK_B R12, R26.H1 ;  /* 0x0000001aff0c723e */ /* 0x000fe400030006ff */
[----:B-----5:R-:W-:-:S03]  /*2dbc0*/  F2FP.F16.E4M3.UNPACK_B R28, R24.H1 ;  /* 0x00000018ff1c723e */ /* 0x020fc600030006ff */
[----:B--2---:R-:W-:Y:S07]  /*2dbd0*/  HMMA.16816.F32 R16, R4, R10, R16 ;  /* 0x0000000a0410723c */ /* 0x004fee0000001810 */
[----:B------:R-:W-:Y:S02]  /*2dbe0*/  F2FP.F16.E4M3.UNPACK_B R10, R22.H1 ;  /* 0x00000016ff0a723e */ /* 0x000fe400030006ff */
[----:B------:R-:W-:-:S14]  /*2dbf0*/  F2FP.F16.E4M3.UNPACK_B R11, R23.H1 ;  /* 0x00000017ff0b723e */ /* 0x000fdc00030006ff */
[----:B------:R0:W-:Y:S04]  /*2dc00*/  STL.64 [R1+0x100], R16 ;  /* 0x0001001001007387 */ /* 0x0001e80000100a00 */
[----:B------:R1:W-:Y:S04]  /*2dc10*/  STL.64 [R1+0x108], R18 ;  /* 0x0001081201007387 */ /* 0x0003e80000100a00 */
[----:B------:R-:W-:Y:S04]  /*2dc20*/  STL [R1+0x90], R10 ;  /* 0x0000900a01007387 */ /* 0x000fe80000100800 */
[----:B------:R-:W2:Y:S04]  /*2dc30*/  LDL.LU R26, [R1+0x454] ;  /* 0x00045400011a7983 */ /* 0x000ea80000300800 */
[----:B------:R-:W-:Y:S04]  /*2dc40*/  STL [R1+0x94], R11 ;  /* 0x0000940b01007387 */ /* 0x000fe80000100800 */
[----:B------:R-:W4:Y:S04]  /*2dc50*/  LDL.LU R24, [R1+0x460] ;  /* 0x0004600001187983 */ /* 0x000f280000300800 */
[----:B------:R-:W-:Y:S04]  /*2dc60*/  STL [R1+0x38], R12 ;  /* 0x0000380c01007387 */ /* 0x000fe80000100800 */
[----:B------:R-:W5:Y:S04]  /*2dc70*/  LDL.LU R23, [R1+0x464] ;  /* 0x0004640001177983 */ /* 0x000f680000300800 */
[----:B------:R-:W-:Y:S04]  /*2dc80*/  STL [R1+0x3c], R28 ;  /* 0x00003c1c01007387 */ /* 0x000fe80000100800 */
[----:B------:R-:W5:Y:S04]  /*2dc90*/  LDL.LU R22, [R1+0x458] ;  /* 0x0004580001167983 */ /* 0x000f680000300800 */
[----:B------:R-:W3:Y:S04]  /*2dca0*/  LDL.LU R21, [R1+0x45c] ;  /* 0x00045c0001157983 */ /* 0x000ee80000300800 */
[----:B------:R-:W3:Y:S01]  /*2dcb0*/  LDL.LU R20, [R1+0x468] ;  /* 0x0004680001147983 */ /* 0x000ee20000300800 */
[----:B0-----:R-:W-:-:S02]  /*2dcc0*/  IMAD.MOV.U32 R16, RZ, RZ, R25 ;  /* 0x000000ffff107224 */ /* 0x001fc400078e0019 */
[----:B-1----:R-:W-:Y:S01]  /*2dcd0*/  IMAD.MOV.U32 R19, RZ, RZ, R3 ;  /* 0x000000ffff137224 */ /* 0x002fe200078e0003 */
[----:B-----5:R-:W-:Y:S04]  /*2dce0*/  STL.64 [R1+0x1a80], R22 ;  /* 0x001a801601007387 */ /* 0x020fe80000100a00 */
[----:B---3--:R0:W-:Y:S04]  /*2dcf0*/  STL.64 [R1+0x1a78], R20 ;  /* 0x001a781401007387 */ /* 0x0081e80000100a00 */
[----:B0-----:R-:W3:Y:S04]  /*2dd00*/  LDL.LU R20, [R1] ;  /* 0x0000000001147983 */ /* 0x001ee80000300800 */
[----:B------:R-:W3:Y:S04]  /*2dd10*/  LDL.LU R21, [R1+0x4] ;  /* 0x0000040001157983 */ /* 0x000ee80000300800 */
[----:B------:R-:W3:Y:S04]  /*2dd20*/  LDL.LU R22, [R1+0x8] ;  /* 0x0000080001167983 */ /* 0x000ee80000300800 */
[----:B------:R-:W3:Y:S04]  /*2dd30*/  LDL.LU R23, [R1+0xc] ;  /* 0x00000c0001177983 */ /* 0x000ee80000300800 */
[----:B------:R-:W5:Y:S04]  /*2dd40*/  LDL.LU R15, [R1+0x46c] ;  /* 0x00046c00010f7983 */ /* 0x000f680000300800 */
[----:B------:R-:W2:Y:S04]  /*2dd50*/  LDL.LU R25, [R1+0x450] ;  /* 0x0004500001197983 */ /* 0x000ea80000300800 */
[----:B------:R-:W4:Y:S04]  /*2dd60*/  LDL.LU R2, [R1+0x78] ;  /* 0x0000780001027983 */ /* 0x000f280000300800 */
[----:B------:R-:W4:Y:S01]  /*2dd70*/  LDL.LU R3, [R1+0x7c] ;  /* 0x00007c0001037983 */ /* 0x000f220000300800 */
[----:B------:R-:W-:-:S02]  /*2dd80*/  IMAD.MOV.U32 R17, RZ, RZ, R5 ;  /* 0x000000ffff117224 */ /* 0x000fc400078e0005 */
[----:B---3--:R-:W-:Y:S01]  /*2dd90*/  HMMA.16816.F32 R4, R4, R10, R20 ;  /* 0x0000000a0404723c */ /* 0x008fe20000001814 */
[----:B----4-:R0:W-:Y:S04]  /*2dda0*/  STL.64 [R1+0x1a60], R2 ;  /* 0x001a600201007387 */ /* 0x0101e80000100a00 */
[----:B0-----:R-:W3:Y:S04]  /*2ddb0*/  LDL.LU R2, [R1+0x70] ;  /* 0x0000700001027983 */ /* 0x001ee80000300800 */
[----:B------:R-:W3:Y:S04]  /*2ddc0*/  LDL.LU R3, [R1+0x74] ;  /* 0x0000740001037983 */ /* 0x000ee80000300800 */
[----:B------:R-:W4:Y:S04]  /*2ddd0*/  LDL.LU.64 R22, [R1+0x1a80] ;  /* 0x001a800001167983 */ /* 0x000f280000300a00 */
[----:B------:R-:W5:Y:S04]  /*2dde0*/  LDL.LU.64 R20, [R1+0x1a78] ;  /* 0x001a780001147983 */ /* 0x000f680000300a00 */
[----:B------:R-:W3:Y:S04]  /*2ddf0*/  LDL.LU.64 R10, [R1+0x1a70] ;  /* 0x001a7000010a7983 */ /* 0x000ee80000300a00 */
[----:B------:R-:W-:Y:S04]  /*2de00*/  STL.64 [R1+0xa0], R4 ;  /* 0x0000a00401007387 */ /* 0x000fe80000100a00 */
[----:B------:R0:W-:Y:S02]  /*2de10*/  STL.64 [R1+0xa8], R6 ;  /* 0x0000a80601007387 */ /* 0x0001e40000100a00 */
[----:B0-----:R-:W-:-:S02]  /*2de20*/  IMAD.MOV.U32 R6, RZ, RZ, R12 ;  /* 0x000000ffff067224 */ /* 0x001fc400078e000c */
[----:B------:R-:W5:Y:S01]  /*2de30*/  LDL.LU R12, [R1+0x1a6c] ;  /* 0x001a6c00010c7983 */ /* 0x000f620000300800 */
[----:B------:R-:W-:-:S03]  /*2de40*/  IMAD.MOV.U32 R7, RZ, RZ, R28 ;  /* 0x000000ffff077224 */ /* 0x000fc600078e001c */
[----:B------:R-:W5:Y:S01]  /*2de50*/  LDL.LU R28, [R1+0x1a68] ;  /* 0x001a6800011c7983 */ /* 0x000f620000300800 */
[----:B------:R-:W-:Y:S02]  /*2de60*/  IMAD.MOV.U32 R18, RZ, RZ, R27 ;  /* 0x000000ffff127224 */ /* 0x000fe400078e001b */
[----:B------:R-:W-:-:S06]  /*2de70*/  FMUL R0, R0, 1.4426950216293334961 ;  /* 0x3fb8aa3b00007820 */ /* 0x000fcc0000400000 */
[----:B------:R-:W2:Y:S02]  /*2de80*/  MUFU.EX2 R0, R0 ;  /* 0x0000000000007308 */ /* 0x000ea40000000800 */
[C---:B--2---:R-:W-:Y:S01]  /*2de90*/  FMUL R4, R0.reuse, R25 ;  /* 0x0000001900047220 */ /* 0x044fe20000400000 */
[----:B------:R-:W-:Y:S01]  /*2dea0*/  FMUL R5, R0, R26 ;  /* 0x0000001a00057220 */ /* 0x000fe20000400000 */
[----:B---3--:R-:W-:Y:S07]  /*2deb0*/  HMMA.16816.F32 R8, R16, R6, R8 ;  /* 0x000000061008723c */ /* 0x008fee0000001808 */
[C---:B----4-:R-:W-:Y:S01]  /*2dec0*/  FMUL R6, R29.reuse, R22 ;  /* 0x000000161d067220 */ /* 0x050fe20000400000 */
[----:B-----5:R-:W-:Y:S01]  /*2ded0*/  FMUL R7, R29, R21 ;  /* 0x000000151d077220 */ /* 0x020fe20000400000 */
[----:B------:R-:W-:-:S02]  /*2dee0*/  IMAD.MOV.U32 R18, RZ, RZ, R13 ;  /* 0x000000ffff127224 */ /* 0x000fc400078e000d */
[----:B------:R-:W-:Y:S02]  /*2def0*/  IMAD.MOV.U32 R19, RZ, RZ, R14 ;  /* 0x000000ffff137224 */ /* 0x000fe400078e000e */
[----:B------:R-:W-:-:S10]  /*2df00*/  IMAD.MOV.U32 R17, RZ, RZ, R12 ;  /* 0x000000ffff117224 */ /* 0x000fd400078e000c */
[----:B------:R0:W-:Y:S01]  /*2df10*/  STL.64 [R1+0x80], R8 ;  /* 0x0000800801007387 */ /* 0x0001e20000100a00 */
[----:B------:R-:W-:-:S03]  /*2df20*/  IMAD.MOV.U32 R16, RZ, RZ, R28 ;  /* 0x000000ffff107224 */ /* 0x000fc600078e001c */
[----:B------:R1:W-:Y:S01]  /*2df30*/  STL.64 [R1+0x88], R10 ;  /* 0x0000880a01007387 */ /* 0x0003e20000100a00 */
[----:B0-----:R-:W-:-:S03]  /*2df40*/  FMUL R8, R0, R24 ;  /* 0x0000001800087220 */ /* 0x001fc60000400000 */
[----:B------:R-:W2:Y:S01]  /*2df50*/  LDL.LU R24, [R1+0x470] ;  /* 0x0004700001187983 */ /* 0x000ea20000300800 */
[----:B------:R-:W-:Y:S01]  /*2df60*/  HMMA.16816.F32 R16, R16, R2, R4 ;  /* 0x000000021010723c */ /* 0x000fe20000001804 */
[C---:B-1----:R-:W-:Y:S02]  /*2df70*/  FMUL R11, R29.reuse, R15 ;  /* 0x0000000f1d0b7220 */ /* 0x042fe40000400000 */
[----:B------:R-:W3:Y:S04]  /*2df80*/  LDL.LU R25, [R1+0x474] ;  /* 0x0004740001197983 */ /* 0x000ee80000300800 */
[----:B------:R-:W4:Y:S04]  /*2df90*/  LDL.LU R26, [R1+0x478] ;  /* 0x00047800011a7983 */ /* 0x000f280000300800 */
[----:B------:R-:W5:Y:S04]  /*2dfa0*/  LDL.LU R27, [R1+0x47c] ;  /* 0x00047c00011b7983 */ /* 0x000f680000300800 */
[----:B------:R-:W5:Y:S04]  /*2dfb0*/  LDL.LU R15, [R1+0x48c] ;  /* 0x00048c00010f7983 */ /* 0x000f680000300800 */
[----:B------:R-:W2:Y:S01]  /*2dfc0*/  LDL.LU.64 R2, [R1+0x1a60] ;  /* 0x001a600001027983 */ /* 0x000ea20000300a00 */
[----:B------:R-:W-:Y:S01]  /*2dfd0*/  FMUL R9, R0, R23 ;  /* 0x0000001700097220 */ /* 0x000fe20000400000 */
[----:B------:R-:W-:Y:S01]  /*2dfe0*/  FMUL R10, R29, R20 ;  /* 0x000000141d0a7220 */ /* 0x000fe20000400000 */
[----:B------:R-:W-:Y:S01]  /*2dff0*/  IMAD.MOV.U32 R20, RZ, RZ, R28 ;  /* 0x000000ffff147224 */ /* 0x000fe200078e001c */
[----:B------:R-:W5:Y:S01]  /*2e000*/  LDL.LU R5, [R1+0x480] ;  /* 0x0004800001057983 */ /* 0x000f620000300800 */
[----:B------:R-:W-:-:S02]  /*2e010*/  IMAD.MOV.U32 R21, RZ, RZ, R12 ;  /* 0x000000ffff157224 */ /* 0x000fc400078e000c */
[----:B------:R-:W-:Y:S01]  /*2e020*/  IMAD.MOV.U32 R22, RZ, RZ, R13 ;  /* 0x000000ffff167224 */ /* 0x000fe200078e000d */
[----:B------:R-:W5:Y:S01]  /*2e030*/  LDL.LU R6, [R1+0x484] ;  /* 0x0004840001067983 */ /* 0x000f620000300800 */
[----:B------:R-:W-:-:S03]  /*2e040*/  IMAD.MOV.U32 R23, RZ, RZ, R14 ;  /* 0x000000ffff177224 */ /* 0x000fc600078e000e */
[----:B------:R0:W-:Y:S04]  /*2e050*/  STL.64 [R1+0x60], R16 ;  /* 0x0000601001007387 */ /* 0x0001e80000100a00 */
[----:B------:R1:W-:Y:S04]  /*2e060*/  STL.64 [R1+0x68], R18 ;  /* 0x0000681201007387 */ /* 0x0003e80000100a00 */
[----:B------:R-:W5:Y:S01]  /*2e070*/  LDL.LU R7, [R1+0x488] ;  /* 0x0004880001077983 */ /* 0x000f620000300800 */
[----:B--2---:R-:W-:-:S15]  /*2e080*/  HMMA.16816.F32 R8, R20, R2, R8 ;  /* 0x000000021408723c */ /* 0x004fde0000001808 */
[----:B------:R-:W-:-:S08]  /*2e090*/  NOP ;  /* 0x0000000000007918 */ /* 0x000fd00000000000 */
[----:B------:R2:W-:Y:S04]  /*2e0a0*/  STL [R1+0x40], R8 ;  /* 0x0000400801007387 */ /* 0x0005e80000100800 */
[----:B------:R2:W-:Y:S04]  /*2e0b0*/  STL [R1+0x48], R10 ;  /* 0x0000480a01007387 */ /* 0x0005e80000100800 */
[----:B------:R-:W2:Y:S04]  /*2e0c0*/  LDL.LU R20, [R1+0x98] ;  /* 0x0000980001147983 */ /* 0x000ea80000300800 */
[----:B------:R-:W2:Y:S04]  /*2e0d0*/  LDL.LU R21, [R1+0x9c] ;  /* 0x00009c0001157983 */ /* 0x000ea80000300800 */
[----:B------:R-:W2:Y:S04]  /*2e0e0*/  LDL.LU R22, [R1+0xb0] ;  /* 0x0000b00001167983 */ /* 0x000ea80000300800 */
[----:B------:R-:W2:Y:S01]  /*2e0f0*/  LDL.LU R23, [R1+0xb4] ;  /* 0x0000b40001177983 */ /* 0x000ea20000300800 */
[C---:B------:R-:W-:Y:S01]  /*2e100*/  FMUL R24, R0.reuse, R24 ;  /* 0x0000001800187220 */ /* 0x040fe20000400000 */
[----:B---3--:R-:W-:Y:S01]  /*2e110*/  FMUL R25, R0, R25 ;  /* 0x0000001900197220 */ /* 0x008fe20000400000 */
[C---:B----4-:R-:W-:Y:S01]  /*2e120*/  FMUL R26, R29.reuse, R26 ;  /* 0x0000001a1d1a7220 */ /* 0x050fe20000400000 */
[----:B-----5:R-:W-:Y:S01]  /*2e130*/  FMUL R27, R29, R27 ;  /* 0x0000001b1d1b7220 */ /* 0x020fe20000400000 */
[----:B0-----:R-:W-:-:S02]  /*2e140*/  IMAD.MOV.U32 R16, RZ, RZ, R28 ;  /* 0x000000ffff107224 */ /* 0x001fc400078e001c */
[----:B------:R-:W-:Y:S02]  /*2e150*/  IMAD.MOV.U32 R17, RZ, RZ, R12 ;  /* 0x000000ffff117224 */ /* 0x000fe400078e000c */
[----:B-1----:R-:W-:Y:S02]  /*2e160*/  IMAD.MOV.U32 R18, RZ, RZ, R13 ;  /* 0x000000ffff127224 */ /* 0x002fe400078e000d */
[----:B------:R-:W-:Y:S02]  /*2e170*/  IMAD.MOV.U32 R19, RZ, RZ, R14 ;  /* 0x000000ffff137224 */ /* 0x000fe400078e000e */
[C---:B------:R-:W-:Y:S01]  /*2e180*/  FMUL R4, R0.reuse, R5 ;  /* 0x0000000500047220 */ /* 0x040fe20000400000 */
[----:B------:R-:W-:Y:S02]  /*2e190*/  IMAD.MOV.U32 R2, RZ, RZ, R9 ;  /* 0x000000ffff027224 */ /* 0x000fe400078e0009 */
[----:B------:R-:W-:Y:S01]  /*2e1a0*/  FMUL R5, R0, R6 ;  /* 0x0000000600057220 */ /* 0x000fe20000400000 */
[----:B------:R-:W-:-:S02]  /*2e1b0*/  IMAD.MOV.U32 R3, RZ, RZ, R11 ;  /* 0x000000ffff037224 */ /* 0x000fc400078e000b */
[C---:B------:R-:W-:Y:S01]  /*2e1c0*/  FMUL R6, R29.reuse, R7 ;  /* 0x000000071d067220 */ /* 0x040fe20000400000 */
[----:B------:R-:W-:Y:S01]  /*2e1d0*/  FMUL R7, R29, R15 ;  /* 0x0000000f1d077220 */ /* 0x000fe20000400000 */
[----:B--2---:R-:W-:Y:S02]  /*2e1e0*/  IMAD.MOV.U32 R8, RZ, RZ, R28 ;  /* 0x000000ffff087224 */ /* 0x004fe400078e001c */
[----:B------:R-:W-:Y:S02]  /*2e1f0*/  IMAD.MOV.U32 R9, RZ, RZ, R12 ;  /* 0x000000ffff097224 */ /* 0x000fe400078e000c */
[----:B------:R-:W-:Y:S02]  /*2e200*/  IMAD.MOV.U32 R10, RZ, RZ, R13 ;  /* 0x000000ffff0a7224 */ /* 0x000fe400078e000d */
[----:B------:R-:W-:Y:S01]  /*2e210*/  IMAD.MOV.U32 R11, RZ, RZ, R14 ;  /* 0x000000ffff0b7224 */ /* 0x000fe200078e000e */
[----:B------:R0:W-:Y:S01]  /*2e220*/  STL [R1+0x1a44], R2 ;  /* 0x001a440201007387 */ /* 0x0001e20000100800 */
[----:B------:R-:W-:Y:S06]  /*2e230*/  HMMA.16816.F32 R24, R16, R20, R24 ;  /* 0x000000141018723c */ /* 0x000fec0000001818 */
[----:B------:R-:W-:-:S15]  /*2e240*/  HMMA.16816.F32 R4, R8, R22, R4 ;  /* 0x000000160804723c */ /* 0x000fde0000001804 */
[----:B------:R-:W-:-:S02]  /*2e250*/  NOP ;  /* 0x0000000000007918 */ /* 0x000fc40000000000 */
[----:B------:R-:W-:Y:S04]  /*2e260*/  STL.64 [R1+0x1a30], R26 ;  /* 0x001a301a01007387 */ /* 0x000fe80000100a00 */
[----:B------:R-:W-:Y:S04]  /*2e270*/  STL.64 [R1+0x1a28], R24 ;  /* 0x001a281801007387 */ /* 0x000fe80000100a00 */
[----:B------:R-:W2:Y:S04]  /*2e280*/  LDL.LU R16, [R1+0x490] ;  /* 0x0004900001107983 */ /* 0x000ea80000300800 */
[----:B------:R-:W3:Y:S04]  /*2e290*/  LDL.LU R17, [R1+0x494] ;  /* 0x0004940001117983 */ /* 0x000ee80000300800 */
[----:B------:R-:W4:Y:S04]  /*2e2a0*/  LDL.LU R22, [R1+0x4a0] ;  /* 0x0004a00001167983 */ /* 0x000f280000300800 */
[----:B------:R-:W5:Y:S01]  /*2e2b0*/  LDL.LU R21, [R1+0x4a4] ;  /* 0x0004a40001157983 */ /* 0x000f620000300800 */
[----:B------:R-:W-:-:S02]  /*2e2c0*/  IMAD.MOV.U32 R13, RZ, RZ, R6 ;  /* 0x000000ffff0d7224 */ /* 0x000fc400078e0006 */
[----:B------:R-:W-:Y:S01]  /*2e2d0*/  IMAD.MOV.U32 R15, RZ, RZ, R5 ;  /* 0x000000ffff0f7224 */ /* 0x000fe200078e0005 */
[----:B------:R-:W3:Y:S01]  /*2e2e0*/  LDL.LU R18, [R1+0x498] ;  /* 0x0004980001127983 */ /* 0x000ee20000300800 */
[----:B------:R-:W-:-:S03]  /*2e2f0*/  IMAD.MOV.U32 R29, RZ, RZ, R7 ;  /* 0x000000ffff1d7224 */ /* 0x000fc600078e0007 */
[----:B------:R-:W3:Y:S04]  /*2e300*/  LDL.LU R19, [R1+0x49c] ;  /* 0x00049c0001137983 */ /* 0x000ee80000300800 */
[----:B------:R-:W3:Y:S01]  /*2e310*/  LDL.LU R20, [R1+0x4a8] ;  /* 0x0004a80001147983 */ /* 0x000ee20000300800 */
[----:B0-----:R-:W-:-:S03]  /*2e320*/  IMAD.MOV.U32 R2, RZ, RZ, R4 ;  /* 0x000000ffff027224 */ /* 0x001fc600078e0004 */
[----:B------:R-:W3:Y:S04]  /*2e330*/  LDL.LU R7, [R1+0x4ac] ;  /* 0x0004ac0001077983 */ /* 0x000ee80000300800 */
[----:B------:R0:W-:Y:S04]  /*2e340*/  STL [R1+0x1a54], R13 ;  /* 0x001a540d01007387 */ /* 0x0001e80000100800 */
[----:B0-----:R-:W3:Y:S04]  /*2e350*/  LDL.LU R13, [R1+0x1b8] ;  /* 0x0001b800010d7983 */ /* 0x001ee80000300800 */
[----:B------:R0:W-:Y:S04]  /*2e360*/  STL [R1+0x1a50], R15 ;  /* 0x001a500f01007387 */ /* 0x0001e80000100800 */
[----:B0-----:R-:W3:Y:S04]  /*2e370*/  LDL.LU R15, [R1+0x30] ;  /* 0x00003000010f7983 */ /* 0x001ee80000300800 */
[----:B------:R-:W-:Y:S01]  /*2e380*/  STL.64 [R1+0x1a48], R2 ;  /* 0x001a480201007387 */ /* 0x000fe20000100a00 */
[C---:B----4-:R-:W-:Y:S01]  /*2e390*/  FMUL R4, R0.reuse, R22 ;  /* 0x0000001600047220 */ /* 0x050fe20000400000 */
[----:B-----5:R-:W-:-:S05]  /*2e3a0*/  FMUL R5, R0, R21 ;  /* 0x0000001500057220 */ /* 0x020fca0000400000 */
[----:B------:R0:W-:Y:S04]  /*2e3b0*/  STL.64 [R1+0x1a58], R4 ;  /* 0x001a580401007387 */ /* 0x0001e80000100a00 */
[----:B0-----:R-:W4:Y:S04]  /*2e3c0*/  LDL.LU R4, [R1+0xf0] ;  /* 0x0000f00001047983 */ /* 0x001f280000300800 */
[----:B------:R-:W4:Y:S01]  /*2e3d0*/  LDL.LU R5, [R1+0xf4] ;  /* 0x0000f40001057983 */ /* 0x000f220000300800 */
[C---:B--2---:R-:W-:Y:S01]  /*2e3e0*/  FMUL R16, R0.reuse, R16 ;  /* 0x0000001000107220 */ /* 0x044fe20000400000 */
[----:B---3--:R-:W-:Y:S01]  /*2e3f0*/  FMUL R17, R0, R17 ;  /* 0x0000001100117220 */ /* 0x008fe20000400000 */
[----:B------:R-:W-:Y:S01]  /*2e400*/  IMAD.MOV.U32 R21, RZ, RZ, R12 ;  /* 0x000000ffff157224 */ /* 0x000fe200078e000c */
[----:B------:R-:W2:Y:S01]  /*2e410*/  LDL.LU R2, [R1+0x190] ;  /* 0x0001900001027983 */ /* 0x000ea20000300800 */
[----:B------:R-:W-:-:S03]  /*2e420*/  IMAD.MOV.U32 R23, RZ, RZ, R14 ;  /* 0x000000ffff177224 */ /* 0x000fc600078e000e */
[----:B------:R-:W2:Y:S01]  /*2e430*/  LDL.LU R3, [R1+0x194] ;  /* 0x0001940001037983 */ /* 0x000ea20000300800 */
[C---:B------:R-:W-:Y:S01]  /*2e440*/  FMUL R6, R13.reuse, R20 ;  /* 0x000000140d067220 */ /* 0x040fe20000400000 */
[C---:B------:R-:W-:Y:S01]  /*2e450*/  FMUL R18, R13.reuse, R18 ;  /* 0x000000120d127220 */ /* 0x040fe20000400000 */
[----:B------:R-:W-:Y:S01]  /*2e460*/  FMUL R19, R13, R19 ;  /* 0x000000130d137220 */ /* 0x000fe20000400000 */
[----:B------:R-:W-:Y:S01]  /*2e470*/  IMAD.MOV.U32 R20, RZ, RZ, R28 ;  /* 0x000000ffff147224 */ /* 0x000fe200078e001c */
[----:B------:R-:W3:Y:S04]  /*2e480*/  LDL.LU R27, [R1+0x4b0] ;  /* 0x0004b000011b7983 */ /* 0x000ee80000300800 */
[----:B------:R-:W5:Y:S04]  /*2e490*/  LDL.LU R26, [R1+0x4b4] ;  /* 0x0004b400011a7983 */ /* 0x000f680000300800 */
[----:B------:R-:W2:Y:S01]  /*2e4a0*/  LDL.LU R25, [R1+0x4c0] ;  /* 0x0004c00001197983 */ /* 0x000ea20000300800 */
[----:B------:R-:W-:-:S03]  /*2e4b0*/  IMAD.MOV.U32 R22, RZ, RZ, R15 ;  /* 0x000000ffff167224 */ /* 0x000fc600078e000f */
[----:B------:R-:W2:Y:S04]  /*2e4c0*/  LDL.LU R24, [R1+0x4c4] ;  /* 0x0004c40001187983 */ /* 0x000ea80000300800 */
[----:B----4-:R-:W-:Y:S01]  /*2e4d0*/  HMMA.16816.F32 R16, R20, R4, R16 ;  /* 0x000000041410723c */ /* 0x010fe20000001810 */
[----:B------:R-:W4:Y:S04]  /*2e4e0*/  LDL.LU.64 R4, [R1+0x1a58] ;  /* 0x001a580001047983 */ /* 0x000f280000300a00 */
[----:B------:R-:W2:Y:S04]  /*2e4f0*/  LDL.LU R22, [R1+0x4b8] ;  /* 0x0004b80001167983 */ /* 0x000ea80000300800 */
[----:B------:R-:W4:-:S14]  /*2e500*/  LDL.LU R23, [R1+0x4bc] ;  /* 0x0004bc0001177983 */ /* 0x000f1c0000300800 */
[----:B------:R-:W-:Y:S04]  /*2e510*/  STL.64 [R1+0x50], R16 ;  /* 0x0000501001007387 */ /* 0x000fe80000100a00 */
[----:B------:R0:W-:Y:S04]  /*2e520*/  STL.64 [R1+0x58], R18 ;  /* 0x0000581201007387 */ /* 0x0001e80000100a00 */
[----:B0-----:R-:W4:Y:S04]  /*2e530*/  LDL.LU R18, [R1+0x4c8] ;  /* 0x0004c80001127983 */ /* 0x001f280000300800 */
[----:B------:R-:W4:Y:S04]  /*2e540*/  LDL.LU R19, [R1+0x4cc] ;  /* 0x0004cc0001137983 */ /* 0x000f280000300800 */
[----:B------:R-:W4:Y:S04]  /*2e550*/  LDL.LU R16, [R1+0x198] ;  /* 0x0001980001107983 */ /* 0x000f280000300800 */
[----:B------:R-:W4:Y:S01]  /*2e560*/  LDL.LU R17, [R1+0x19c] ;  /* 0x00019c0001117983 */ /* 0x000f220000300800 */
[----:B------:R-:W-:Y:S01]  /*2e570*/  FMUL R7, R13, R7 ;  /* 0x000000070d077220 */ /* 0x000fe20000400000 */
[----:B------:R-:W-:-:S02]  /*2e580*/  IMAD.MOV.U32 R10, RZ, RZ, R15 ;  /* 0x000000ffff0a7224 */ /* 0x000fc400078e000f */
[C---:B---3--:R-:W-:Y:S01]  /*2e590*/  FMUL R20, R0.reuse, R27 ;  /* 0x0000001b00147220 */ /* 0x048fe20000400000 */
[----:B-----5:R-:W-:Y:S01]  /*2e5a0*/  FMUL R21, R0, R26 ;  /* 0x0000001a00157220 */ /* 0x020fe20000400000 */
[C---:B--2---:R-:W-:Y:S01]  /*2e5b0*/  FMUL R22, R13.reuse, R22 ;  /* 0x000000160d167220 */ /* 0x044fe20000400000 */
[C---:B----4-:R-:W-:Y:S02]  /*2e5c0*/  FMUL R23, R13.reuse, R23 ;  /* 0x000000170d177220 */ /* 0x050fe40000400000 */
[----:B------:R-:W-:Y:S01]  /*2e5d0*/  HMMA.16816.F32 R4, R8, R16, R4 ;  /* 0x000000100804723c */ /* 0x000fe20000001804 */
[C---:B------:R-:W-:Y:S01]  /*2e5e0*/  FMUL R18, R13.reuse, R18 ;  /* 0x000000120d127220 */ /* 0x040fe20000400000 */
[----:B------:R-:W-:Y:S02]  /*2e5f0*/  FMUL R19, R13, R19 ;  /* 0x000000130d137220 */ /* 0x000fe40000400000 */
[----:B------:R-:W2:-:S15]  /*2e600*/  LDL.LU R13, [R1+0x1a54] ;  /* 0x001a5400010d7983 */ /* 0x000e9e0000300800 */
[----:B------:R-:W-:-:S04]  /*2e610*/  NOP ;  /* 0x0000000000007918 */ /* 0x000fc80000000000 */
[----:B------:R0:W-:Y:S04]  /*2e620*/  STL.64 [R1+0x10], R4 ;  /* 0x0000100401007387 */ /* 0x0001e80000100a00 */
[----:B------:R1:W-:Y:S01]  /*2e630*/  STL.64 [R1+0x18], R6 ;  /* 0x0000180601007387 */ /* 0x0003e20000100a00 */
[----:B0-----:R-:W-:Y:S02]  /*2e640*/  IMAD.MOV.U32 R4, RZ, RZ, R28 ;  /* 0x000000ffff047224 */ /* 0x001fe400078e001c */
[----:B------:R-:W-:Y:S02]  /*2e650*/  IMAD.MOV.U32 R5, RZ, RZ, R12 ;  /* 0x000000ffff057224 */ /* 0x000fe400078e000c */
[----:B-1----:R-:W-:Y:S02]  /*2e660*/  IMAD.MOV.U32 R6, RZ, RZ, R15 ;  /* 0x000000ffff067224 */ /* 0x002fe400078e000f */
[----:B------:R-:W-:-:S07]  /*2e670*/  IMAD.MOV.U32 R7, RZ, RZ, R14 ;  /* 0x000000ffff077224 */ /* 0x000fce00078e000e */
[----:B------:R-:W-:Y:S01]  /*2e680*/  HMMA.16816.F32 R20, R4, R2, R20 ;  /* 0x000000020414723c */ /* 0x000fe20000001814 */
[C---:B------:R-:W-:Y:S01]  /*2e690*/  FMUL R17, R0.reuse, R24 ;  /* 0x0000001800117220 */ /* 0x040fe20000400000 */
[----:B------:R-:W-:Y:S01]  /*2e6a0*/  FMUL R16, R0, R25 ;  /* 0x0000001900107220 */ /* 0x000fe20000400000 */
[----:B------:R-:W3:Y:S04]  /*2e6b0*/  LDL.LU R24, [R1+0x60] ;  /* 0x0000600001187983 */ /* 0x000ee80000300800 */
[----:B------:R-:W3:Y:S04]  /*2e6c0*/  LDL.LU R25, [R1+0x64] ;  /* 0x0000640001197983 */ /* 0x000ee80000300800 */
[----:B------:R-:W3:Y:S04]  /*2e6d0*/  LDL.LU R26, [R1+0x68] ;  /* 0x00006800011a7983 */ /* 0x000ee80000300800 */
[----:B------:R-:W3:Y:S04]  /*2e6e0*/  LDL.LU R27, [R1+0x6c] ;  /* 0x00006c00011b7983 */ /* 0x000ee80000300800 */
[----:B------:R0:W-:Y:S04]  /*2e6f0*/  STL [R1+0x14e8], R0 ;  /* 0x0014e80001007387 */ /* 0x0001e80000100800 */
[----:B------:R-:W4:Y:S04]  /*2e700*/  LDL.LU R28, [R1+0x34] ;  /* 0x00003400011c7983 */ /* 0x000f280000300800 */
[----:B------:R-:W5:Y:S04]  /*2e710*/  LDL.LU R15, [R1+0x1a50] ;  /* 0x001a5000010f7983 */ /* 0x000f680000300800 */
[----:B------:R-:W2:Y:S01]  /*2e720*/  LDL.LU.64 R2, [R1+0x1a48] ;  /* 0x001a480001027983 */ /* 0x000ea20000300a00 */
[----:B0-----:R-:W-:-:S03]  /*2e730*/  IMAD.MOV.U32 R0, RZ, RZ, R23 ;  /* 0x000000ffff007224 */ /* 0x001fc600078e0017 */
[----:B------:R-:W-:Y:S04]  /*2e740*/  STL.64 [R1], R20 ;  /* 0x0000001401007387 */ /* 0x000fe80000100a00 */
[----:B------:R0:W-:Y:S04]  /*2e750*/  STL [R1+0x8], R22 ;  /* 0x0000081601007387 */ /* 0x0001e80000100800 */
[----:B0-----:R-:W3:Y:S04]  /*2e760*/  LDL.LU R22, [R1+0x1b0] ;  /* 0x0001b00001167983 */ /* 0x001ee80000300800 */
[----:B------:R-:W3:Y:S04]  /*2e770*/  LDL.LU R23, [R1+0x1b4] ;  /* 0x0001b40001177983 */ /* 0x000ee80000300800 */
[----:B------:R-:W4:Y:S04]  /*2e780*/  LDL.LU R20, [R1+0xc8] ;  /* 0x0000c80001147983 */ /* 0x000f280000300800 */
[----:B------:R-:W4:Y:S01]  /*2e790*/  LDL.LU R21, [R1+0xcc] ;  /* 0x0000cc0001157983 */ /* 0x000f220000300800 */
[----:B---3--:R-:W-:Y:S03]  /*2e7a0*/  HMMA.16816.F32 R8, R8, R22, R16 ;  /* 0x000000160808723c */ /* 0x008fe60000001810 */
[----:B------:R-:W3:Y:S04]  /*2e7b0*/  LDL.LU R22, [R1+0xd0] ;  /* 0x0000d00001167983 */ /* 0x000ee80000300800 */
[----:B------:R-:W3:Y:S01]  /*2e7c0*/  LDL.LU R23, [R1+0xd4] ;  /* 0x0000d40001177983 */ /* 0x000ee20000300800 */
[----:B--2---:R-:W-:-:S03]  /*2e7d0*/  IMAD.MOV.U32 R16, RZ, RZ, R2 ;  /* 0x000000ffff107224 */ /* 0x004fc600078e0002 */
[----:B------:R-:W2:Y:S01]  /*2e7e0*/  LDL.LU R2, [R1+0x1a44] ;  /* 0x001a440001027983 */ /* 0x000ea20000300800 */
[----:B-----5:R-:W-:Y:S02]  /*2e7f0*/  IMAD.MOV.U32 R17, RZ, RZ, R15 ;  /* 0x000000ffff117224 */ /* 0x020fe400078e000f */
[----:B------:R-:W-:Y:S01]  /*2e800*/  IMAD.MOV.U32 R18, RZ, RZ, R13 ;  /* 0x000000ffff127224 */ /* 0x000fe200078e000d */
[----:B------:R-:W5:Y:S01]  /*2e810*/  LDL.LU R15, [R1+0x1a40] ;  /* 0x001a4000010f7983 */ /* 0x000f620000300800 */
[----:B------:R-:W-:-:S03]  /*2e820*/  IMAD.MOV.U32 R19, RZ, RZ, R29 ;  /* 0x000000ffff137224 */ /* 0x000fc600078e001d */
[----:B------:R-:W3:Y:S04]  /*2e830*/  LDL.LU R13, [R1+0x1a3c] ;  /* 0x001a3c00010d7983 */ /* 0x000ee80000300800 */
[----:B------:R-:W2:Y:S04]  /*2e840*/  LDL.LU R29, [R1+0x1a38] ;  /* 0x001a3800011d7983 */ /* 0x000ea80000300800 */
[----:B------:R0:W-:Y:S04]  /*2e850*/  STL.64 [R1+0x19f0], R10 ;  /* 0x0019f00a01007387 */ /* 0x0001e80000100a00 */
[----:B0-----:R-:W2:Y:S04]  /*2e860*/  LDL.LU R10, [R1+0xe0] ;  /* 0x0000e000010a7983 */ /* 0x001ea80000300800 */
[----:B------:R-:W2:Y:S04]  /*2e870*/  LDL.LU R11, [R1+0xe4] ;  /* 0x0000e400010b7983 */ /* 0x000ea80000300800 */
[----:B------:R0:W-:Y:S04]  /*2e880*/  STL.64 [R1+0x19e8], R8 ;  /* 0x0019e80801007387 */ /* 0x0001e80000100a00 */
[----:B0-----:R-:W2:Y:S04]  /*2e890*/  LDL.LU R8, [R1+0xf8] ;  /* 0x0000f80001087983 */ /* 0x001ea80000300800 */
[----:B------:R-:W2:Y:S01]  /*2e8a0*/  LDL.LU R9, [R1+0xfc] ;  /* 0x0000fc0001097983 */ /* 0x000ea20000300800 */
[----:B----4-:R-:W-:-:S02]  /*2e8b0*/  IMAD.MOV.U32 R6, RZ, RZ, R28 ;  /* 0x000000ffff067224 */ /* 0x010fc400078e001c */
[----:B-----5:R-:W-:Y:S02]  /*2e8c0*/  IMAD.MOV.U32 R7, RZ, RZ, R15 ;  /* 0x000000ffff077224 */ /* 0x020fe400078e000f */
[----:B---3--:R-:W-:Y:S02]  /*2e8d0*/  IMAD.MOV.U32 R5, RZ, RZ, R13 ;  /* 0x000000ffff057224 */ /* 0x008fe400078e000d */
[----:B--2---:R-:W-:-:S07]  /*2e8e0*/  IMAD.MOV.U32 R4, RZ, RZ, R29 ;  /* 0x000000ffff047224 */ /* 0x004fce00078e001d */
[----:B------:R-:W-:Y:S01]  /*2e8f0*/  HMMA.16816.F32 R4, R4, R8, R24 ;  /* 0x000000080404723c */ /* 0x000fe20000001818 */
[----:B------:R-:W2:Y:S04]  /*2e900*/  LDL.LU.64 R26, [R1+0x1a30] ;  /* 0x001a3000011a7983 */ /* 0x000ea80000300a00 */
[----:B------:R-:W2:-:S15]  /*2e910*/  LDL.LU.64 R24, [R1+0x1a28] ;  /* 0x001a280001187983 */ /* 0x000e9e0000300a00 */
[----:B------:R-:W-:-:S03]  /*2e920*/  NOP ;  /* 0x0000000000007918 */ /* 0x000fc60000000000 */
[----:B------:R0:W-:Y:S04]  /*2e930*/  STL.64 [R1+0x310], R4 ;  /* 0x0003100401007387 */ /* 0x0001e80000100a00 */
[----:B------:R1:W-:Y:S04]  /*2e940*/  STL.64 [R1+0x318], R6 ;  /* 0x0003180601007387 */ /* 0x0003e80000100a00 */
[----:B0-----:R-:W3:Y:S01]  /*2e950*/  LDL.LU R4, [R1+0x40] ;  /* 0x0000400001047983 */ /* 0x001ee20000300800 */
[----:B------:R-:W-:-:S03]  /*2e960*/  IMAD.MOV.U32 R5, RZ, RZ, R2 ;  /* 0x000000ffff057224 */ /* 0x000fc600078e0002 */
[----:B------:R-:W4:Y:S04]  /*2e970*/  LDL.LU R2, [R1+0x1a20] ;  /* 0x001a200001027983 */ /* 0x000f280000300800 */
[----:B-1----:R-:W3:Y:S01]  /*2e980*/  LDL.LU R6, [R1+0x48] ;  /* 0x0000480001067983 */ /* 0x002ee20000300800 */
[----:B------:R-:W-:Y:S02]  /*2e990*/  IMAD.MOV.U32 R12, RZ, RZ, R29 ;  /* 0x000000ffff0c7224 */ /* 0x000fe400078e001d */
[----:B------:R-:W-:Y:S02]  /*2e9a0*/  IMAD.MOV.U32 R14, RZ, RZ, R28 ;  /* 0x000000ffff0e7224 */ /* 0x000fe400078e001c */
[----:B------:R-:W-:-:S07]  /*2e9b0*/  IMAD.MOV.U32 R7, RZ, RZ, R3 ;  /* 0x000000ffff077224 */ /* 0x000fce00078e0003 */
[----:B---3--:R-:W-:Y:S07]  /*2e9c0*/  HMMA.16816.F32 R8, R12, R10, R4 ;  /* 0x0000000a0c08723c */ /* 0x008fee0000001804 */
[----:B------:R-:W-:Y:S02]  /*2e9d0*/  IMAD.MOV.U32 R4, RZ, RZ, R29 ;  /* 0x000000ffff047224 */ /* 0x000fe400078e001d */
[----:B------:R-:W-:Y:S02]  /*2e9e0*/  IMAD.MOV.U32 R5, RZ, RZ, R13 ;  /* 0x000000ffff057224 */ /* 0x000fe400078e000d */
[----:B------:R-:W-:-:S02]  /*2e9f0*/  IMAD.MOV.U32 R6, RZ, RZ, R28 ;  /* 0x000000ffff067224 */ /* 0x000fc400078e001c */
[----:B------:R-:W-:-:S07]  /*2ea00*/  IMAD.MOV.U32 R7, RZ, RZ, R15 ;  /* 0x000000ffff077224 */ /* 0x000fce00078e000f */
[----:B--2---:R-:W-:Y:S03]  /*2ea10*/  HMMA.16816.F32 R4, R4, R20, R24 ;  /* 0x000000140404723c */ /* 0x004fe60000001818 */
[----:B------:R4:W-:Y:S04]  /*2ea20*/  STL.64 [R1+0x300], R8 ;  /* 0x0003000801007387 */ /* 0x0009e80000100a00 */
[----:B------:R-:W-:Y:S01]  /*2ea30*/  STL.64 [R1+0x308], R10 ;  /* 0x0003080a01007387 */ /* 0x000fe20000100a00 */
[----:B----4-:R-:W-:-:S05]  /*2ea40*/  LOP3.LUT R8, R2, 0x40, RZ, 0x3c, !PT ;  /* 0x0000004002087812 */ /* 0x010fca00078e3cff */
[----:B------:R-:W-:Y:S04]  /*2ea50*/  STL [R1+0x350], R8 ;  /* 0x0003500801007387 */ /* 0x000fe80000100800 */
[----:B------:R-:W2:Y:S06]  /*2ea60*/  LDL.LU R26, [R1+0xb8] ;  /* 0x0000b800011a7983 */ /* 0x000eac0000300800 */
[----:B------:R-:W-:Y:S04]  /*2ea70*/  STL.64 [R1+0x2f0], R4 ;  /* 0x0002f00401007387 */ /* 0x000fe80000100a00 */
[----:B------:R0:W-:Y:S04]  /*2ea80*/  STL.64 [R1+0x2f8], R6 ;  /* 0x0002f80601007387 */ /* 0x0001e80000100a00 */
[----:B------:R-:W2:Y:S04]  /*2ea90*/  LDL.LU R27, [R1+0xbc] ;  /* 0x0000bc00011b7983 */ /* 0x000ea80000300800 */
[----:B------:R-:W-:Y:S01]  /*2eaa0*/  LDS.64 R4, [R8+UR7+0x800] ;  /* 0x0008000708047984 */ /* 0x000fe20008000a00 */
[----:B0-----:R-:W-:-:S03]  /*2eab0*/  LOP3.LUT R6, R2, 0x60, RZ, 0x3c, !PT ;  /* 0x0000006002067812 */ /* 0x001fc600078e3cff */
[----:B------:R0:W1:Y:S04]  /*2eac0*/  LDS.64 R2, [R8+UR7] ;  /* 0x0000000708027984 */ /* 0x0000680008000a00 */
[----:B------:R-:W3:Y:S01]  /*2ead0*/  LDS.64 R20, [R6+UR7] ;  /* 0x0000000706147984 */ /* 0x000ee20008000a00 */
[----:B0-----:R-:W-:Y:S03]  /*2eae0*/  HMMA.16816.F32 R8, R12, R22, R16 ;  /* 0x000000160c08723c */ /* 0x001fe60000001810 */
[----:B--2---:R-:W-:Y:S04]  /*2eaf0*/  STL.64 [R1+0x1a08], R26 ;  /* 0x001a081a01007387 */ /* 0x004fe80000100a00 */
[----:B-1----:R0:W-:Y:S04]  /*2eb00*/  STL [R1+0x1978], R3 ;  /* 0x0019780301007387 */ /* 0x0021e80000100800 */
[----:B------:R-:W-:Y:S04]  /*2eb10*/  STL [R1+0x354], R6 ;  /* 0x0003540601007387 */ /* 0x000fe80000100800 */
[----:B------:R-:W2:Y:S04]  /*2eb20*/  LDL.LU R24, [R1+0xc0] ;  /* 0x0000c00001187983 */ /* 0x000ea80000300800 */
[----:B------:R-:W2:Y:S04]  /*2eb30*/  LDL.LU R25, [R1+0xc4] ;  /* 0x0000c40001197983 */ /* 0x000ea80000300800 */
[----:B0-----:R-:W4:Y:S04]  /*2eb40*/  LDL.LU R3, [R1+0xdc] ;  /* 0x0000dc0001037983 */ /* 0x001f280000300800 */
[----:B------:R-:W-:Y:S04]  /*2eb50*/  STL [R1+0x1974], R5 ;  /* 0x0019740501007387 */ /* 0x000fe80000100800 */
[----:B------:R-:W5:Y:S04]  /*2eb60*/  LDL.LU R22, [R1+0x38] ;  /* 0x0000380001167983 */ /* 0x000f680000300800 */
[----:B------:R-:W-:Y:S04]  /*2eb70*/  STL.64 [R1+0x2e0], R8 ;  /* 0x0002e00801007387 */ /* 0x000fe80000100a00 */
[----:B------:R-:W-:Y:S04]  /*2eb80*/  STL.64 [R1+0x2e8], R10 ;  /* 0x0002e80a01007387 */ /* 0x000fe80000100a00 */
[----:B------:R-:W5:Y:S04]  /*2eb90*/  LDL.LU R23, [R1+0x3c] ;  /* 0x00003c0001177983 */ /* 0x000f680000300800 */
[----:B---3--:R0:W-:Y:S04]  /*2eba0*/  STL [R1+0x197c], R21 ;  /* 0x00197c1501007387 */ /* 0x0081e80000100800 */
[----:B------:R-:W1:Y:S04]  /*2ebb0*/  LDS.64 R6, [R6+UR7+0x800] ;  /* 0x0008000706067984 */ /* 0x000e680008000a00 */
[----:B0-----:R-:W3:Y:S04]  /*2ebc0*/  LDL.LU R21, [R1+0xd8] ;  /* 0x0000d80001157983 */ /* 0x001ee80000300800 */
[----:B-----5:R-:W-:Y:S04]  /*2ebd0*/  STL.64 [R1+0x1a00], R22 ;  /* 0x001a001601007387 */ /* 0x020fe80000100a00 */
[----:B---3--:R0:W-:Y:S04]  /*2ebe0*/  STL.64 [R1+0x19f8], R20 ;  /* 0x0019f81401007387 */ /* 0x0081e80000100a00 */
[----:B0-----:R-:W3:Y:S04]  /*2ebf0*/  LDL.LU R20, [R1+0x10] ;  /* 0x0000100001147983 */ /* 0x001ee80000300800 */
[----:B------:R-:W3:Y:S04]  /*2ec00*/  LDL.LU R21, [R1+0x14] ;  /* 0x0000140001157983 */ /* 0x000ee80000300800 */
[----:B------:R-:W5:Y:S04]  /*2ec10*/  LDL.LU R22, [R1+0x18] ;  /* 0x0000180001167983 */ /* 0x000f680000300800 */
[----:B------:R-:W5:Y:S04]  /*2ec20*/  LDL.LU R23, [R1+0x1c] ;  /* 0x00001c0001177983 */ /* 0x000f680000300800 */
[----:B-----5:R-:W-:Y:S04]  /*2ec30*/  STL.64 [R1+0x1a18], R22 ;  /* 0x001a181601007387 */ /* 0x020fe80000100a00 */
[----:B---3--:R0:W-:Y:S04]  /*2ec40*/  STL.64 [R1+0x1a10], R20 ;  /* 0x001a101401007387 */ /* 0x0081e80000100a00 */
[----:B0-----:R-:W2:Y:S04]  /*2ec50*/  LDL.LU R20, [R1+0x50] ;  /* 0x0000500001147983 */ /* 0x001ea80000300800 */
[----:B------:R-:W2:Y:S04]  /*2ec60*/  LDL.LU R21, [R1+0x54] ;  /* 0x0000540001157983 */ /* 0x000ea80000300800 */
[----:B------:R-:W2:Y:S04]  /*2ec70*/  LDL.LU R22, [R1+0x58] ;  /* 0x0000580001167983 */ /* 0x000ea80000300800 */
[----:B------:R-:W2:Y:S01]  /*2ec80*/  LDL.LU R23, [R1+0x5c] ;  /* 0x00005c0001177983 */ /* 0x000ea20000300800 */
[----:B------:R-:W-:-:S03]  /*2ec90*/  IMAD.MOV.U32 R11, RZ, RZ, R0 ;  /* 0x000000ffff0b7224 */ /* 0x000fc600078e0000 */
[----:B------:R-:W3:Y:S04]  /*2eca0*/  LDL.LU R8, [R1] ;  /* 0x0000000001087983 */ /* 0x000ee80000300800 */
[----:B------:R-:W3:Y:S04]  /*2ecb0*/  LDL.LU R9, [R1+0x4] ;  /* 0x0000040001097983 */ /* 0x000ee80000300800 */
[----:B------:R-:W3:Y:S04]  /*2ecc0*/  LDL.LU R10, [R1+0x8] ;  /* 0x00000800010a7983 */ /* 0x000ee80000300800 */
[----:B------:R-:W5:Y:S04]  /*2ecd0*/  LDL R5, [R1+0xe8] ;  /* 0x0000e80001057983 */ /* 0x000f680000100800 */
[----:B------:R-:W4:Y:S04]  /*2ece0*/  LDL R0, [R1+0xec] ;  /* 0x0000ec0001007983 */ /* 0x000f280000100800 */
[----:B-1----:R-:W-:Y:S01]  /*2ecf0*/  STL [R1+0x1970], R7 ;  /* 0x0019700701007387 */ /* 0x002fe20000100800 */
[----:B--2---:R-:W-:Y:S03]  /*2ed00*/  HMMA.16816.F32 R24, R12, R24, R20 ;  /* 0x000000180c18723c */ /* 0x004fe60000001814 */
[----:B------:R-:W2:Y:S04]  /*2ed10*/  LDL.LU.64 R22, [R1+0x1a18] ;  /* 0x001a180001167983 */ /* 0x000ea80000300a00 */
[----:B------:R-:W2:-:S15]  /*2ed20*/  LDL.LU.64 R20, [R1+0x1a10] ;  /* 0x001a100001147983 */ /* 0x000e9e0000300a00 */
[----:B------:R-:W-:-:S01]  /*2ed30*/  NOP ;  /* 0x0000000000007918 */ /* 0x000fc20000000000 */
[----:B------:R-:W-:Y:S04]  /*2ed40*/  STL.64 [R1+0x2d0], R24 ;  /* 0x0002d01801007387 */ /* 0x000fe80000100a00 */
[----:B------:R0:W-:Y:S04]  /*2ed50*/  STL.64 [R1+0x2d8], R26 ;  /* 0x0002d81a01007387 */ /* 0x0001e80000100a00 */
[----:B0-----:R-:W2:Y:S01]  /*2ed60*/  LDL.LU.64 R26, [R1+0x1a08] ;  /* 0x001a0800011a7983 */ /* 0x001ea20000300a00 */
[----:B------:R-:W-:Y:S02]  /*2ed70*/  IMAD.MOV.U32 R16, RZ, RZ, R29 ;  /* 0x000000ffff107224 */ /* 0x000fe400078e001d */
[----:B------:R-:W-:-:S02]  /*2ed80*/  IMAD.MOV.U32 R17, RZ, RZ, R13 ;  /* 0x000000ffff117224 */ /* 0x000fc400078e000d */
[----:B------:R-:W-:Y:S02]  /*2ed90*/  IMAD.MOV.U32 R18, RZ, RZ, R28 ;  /* 0x000000ffff127224 */ /* 0x000fe400078e001c */
[----:B------:R-:W-:-:S07]  /*2eda0*/  IMAD.MOV.U32 R19, RZ, RZ, R15 ;  /* 0x000000ffff137224 */ /* 0x000fce00078e000f */
[----:B--2---:R-:W-:Y:S01]  /*2edb0*/  HMMA.16816.F32 R24, R16, R26, R20 ;  /* 0x0000001a1018723c */ /* 0x004fe20000001814 */
[----:B------:R-:W2:Y:S04]  /*2edc0*/  LDL.LU.64 R22, [R1+0x1a00] ;  /* 0x001a000001167983 */ /* 0x000ea80000300a00 */
[----:B------:R-:W2:-:S15]  /*2edd0*/  LDL.LU.64 R20, [R1+0x19f8] ;  /* 0x0019f80001147983 */ /* 0x000e9e0000300a00 */
[----:B------:R-:W-:-:S03]  /*2ede0*/  NOP ;  /* 0x0000000000007918 */ /* 0x000fc60000000000 */
[----:B------:R0:W-:Y:S04]  /*2edf0*/  STL.64 [R1+0x2c0], R24 ;  /* 0x0002c01801007387 */ /* 0x0001e80000100a00 */
[----:B------:R-:W-:Y:S04]  /*2ee00*/  STL.64 [R1+0x2c8], R26 ;  /* 0x0002c81a01007387 */ /* 0x000fe80000100a00 */
[----:B0-----:R-:W3:Y:S04]  /*2ee10*/  LDL.LU R24, [R1+0x120] ;  /* 0x0001200001187983 */ /* 0x001ee80000300800 */
[----:B------:R-:W3:Y:S04]  /*2ee20*/  LDL.LU R25, [R1+0x124] ;  /* 0x0001240001197983 */ /* 0x000ee80000300800 */
[----:B---3--:R0:W-:Y:S04]  /*2ee30*/  STL.64 [R1+0x19d0], R24 ;  /* 0x0019d01801007387 */ /* 0x0081e80000100a00 */
[----:B0-----:R-:W3:Y:S04]  /*2ee40*/  LDL.LU R24, [R1+0x90] ;  /* 0x0000900001187983 */ /* 0x001ee80000300800 */
[----:B------:R-:W3:Y:S04]  /*2ee50*/  LDL.LU R25, [R1+0x94] ;  /* 0x0000940001197983 */ /* 0x000ee80000300800 */
[----:B------:R-:W2:Y:S04]  /*2ee60*/  LDL.LU R26, [R1+0x128] ;  /* 0x00012800011a7983 */ /* 0x000ea80000300800 */
[----:B------:R-:W2:Y:S04]  /*2ee70*/  LDL.LU R27, [R1+0x12c] ;  /* 0x00012c00011b7983 */ /* 0x000ea80000300800 */
[----:B------:R-:W2:Y:S04]  /*2ee80*/  LDL R28, [R1+0x168] ;  /* 0x00016800011c7983 */ /* 0x000ea80000100800 */
[----:B------:R-:W2:Y:S01]  /*2ee90*/  LDL R29, [R1+0x16c] ;  /* 0x00016c00011d7983 */ /* 0x000ea20000100800 */
[----:B---3--:R-:W-:Y:S03]  /*2eea0*/  HMMA.16816.F32 R12, R12, R24, R8 ;  /* 0x000000180c0c723c */ /* 0x008fe60000001808 */
[----:B------:R-:W2:Y:S04]  /*2eeb0*/  LDL.LU.64 R10, [R1+0x19f0] ;  /* 0x0019f000010a7983 */ /* 0x000ea80000300a00 */
[----:B------:R-:W2:Y:S01]  /*2eec0*/  LDL.LU.64 R8, [R1+0x19e8] ;  /* 0x0019e80001087983 */ /* 0x000ea20000300a00 */
[----:B-----5:R-:W-:-:S02]  /*2eed0*/  F2FP.F16.E4M3.UNPACK_B R24, R5 ;  /* 0x00000005ff18723e */ /* 0x020fc400020006ff */
[----:B----4-:R-:W-:Y:S01]  /*2eee0*/  F2FP.F16.E4M3.UNPACK_B R25, R0 ;  /* 0x00000000ff19723e */ /* 0x010fe200020006ff */
[----:B--2---:R-:W-:Y:S01]  /*2eef0*/  HMMA.16816.F32 R8, R16, R22, R8 ;  /* 0x000000161008723c */ /* 0x004fe20000001808 */
[----:B------:R-:W2:Y:S11]  /*2ef00*/  LDL R18, [R1+0x1a8] ;  /* 0x0001a80001127983 */ /* 0x000eb60000100800 */
[----:B------:R-:W-:Y:S04]  /*2ef10*/  STL.64 [R1+0x290], R12 ;  /* 0x0002900c01007387 */ /* 0x000fe80000100a00 */
[----:B------:R-:W-:Y:S04]  /*2ef20*/  STL.64 [R1+0x298], R14 ;  /* 0x0002980e01007387 */ /* 0x000fe80000100a00 */
[----:B------:R-:W2:Y:S01]  /*2ef30*/  LDL R19, [R1+0x1ac] ;  /* 0x0001ac0001137983 */ /* 0x000ea20000100800 */
[----:B------:R-:W-:-:S02]  /*2ef40*/  F2FP.F16.E4M3.UNPACK_B R16, R21 ;  /* 0x00000015ff10723e */ /* 0x000fc400020006ff */
[----:B------:R-:W-:Y:S01]  /*2ef50*/  F2FP.F16.E4M3.UNPACK_B R17, R3 ;  /* 0x00000003ff11723e */ /* 0x000fe200020006ff */
[----:B------:R-:W-:Y:S04]  /*2ef60*/  STL.64 [R1+0xf0], R8 ;  /* 0x0000f00801007387 */ /* 0x000fe80000100a00 */
[----:B------:R-:W-:Y:S04]  /*2ef70*/  STL.64 [R1+0xf8], R10 ;  /* 0x0000f80a01007387 */ /* 0x000fe80000100a00 */
[----:B------:R-:W3:Y:S04]  /*2ef80*/  LDL.LU R22, [R1+0x188] ;  /* 0x0001880001167983 */ /* 0x000ee80000300800 */
[----:B------:R-:W4:Y:S04]  /*2ef90*/  LDL.LU R23, [R1+0x18c] ;  /* 0x00018c0001177983 */ /* 0x000f280000300800 */
[----:B------:R-:W-:Y:S04]  /*2efa0*/  STL [R1+0x199c], R21 ;  /* 0x00199c1501007387 */ /* 0x000fe80000100800 */
[----:B------:R-:W-:Y:S04]  /*2efb0*/  STL [R1+0x1d0], R24 ;  /* 0x0001d01801007387 */ /* 0x000fe80000100800 */
[----:B------:R-:W-:Y:S04]  /*2efc0*/  STL [R1+0x1d4], R25 ;  /* 0x0001d41901007387 */ /* 0x000fe80000100800 */
[----:B------:R-:W-:Y:S04]  /*2efd0*/  STL [R1+0x19a0], R3 ;  /* 0x0019a00301007387 */ /* 0x000fe80000100800 */
[----:B------:R-:W-:Y:S04]  /*2efe0*/  STL [R1+0x280], R16 ;  /* 0x0002801001007387 */ /* 0x000fe80000100800 */
[----:B------:R-:W-:Y:S04]  /*2eff0*/  STL [R1+0x284], R17 ;  /* 0x0002841101007387 */ /* 0x000fe80000100800 */
[----:B--2---:R-:W-:Y:S04]  /*2f000*/  STL.64 [R1+0x19e0], R18 ;  /* 0x0019e01201007387 */ /* 0x004fe80000100a00 */
        /* <DEDUP_REMOVED lines=11> */
[----:B------:R-:W5:Y:S04]  /*2f0c0*/  LDL.LU.64 R16, [R1+0x19d8] ;  /* 0x0019d80001107983 */ /* 0x000f680000300a00 */
[----:B------:R-:W5:Y:S01]  /*2f0d0*/  LDL.LU.64 R24, [R1+0x19d0] ;  /* 0x0019d00001187983 */ /* 0x000f620000300a00 */
[----:B------:R-:W-:-:S02]  /*2f0e0*/  IMAD.MOV.U32 R8, RZ, RZ, R2 ;  /* 0x000000ffff087224 */ /* 0x000fc400078e0002 */
[----:B------:R-:W-:Y:S02]  /*2f0f0*/  IMAD.MOV.U32 R9, RZ, RZ, R4 ;  /* 0x000000ffff097224 */ /* 0x000fe400078e0004 */
[----:B------:R-:W-:Y:S02]  /*2f100*/  IMAD.MOV.U32 R10, RZ, RZ, R20 ;  /* 0x000000ffff0a7224 */ /* 0x000fe400078e0014 */
[----:B------:R-:W-:Y:S01]  /*2f110*/  IMAD.MOV.U32 R11, RZ, RZ, R6 ;  /* 0x000000ffff0b7224 */ /* 0x000fe200078e0006 */
[----:B------:R-:W-:Y:S02]  /*2f120*/  F2FP.F16.E4M3.UNPACK_B R28, R28 ;  /* 0x0000001cff1c723e */ /* 0x000fe400020006ff */
[----:B------:R-:W-:-:S04]  /*2f130*/  F2FP.F16.E4M3.UNPACK_B R29, R29 ;  /* 0x0000001dff1d723e */ /* 0x000fc800020006ff */
[----:B------:R-:W-:Y:S04]  /*2f140*/  STL.64 [R1+0x8], R14 ;  /* 0x0000080e01007387 */ /* 0x000fe80000100a00 */
[----:B------:R-:W4:Y:S01]  /*2f150*/  LDL.LU R0, [R1+0x1dc] ;  /* 0x0001dc0001007983 */ /* 0x000f220000300800 */
[----:B-----5:R-:W-:Y:S07]  /*2f160*/  HMMA.16816.F32 R24, R8, R16, R24 ;  /* 0x000000100818723c */ /* 0x020fee0000001818 */
[----:B--2---:R-:W-:-:S02]  /*2f170*/  F2FP.F16.E4M3.UNPACK_B R16, R18 ;  /* 0x00000012ff10723e */ /* 0x004fc400020006ff */
[----:B------:R-:W-:-:S14]  /*2f180*/  F2FP.F16.E4M3.UNPACK_B R17, R19 ;  /* 0x00000013ff11723e */ /* 0x000fdc00020006ff */
[----:B------:R0:W-:Y:S04]  /*2f190*/  STL.64 [R1+0x1958], R26 ;  /* 0x0019581a01007387 */ /* 0x0001e80000100a00 */
[----:B------:R1:W-:Y:S04]  /*2f1a0*/  STL.64 [R1+0x1950], R24 ;  /* 0x0019501801007387 */ /* 0x0003e80000100a00 */
[----:B------:R-:W-:Y:S04]  /*2f1b0*/  STL [R1+0x1c0], R28 ;  /* 0x0001c01c01007387 */ /* 0x000fe80000100800 */
[----:B------:R-:W2:Y:S04]  /*2f1c0*/  LDL R18, [R1+0x178] ;  /* 0x0001780001127983 */ /* 0x000ea80000100800 */
[----:B------:R-:W-:Y:S04]  /*2f1d0*/  STL [R1+0x1c4], R29 ;  /* 0x0001c41d01007387 */ /* 0x000fe80000100800 */
[----:B------:R-:W5:Y:S04]  /*2f1e0*/  LDL R19, [R1+0x17c] ;  /* 0x00017c0001137983 */ /* 0x000f680000100800 */
[----:B------:R-:W-:Y:S04]  /*2f1f0*/  STL [R1+0x278], R16 ;  /* 0x0002781001007387 */ /* 0x000fe80000100800 */
[----:B0-----:R-:W3:Y:S04]  /*2f200*/  LDL R26, [R1+0x1c8] ;  /* 0x0001c800011a7983 */ /* 0x001ee80000100800 */
[----:B---3--:R0:W-:Y:S04]  /*2f210*/  STL [R1+0x19b8], R26 ;  /* 0x0019b81a01007387 */ /* 0x0081e80000100800 */
[----:B-1----:R-:W3:Y:S04]  /*2f220*/  LDL.LU R24, [R1+0x110] ;  /* 0x0001100001187983 */ /* 0x002ee80000300800 */
[----:B------:R-:W3:Y:S04]  /*2f230*/  LDL.LU R25, [R1+0x114] ;  /* 0x0001140001197983 */ /* 0x000ee80000300800 */
[----:B0-----:R-:W4:Y:S04]  /*2f240*/  LDL.LU R26, [R1+0x118] ;  /* 0x00011800011a7983 */ /* 0x001f280000300800 */
[----:B------:R-:W4:Y:S04]  /*2f250*/  LDL.LU R27, [R1+0x11c] ;  /* 0x00011c00011b7983 */ /* 0x000f280000300800 */
[----:B----4-:R-:W-:Y:S04]  /*2f260*/  STL.64 [R1+0x19c8], R26 ;  /* 0x0019c81a01007387 */ /* 0x010fe80000100a00 */
[----:B---3--:R0:W-:Y:S04]  /*2f270*/  STL.64 [R1+0x19c0], R24 ;  /* 0x0019c01801007387 */ /* 0x0081e80000100a00 */
[----:B0-----:R-:W3:Y:S04]  /*2f280*/  LDL.LU R24, [R1+0x140] ;  /* 0x0001400001187983 */ /* 0x001ee80000300800 */
[----:B------:R-:W3:Y:S04]  /*2f290*/  LDL.LU R25, [R1+0x144] ;  /* 0x0001440001197983 */ /* 0x000ee80000300800 */
[----:B------:R-:W3:Y:S04]  /*2f2a0*/  LDL.LU R26, [R1+0x148] ;  /* 0x00014800011a7983 */ /* 0x000ee80000300800 */
[----:B------:R-:W3:Y:S04]  /*2f2b0*/  LDL.LU R27, [R1+0x14c] ;  /* 0x00014c00011b7983 */ /* 0x000ee80000300800 */
[----:B------:R-:W-:Y:S01]  /*2f2c0*/  STL [R1+0x27c], R17 ;  /* 0x00027c1101007387 */ /* 0x000fe20000100800 */
[----:B---3--:R-:W-:Y:S03]  /*2f2d0*/  HMMA.16816.F32 R8, R8, R28, R24 ;  /* 0x0000001c0808723c */ /* 0x008fe60000001818 */
[----:B------:R-:W3:Y:S04]  /*2f2e0*/  LDL.LU.64 R26, [R1+0x19c8] ;  /* 0x0019c800011a7983 */ /* 0x000ee80000300a00 */
[----:B------:R-:W3:-:S15]  /*2f2f0*/  LDL.LU.64 R24, [R1+0x19c0] ;  /* 0x0019c00001187983 */ /* 0x000ede0000300a00 */
[----:B------:R-:W-:-:S01]  /*2f300*/  NOP ;  /* 0x0000000000007918 */ /* 0x000fc20000000000 */
[----:B------:R0:W-:Y:S04]  /*2f310*/  STL.64 [R1+0x1948], R10 ;  /* 0x0019480a01007387 */ /* 0x0001e80000100a00 */
[----:B0-----:R-:W4:Y:S04]  /*2f320*/  LDL R11, [R1+0x1d8] ;  /* 0x0001d800010b7983 */ /* 0x001f280000100800 */
[----:B----4-:R-:W-:Y:S04]  /*2f330*/  STL [R1+0x1998], R11 ;  /* 0x0019980b01007387 */ /* 0x010fe80000100800 */
[----:B------:R0:W-:Y:S04]  /*2f340*/  STL.64 [R1+0x1990], R8 ;  /* 0x0019900801007387 */ /* 0x0001e80000100a00 */
[----:B0-----:R-:W4:Y:S04]  /*2f350*/  LDL.LU R8, [R1+0x100] ;  /* 0x0001000001087983 */ /* 0x001f280000300800 */
[----:B------:R-:W4:Y:S04]  /*2f360*/  LDL.LU R9, [R1+0x104] ;  /* 0x0001040001097983 */ /* 0x000f280000300800 */
        /* <DEDUP_REMOVED lines=8> */
[----:B---3--:R-:W-:Y:S01]  /*2f3f0*/  HMMA.16816.F32 R12, R12, R16, R24 ;  /* 0x000000100c0c723c */ /* 0x008fe20000001818 */
[----:B--2---:R-:W-:Y:S04]  /*2f400*/  STL.64 [R1+0x19b0], R10 ;  /* 0x0019b00a01007387 */ /* 0x004fe80000100a00 */
[----:B----4-:R0:W-:Y:S04]  /*2f410*/  STL.64 [R1+0x19a8], R8 ;  /* 0x0019a80801007387 */ /* 0x0101e80000100a00 */
[----:B0-----:R-:W2:Y:S04]  /*2f420*/  LDL.LU R8, [R1+0x130] ;  /* 0x0001300001087983 */ /* 0x001ea80000300800 */
[----:B------:R-:W2:Y:S04]  /*2f430*/  LDL.LU R9, [R1+0x134] ;  /* 0x0001340001097983 */ /* 0x000ea80000300800 */
[----:B------:R-:W2:Y:S04]  /*2f440*/  LDL.LU R10, [R1+0x138] ;  /* 0x00013800010a7983 */ /* 0x000ea80000300800 */
[----:B------:R-:W2:Y:S03]  /*2f450*/  LDL.LU R11, [R1+0x13c] ;  /* 0x00013c00010b7983 */ /* 0x000ea60000300800 */
[----:B------:R-:W-:-:S02]  /*2f460*/  IMAD.MOV.U32 R28, RZ, RZ, R15 ;  /* 0x000000ffff1c7224 */ /* 0x000fc400078e000f */
[----:B------:R-:W-:Y:S01]  /*2f470*/  IMAD.MOV.U32 R29, RZ, RZ, R14 ;  /* 0x000000ffff1d7224 */ /* 0x000fe200078e000e */
[----:B------:R-:W3:Y:S04]  /*2f480*/  LDL.LU R26, [R1+0x19b8] ;  /* 0x0019b800011a7983 */ /* 0x000ee80000300800 */
[----:B------:R0:W-:Y:S04]  /*2f490*/  STL.64 [R1+0x30], R12 ;  /* 0x0000300c01007387 */ /* 0x0001e80000100a00 */
[----:B------:R-:W4:Y:S04]  /*2f4a0*/  LDL R27, [R1+0x1cc] ;  /* 0x0001cc00011b7983 */ /* 0x000f280000100800 */
[----:B------:R1:W-:Y:S01]  /*2f4b0*/  STL [R1+0x1940], R28 ;  /* 0x0019401c01007387 */ /* 0x0003e20000100800 */
[----:B------:R-:W-:-:S03]  /*2f4c0*/  IMAD.MOV.U32 R14, RZ, RZ, R20 ;  /* 0x000000ffff0e7224 */ /* 0x000fc600078e0014 */
[----:B------:R5:W-:Y:S01]  /*2f4d0*/  STL [R1+0x193c], R29 ;  /* 0x00193c1d01007387 */ /* 0x000be20000100800 */
[----:B0-----:R-:W-:Y:S01]  /*2f4e0*/  IMAD.MOV.U32 R12, RZ, RZ, R2 ;  /* 0x000000ffff0c7224 */ /* 0x001fe200078e0002 */
[----:B------:R-:W-:Y:S01]  /*2f4f0*/  F2FP.F16.E4M3.UNPACK_B R3, R18 ;  /* 0x00000012ff03723e */ /* 0x000fe200020006ff */
[----:B------:R-:W-:Y:S01]  /*2f500*/  IMAD.MOV.U32 R13, RZ, RZ, R4 ;  /* 0x000000ffff0d7224 */ /* 0x000fe200078e0004 */
[----:B-1----:R-:W-:Y:S01]  /*2f510*/  F2FP.F16.E4M3.UNPACK_B R28, R22 ;  /* 0x00000016ff1c723e */ /* 0x002fe200020006ff */
[----:B------:R-:W-:Y:S01]  /*2f520*/  IMAD.MOV.U32 R15, RZ, RZ, R6 ;  /* 0x000000ffff0f7224 */ /* 0x000fe200078e0006 */
[----:B-----5:R-:W-:-:S03]  /*2f530*/  F2FP.F16.E4M3.UNPACK_B R29, R23 ;  /* 0x00000017ff1d723e */ /* 0x020fc600020006ff */
[----:B------:R-:W-:Y:S01]  /*2f540*/  STL [R1+0x1b8], R28 ;  /* 0x0001b81c01007387 */ /* 0x000fe20000100800 */
[----:B------:R-:W-:-:S03]  /*2f550*/  F2FP.F16.E4M3.UNPACK_B R21, R19 ;  /* 0x00000013ff15723e */ /* 0x000fc600020006ff */
[----:B------:R-:W5:Y:S04]  /*2f560*/  LDL.LU R24, [R1+0xe8] ;  /* 0x0000e80001187983 */ /* 0x000f680000300800 */
[----:B------:R0:W-:Y:S04]  /*2f570*/  STL [R1+0x1bc], R29 ;  /* 0x0001bc1d01007387 */ /* 0x0001e80000100800 */
[----:B------:R-:W5:Y:S04]  /*2f580*/  LDL.LU R25, [R1+0xec] ;  /* 0x0000ec0001197983 */ /* 0x000f680000300800 */
[----:B------:R1:W-:Y:S04]  /*2f590*/  STL [R1+0x268], R3 ;  /* 0x0002680301007387 */ /* 0x0003e80000100800 */
[----:B------:R-:W-:Y:S01]  /*2f5a0*/  STL [R1+0x26c], R21 ;  /* 0x00026c1501007387 */ /* 0x000fe20000100800 */
[----:B--2---:R-:W-:Y:S03]  /*2f5b0*/  HMMA.16816.F32 R12, R12, R28, R8 ;  /* 0x0000001c0c0c723c */ /* 0x004fe60000001808 */
[----:B------:R-:W2:Y:S04]  /*2f5c0*/  LDL.LU.64 R10, [R1+0x19b0] ;  /* 0x0019b000010a7983 */ /* 0x000ea80000300a00 */
[----:B------:R-:W2:Y:S01]  /*2f5d0*/  LDL.LU.64 R8, [R1+0x19a8] ;  /* 0x0019a80001087983 */ /* 0x000ea20000300a00 */
[----:B------:R-:W-:-:S02]  /*2f5e0*/  IMAD.MOV.U32 R16, RZ, RZ, R2 ;  /* 0x000000ffff107224 */ /* 0x000fc400078e0002 */
[----:B------:R-:W-:Y:S02]  /*2f5f0*/  IMAD.MOV.U32 R17, RZ, RZ, R4 ;  /* 0x000000ffff117224 */ /* 0x000fe400078e0004 */
[----:B------:R-:W-:Y:S02]  /*2f600*/  IMAD.MOV.U32 R18, RZ, RZ, R20 ;  /* 0x000000ffff127224 */ /* 0x000fe400078e0014 */
[----:B------:R-:W-:-:S09]  /*2f610*/  IMAD.MOV.U32 R19, RZ, RZ, R6 ;  /* 0x000000ffff137224 */ /* 0x000fd200078e0006 */
[----:B------:R-:W-:Y:S01]  /*2f620*/  STL [R1+0x20], R12 ;  /* 0x0000200c01007387 */ /* 0x000fe20000100800 */
[----:B0-----:R-:W-:Y:S02]  /*2f630*/  IMAD.MOV.U32 R29, RZ, RZ, R14 ;  /* 0x000000ffff1d7224 */ /* 0x001fe400078e000e */
[----:B------:R-:W-:Y:S01]  /*2f640*/  IMAD.MOV.U32 R14, RZ, RZ, R3 ;  /* 0x000000ffff0e7224 */ /* 0x000fe200078e0003 */
[----:B------:R0:W-:Y:S01]  /*2f650*/  STL [R1+0x2c], R15 ;  /* 0x00002c0f01007387 */ /* 0x0001e20000100800 */
[----:B------:R-:W-:-:S03]  /*2f660*/  IMAD.MOV.U32 R28, RZ, RZ, R13 ;  /* 0x000000ffff1c7224 */ /* 0x000fc600078e000d */
[----:B-1----:R-:W5:Y:S01]  /*2f670*/  LDL.LU R3, [R1+0x19a0] ;  /* 0x0019a00001037983 */ /* 0x002f620000300800 */
[----:B0-----:R-:W-:-:S03]  /*2f680*/  IMAD.MOV.U32 R15, RZ, RZ, R21 ;  /* 0x000000ffff0f7224 */ /* 0x001fc600078e0015 */
[----:B------:R-:W5:Y:S04]  /*2f690*/  LDL.LU R21, [R1+0x199c] ;  /* 0x00199c0001157983 */ /* 0x000f680000300800 */
[----:B--2---:R-:W-:Y:S01]  /*2f6a0*/  HMMA.16816.F32 R12, R16, R14, R8 ;  /* 0x0000000e100c723c */ /* 0x004fe20000001808 */
[----:B------:R-:W2:Y:S01]  /*2f6b0*/  LDL.LU R11, [R1+0x1998] ;  /* 0x00199800010b7983 */ /* 0x000ea20000300800 */
[----:B---3--:R-:W-:-:S03]  /*2f6c0*/  F2FP.F16.E4M3.UNPACK_B R26, R26 ;  /* 0x0000001aff1a723e */ /* 0x008fc600020006ff */
[----:B------:R-:W3:Y:S01]  /*2f6d0*/  LDL.LU.64 R8, [R1+0x1990] ;  /* 0x0019900001087983 */ /* 0x000ee20000300a00 */
[----:B----4-:R-:W-:-:S15]  /*2f6e0*/  F2FP.F16.E4M3.UNPACK_B R27, R27 ;  /* 0x0000001bff1b723e */ /* 0x010fde00020006ff */
[----:B------:R-:W-:-:S02]  /*2f6f0*/  NOP ;  /* 0x0000000000007918 */ /* 0x000fc40000000000 */
[----:B------:R0:W-:Y:S04]  /*2f700*/  STL.64 [R1+0x10], R12 ;  /* 0x0000100c01007387 */ /* 0x0001e80000100a00 */
[----:B------:R-:W-:Y:S04]  /*2f710*/  STL.64 [R1+0x18], R14 ;  /* 0x0000180e01007387 */ /* 0x000fe80000100a00 */
[----:B------:R-:W-:Y:S01]  /*2f720*/  STL [R1+0x1938], R0 ;  /* 0x0019380001007387 */ /* 0x000fe20000100800 */
[----:B0-----:R-:W-:Y:S01]  /*2f730*/  IMAD.MOV.U32 R12, RZ, RZ, R2 ;  /* 0x000000ffff0c7224 */ /* 0x001fe200078e0002 */
[----:B--2---:R-:W-:-:S02]  /*2f740*/  F2FP.F16.E4M3.UNPACK_B R10, R11 ;  /* 0x0000000bff0a723e */ /* 0x004fc400020006ff */
[----:B------:R-:W-:-:S03]  /*2f750*/  F2FP.F16.E4M3.UNPACK_B R11, R0 ;  /* 0x00000000ff0b723e */ /* 0x000fc600020006ff */
[----:B------:R-:W-:Y:S04]  /*2f760*/  STL [R1+0x1b0], R10 ;  /* 0x0001b00a01007387 */ /* 0x000fe80000100800 */
[----:B------:R-:W-:Y:S04]  /*2f770*/  STL [R1+0x1b4], R11 ;  /* 0x0001b40b01007387 */ /* 0x000fe80000100800 */
[----:B------:R-:W-:Y:S04]  /*2f780*/  STL [R1+0x260], R26 ;  /* 0x0002601a01007387 */ /* 0x000fe80000100800 */
[----:B------:R-:W2:Y:S04]  /*2f790*/  LDL.LU R2, [R1+0x1ac] ;  /* 0x0001ac0001027983 */ /* 0x000ea80000300800 */
[----:B------:R-:W-:Y:S04]  /*2f7a0*/  STL [R1+0x264], R27 ;  /* 0x0002641b01007387 */ /* 0x000fe80000100800 */
[----:B------:R-:W-:Y:S04]  /*2f7b0*/  STL.64 [R1+0x1988], R26 ;  /* 0x0019881a01007387 */ /* 0x000fe80000100a00 */
[----:B-----5:R0:W-:Y:S04]  /*2f7c0*/  STL.64 [R1+0x1980], R24 ;  /* 0x0019801801007387 */ /* 0x0201e80000100a00 */
[----:B0-----:R-:W4:Y:S04]  /*2f7d0*/  LDL.LU R24, [R1+0xa0] ;  /* 0x0000a00001187983 */ /* 0x001f280000300800 */
[----:B------:R-:W4:Y:S04]  /*2f7e0*/  LDL.LU R25, [R1+0xa4] ;  /* 0x0000a40001197983 */ /* 0x000f280000300800 */
[----:B------:R-:W4:Y:S04]  /*2f7f0*/  LDL.LU R26, [R1+0xa8] ;  /* 0x0000a800011a7983 */ /* 0x000f280000300800 */
[----:B------:R-:W4:Y:S01]  /*2f800*/  LDL.LU R27, [R1+0xac] ;  /* 0x0000ac00011b7983 */ /* 0x000f220000300800 */
[----:B------:R-:W-:-:S02]  /*2f810*/  IMAD.MOV.U32 R13, RZ, RZ, R4 ;  /* 0x000000ffff0d7224 */ /* 0x000fc400078e0004 */
[----:B------:R-:W-:Y:S02]  /*2f820*/  IMAD.MOV.U32 R14, RZ, RZ, R20 ;  /* 0x000000ffff0e7224 */ /* 0x000fe400078e0014 */
[----:B------:R-:W-:-:S07]  /*2f830*/  IMAD.MOV.U32 R15, RZ, RZ, R6 ;  /* 0x000000ffff0f7224 */ /* 0x000fce00078e0006 */
[----:B----4-:R-:W-:Y:S01]  /*2f840*/  HMMA.16816.F32 R12, R12, R10, R24 ;  /* 0x0000000a0c0c723c */ /* 0x010fe20000001818 */
[----:B------:R-:W4:Y:S04]  /*2f850*/  LDL.LU.64 R26, [R1+0x1988] ;  /* 0x00198800011a7983 */ /* 0x000f280000300a00 */
[----:B------:R-:W5:-:S15]  /*2f860*/  LDL.LU.64 R24, [R1+0x1980] ;  /* 0x0019800001187983 */ /* 0x000f5e0000300a00 */
[----:B------:R-:W-:-:S03]  /*2f870*/  NOP ;  /* 0x0000000000007918 */ /* 0x000fc60000000000 */
[----:B------:R0:W-:Y:S01]  /*2f880*/  STL.64 [R1+0x70], R12 ;  /* 0x0000700c01007387 */ /* 0x0001e20000100a00 */
[----:B------:R-:W-:Y:S02]  /*2f890*/  IMAD.MOV.U32 R0, RZ, RZ, R14 ;  /* 0x000000ffff007224 */ /* 0x000fe400078e000e */
[----:B------:R-:W-:Y:S01]  /*2f8a0*/  IMAD.MOV.U32 R20, RZ, RZ, R15 ;  /* 0x000000ffff147224 */ /* 0x000fe200078e000f */
[----:B0-----:R-:W4:Y:S04]  /*2f8b0*/  LDL.LU R12, [R1+0x80] ;  /* 0x00008000010c7983 */ /* 0x001f280000300800 */
[----:B------:R-:W4:Y:S04]  /*2f8c0*/  LDL.LU R13, [R1+0x84] ;  /* 0x00008400010d7983 */ /* 0x000f280000300800 */
[----:B------:R-:W4:Y:S04]  /*2f8d0*/  LDL.LU R14, [R1+0x88] ;  /* 0x00008800010e7983 */ /* 0x000f280000300800 */
[----:B------:R-:W4:Y:S01]  /*2f8e0*/  LDL.LU R15, [R1+0x8c] ;  /* 0x00008c00010f7983 */ /* 0x000f220000300800 */
[----:B------:R-:W-:-:S02]  /*2f8f0*/  F2FP.F16.E4M3.UNPACK_B R10, R21.H1 ;  /* 0x00000015ff0a723e */ /* 0x000fc400030006ff */
[----:B------:R-:W-:Y:S01]  /*2f900*/  F2FP.F16.E4M3.UNPACK_B R11, R3.H1 ;  /* 0x00000003ff0b723e */ /* 0x000fe200030006ff */
[----:B------:R-:W2:Y:S04]  /*2f910*/  LDL.LU R21, [R1+0x197c] ;  /* 0x00197c0001157983 */ /* 0x000ea80000300800 */
[----:B------:R-:W2:Y:S01]  /*2f920*/  LDL.LU R3, [R1+0x1978] ;  /* 0x0019780001037983 */ /* 0x000ea20000300800 */
[----:B-----5:R-:W-:Y:S02]  /*2f930*/  F2FP.F16.E4M3.UNPACK_B R24, R24.H1 ;  /* 0x00000018ff18723e */ /* 0x020fe400030006ff */
[----:B------:R-:W-:-:S03]  /*2f940*/  F2FP.F16.E4M3.UNPACK_B R25, R25.H1 ;  /* 0x00000019ff19723e */ /* 0x000fc600030006ff */
[----:B------:R-:W-:Y:S04]  /*2f950*/  STL [R1+0x2a0], R24 ;  /* 0x0002a01801007387 */ /* 0x000fe80000100800 */
[----:B------:R-:W-:Y:S01]  /*2f960*/  STL [R1+0x2a4], R25 ;  /* 0x0002a41901007387 */ /* 0x000fe20000100800 */
[----:B----4-:R-:W-:Y:S03]  /*2f970*/  HMMA.16816.F32 R12, R16, R26, R12 ;  /* 0x0000001a100c723c */ /* 0x010fe6000000180c */
[----:B------:R-:W4:-:S15]  /*2f980*/  LDL.LU R16, [R1+0x1a8] ;  /* 0x0001a80001107983 */ /* 0x000f1e0000300800 */
[----:B------:R-:W-:-:S05]  /*2f990*/  NOP ;  /* 0x0000000000007918 */ /* 0x000fca0000000000 */
[----:B------:R-:W-:Y:S04]  /*2f9a0*/  STL.64 [R1+0x60], R12 ;  /* 0x0000600c01007387 */ /* 0x000fe80000100a00 */
[----:B------:R-:W-:Y:S04]  /*2f9b0*/  STL.64 [R1+0x68], R14 ;  /* 0x0000680e01007387 */ /* 0x000fe80000100a00 */
[----:B------:R-:W-:Y:S04]  /*2f9c0*/  STL [R1+0x2a8], R10 ;  /* 0x0002a80a01007387 */ /* 0x000fe80000100800 */
[----:B------:R-:W5:Y:S04]  /*2f9d0*/  LDL.LU R17, [R1+0x178] ;  /* 0x0001780001117983 */ /* 0x000f680000300800 */
[----:B------:R-:W-:Y:S04]  /*2f9e0*/  STL [R1+0x2ac], R11 ;  /* 0x0002ac0b01007387 */ /* 0x000fe80000100800 */
[----:B------:R-:W-:Y:S04]  /*2f9f0*/  STL.64 [R1+0x1968], R10 ;  /* 0x0019680a01007387 */ /* 0x000fe80000100a00 */
[----:B---3--:R0:W-:Y:S02]  /*2fa00*/  STL.64 [R1+0x1960], R8 ;  /* 0x0019600801007387 */ /* 0x0081e40000100a00 */
[----:B0-----:R-:W-:-:S02]  /*2fa10*/  IMAD.MOV.U32 R8, RZ, RZ, R5 ;  /* 0x000000ffff087224 */ /* 0x001fc400078e0005 */
[----:B------:R-:W3:Y:S01]  /*2fa20*/  LDL.LU R5, [R1+0x1974] ;  /* 0x0019740001057983 */ /* 0x000ee20000300800 */
[----:B------:R-:W-:-:S03]  /*2fa30*/  IMAD.MOV.U32 R9, RZ, RZ, R7 ;  /* 0x000000ffff097224 */ /* 0x000fc600078e0007 */
[----:B------:R-:W3:Y:S04]  /*2fa40*/  LDL.LU R7, [R1+0x1970] ;  /* 0x0019700001077983 */ /* 0x000ee80000300800 */
[----:B------:R-:W3:Y:S04]  /*2fa50*/  LDL.LU R10, [R1+0x8] ;  /* 0x00000800010a7983 */ /* 0x000ee80000300800 */
[----:B------:R-:W3:Y:S01]  /*2fa60*/  LDL.LU R11, [R1+0xc] ;  /* 0x00000c00010b7983 */ /* 0x000ee20000300800 */
[----:B--2---:R-:W-:Y:S02]  /*2fa70*/  IMAD.MOV.U32 R4, RZ, RZ, R3 ;  /* 0x000000ffff047224 */ /* 0x004fe400078e0003 */
[----:B------:R-:W-:Y:S01]  /*2fa80*/  IMAD.MOV.U32 R6, RZ, RZ, R21 ;  /* 0x000000ffff067224 */ /* 0x000fe200078e0015 */
[----:B------:R-:W2:Y:S04]  /*2fa90*/  LDL.LU R18, [R1+0x17c] ;  /* 0x00017c0001127983 */ /* 0x000ea80000300800 */
[----:B------:R-:W2:Y:S02]  /*2faa0*/  LDL R19, [R1+0x320] ;  /* 0x0003200001137983 */ /* 0x000ea40000100800 */
[----:B---3--:R-:W-:Y:S02]  /*2fab0*/  HMMA.16816.F32 R24, R4, R24, R8 ;  /* 0x000000180418723c */ /* 0x008fe40000001808 */
[----:B------:R-:W3:Y:S04]  /*2fac0*/  LDL.LU.64 R10, [R1+0x1968] ;  /* 0x00196800010a7983 */ /* 0x000ee80000300a00 */
[----:B------:R-:W2:-:S15]  /*2fad0*/  LDL.LU.64 R8, [R1+0x1960] ;  /* 0x0019600001087983 */ /* 0x000e9e0000300a00 */
[----:B------:R-:W-:-:S02]  /*2fae0*/  NOP ;  /* 0x0000000000007918 */ /* 0x000fc40000000000 */
[----:B------:R-:W-:Y:S04]  /*2faf0*/  STL.64 [R1+0xa0], R24 ;  /* 0x0000a01801007387 */ /* 0x000fe80000100a00 */
[----:B------:R0:W-:Y:S04]  /*2fb00*/  STL.64 [R1+0xa8], R26 ;  /* 0x0000a81a01007387 */ /* 0x0001e80000100a00 */
[----:B0-----:R-:W3:Y:S04]  /*2fb10*/  LDL.LU.64 R26, [R1+0x1958] ;  /* 0x00195800011a7983 */ /* 0x001ee80000300a00 */
[----:B------:R-:W3:Y:S04]  /*2fb20*/  LDL.LU.64 R24, [R1+0x1950] ;  /* 0x0019500001187983 */ /* 0x000ee80000300a00 */
[----:B------:R-:W4:Y:S04]  /*2fb30*/  LDL.LU R6, [R1+0x168] ;  /* 0x0001680001067983 */ /* 0x000f280000300800 */
[----:B------:R-:W5:Y:S01]  /*2fb40*/  LDL.LU R4, [R1+0x16c] ;  /* 0x00016c0001047983 */ /* 0x000f620000300800 */
[----:B------:R-:W-:-:S02]  /*2fb50*/  IMAD.MOV.U32 R12, RZ, RZ, R3 ;  /* 0x000000ffff0c7224 */ /* 0x000fc400078e0003 */
[----:B------:R-:W-:Y:S02]  /*2fb60*/  IMAD.MOV.U32 R13, RZ, RZ, R5 ;  /* 0x000000ffff0d7224 */ /* 0x000fe400078e0005 */
[----:B------:R-:W-:Y:S02]  /*2fb70*/  IMAD.MOV.U32 R14, RZ, RZ, R21 ;  /* 0x000000ffff0e7224 */ /* 0x000fe400078e0015 */
[----:B------:R-:W-:-:S07]  /*2fb80*/  IMAD.MOV.U32 R15, RZ, RZ, R7 ;  /* 0x000000ffff0f7224 */ /* 0x000fce00078e0007 */
[----:B---3--:R-:W-:Y:S01]  /*2fb90*/  HMMA.16816.F32 R12, R12, R10, R24 ;  /* 0x0000000a0c0c723c */ /* 0x008fe20000001818 */
[----:B------:R-:W3:Y:S01]  /*2fba0*/  LDL.LU.64 R10, [R1+0x1948] ;  /* 0x00194800010a7983 */ /* 0x000ee20000300a00 */
[----:B----4-:R-:W-:Y:S02]  /*2fbb0*/  F2FP.F16.E4M3.UNPACK_B R6, R6.H1 ;  /* 0x00000006ff06723e */ /* 0x010fe400030006ff */
[----:B-----5:R-:W-:-:S03]  /*2fbc0*/  F2FP.F16.E4M3.UNPACK_B R4, R4.H1 ;  /* 0x00000004ff04723e */ /* 0x020fc600030006ff */
[----:B------:R0:W-:Y:S01]  /*2fbd0*/  STL [R1+0x288], R6 ;  /* 0x0002880601007387 */ /* 0x0001e20000100800 */
[----:B------:R-:W-:Y:S02]  /*2fbe0*/  IMAD.MOV.U32 R24, RZ, RZ, R6 ;  /* 0x000000ffff187224 */ /* 0x000fe400078e0006 */
[----:B------:R-:W-:Y:S02]  /*2fbf0*/  IMAD.MOV.U32 R25, RZ, RZ, R4 ;  /* 0x000000ffff197224 */ /* 0x000fe400078e0004 */
[----:B0-----:R-:W-:-:S11]  /*2fc00*/  IMAD.MOV.U32 R6, RZ, RZ, R21 ;  /* 0x000000ffff067224 */ /* 0x001fd600078e0015 */
[----:B------:R-:W-:Y:S04]  /*2fc10*/  STL.64 [R1], R12 ;  /* 0x0000000c01007387 */ /* 0x000fe80000100a00 */
[----:B------:R-:W-:Y:S04]  /*2fc20*/  STL.64 [R1+0x8], R14 ;  /* 0x0000080e01007387 */ /* 0x000fe80000100a00 */
[----:B------:R0:W-:Y:S02]  /*2fc30*/  STL [R1+0x28c], R4 ;  /* 0x00028c0401007387 */ /* 0x0001e40000100800 */
[----:B0-----:R-:W-:Y:S01]  /*2fc40*/  IMAD.MOV.U32 R4, RZ, RZ, R3 ;  /* 0x000000ffff047224 */ /* 0x001fe200078e0003 */
[----:B------:R-:W-:-:S02]  /*2fc50*/  F2FP.F16.E4M3.UNPACK_B R16, R16.H1 ;  /* 0x00000010ff10723e */ /* 0x000fc400030006ff */
[----:B------:R-:W-:Y:S02]  /*2fc60*/  F2FP.F16.E4M3.UNPACK_B R12, R2.H1 ;  /* 0x00000002ff0c723e */ /* 0x000fe400030006ff */
[----:B------:R-:W-:Y:S01]  /*2fc70*/  F2FP.F16.E4M3.UNPACK_B R22, R22.H1 ;  /* 0x00000016ff16723e */ /* 0x000fe200030006ff */
[----:B------:R-:W4:Y:S01]  /*2fc80*/  LDL R2, [R1+0x34c] ;  /* 0x00034c0001027983 */ /* 0x000f220000100800 */
[----:B------:R-:W-:-:S03]  /*2fc90*/  F2FP.F16.E4M3.UNPACK_B R23, R23.H1 ;  /* 0x00000017ff17723e */ /* 0x000fc600030006ff */
[----:B------:R-:W-:Y:S04]  /*2fca0*/  STL [R1+0x270], R16 ;  /* 0x0002701001007387 */ /* 0x000fe80000100800 */
[----:B------:R-:W-:Y:S04]  /*2fcb0*/  STL [R1+0x274], R12 ;  /* 0x0002740c01007387 */ /* 0x000fe80000100800 */
[----:B------:R-:W-:Y:S04]  /*2fcc0*/  STL [R1+0x2b0], R22 ;  /* 0x0002b01601007387 */ /* 0x000fe80000100800 */
[----:B------:R-:W-:Y:S04]  /*2fcd0*/  STL [R1+0x2b4], R23 ;  /* 0x0002b41701007387 */ /* 0x000fe80000100800 */
[----:B------:R-:W-:Y:S01]  /*2fce0*/  STL.64 [R1+0x1920], R22 ;  /* 0x0019201601007387 */ /* 0x000fe20000100a00 */
[----:B------:R-:W-:-:S02]  /*2fcf0*/  F2FP.F16.E4M3.UNPACK_B R26, R17.H1 ;  /* 0x00000011ff1a723e */ /* 0x000fc400030006ff */
[----:B--2---:R-:W-:Y:S01]  /*2fd00*/  F2FP.F16.E4M3.UNPACK_B R27, R18.H1 ;  /* 0x00000012ff1b723e */ /* 0x004fe200030006ff */
[----:B---3--:R-:W-:-:S15]  /*2fd10*/  HMMA.16816.F32 R8, R4, R24, R8 ;  /* 0x000000180408723c */ /* 0x008fde0000001808 */
[----:B------:R-:W-:-:S08]  /*2fd20*/  NOP ;  /* 0x0000000000007918 */ /* 0x000fd00000000000 */
[----:B------:R-:W-:Y:S04]  /*2fd30*/  STL.64 [R1+0x90], R8 ;  /* 0x0000900801007387 */ /* 0x000fe80000100a00 */
[----:B------:R-:W0:Y:S04]  /*2fd40*/  LDS.64 R8, [R19+UR7+0x80] ;  /* 0x0000800713087984 */ /* 0x000e280008000a00 */
[----:B------:R-:W-:Y:S04]  /*2fd50*/  STL.64 [R1+0x98], R10 ;  /* 0x0000980a01007387 */ /* 0x000fe80000100a00 */
[----:B------:R-:W-:Y:S01]  /*2fd60*/  STL [R1+0x2b8], R26 ;  /* 0x0002b81a01007387 */ /* 0x000fe20000100800 */
[----:B------:R-:W-:-:S03]  /*2fd70*/  IMAD.MOV.U32 R25, RZ, RZ, R28 ;  /* 0x000000ffff197224 */ /* 0x000fc600078e001c */
[----:B------:R-:W1:Y:S04]  /*2fd80*/  LDS.64 R10, [R19+UR7+0x880] ;  /* 0x00088007130a7984 */ /* 0x000e680008000a00 */
[----:B----4-:R-:W-:Y:S04]  /*2fd90*/  LDS.64 R14, [R2+UR7+0x880] ;  /* 0x00088007020e7984 */ /* 0x010fe80008000a00 */
[----:B0-----:R-:W-:Y:S04]  /*2fda0*/  STL [R1+0x1870], R9 ;  /* 0x0018700901007387 */ /* 0x001fe80000100800 */
[----:B------:R-:W-:Y:S04]  /*2fdb0*/  STL [R1+0x2bc], R27 ;  /* 0x0002bc1b01007387 */ /* 0x000fe80000100800 */
[----:B------:R0:W-:Y:S04]  /*2fdc0*/  STL.64 [R1+0x1918], R26 ;  /* 0x0019181a01007387 */ /* 0x0001e80000100a00 */
[----:B------:R-:W2:Y:S04]  /*2fdd0*/  LDL.LU R24, [R1+0x20] ;  /* 0x0000200001187983 */ /* 0x000ea80000300800 */
[----:B------:R-:W3:Y:S01]  /*2fde0*/  LDL.LU R28, [R1+0x1940] ;  /* 0x00194000011c7983 */ /* 0x000ee20000300800 */
[----:B0-----:R-:W-:-:S03]  /*2fdf0*/  IMAD.MOV.U32 R26, RZ, RZ, R29 ;  /* 0x000000ffff1a7224 */ /* 0x001fc600078e001d */
[----:B------:R-:W4:Y:S04]  /*2fe00*/  LDL.LU R29, [R1+0x193c] ;  /* 0x00193c00011d7983 */ /* 0x000f280000300800 */
[----:B------:R-:W5:Y:S01]  /*2fe10*/  LDL.LU R27, [R1+0x2c] ;  /* 0x00002c00011b7983 */ /* 0x000f620000300800 */
[----:B------:R-:W-:-:S03]  /*2fe20*/  IMAD.MOV.U32 R23, RZ, RZ, R12 ;  /* 0x000000ffff177224 */ /* 0x000fc600078e000c */
[----:B-----5:R4:W-:Y:S02]  /*2fe30*/  STL.64 [R1+0x1930], R26 ;  /* 0x0019301a01007387 */ /* 0x0209e40000100a00 */
[----:B----4-:R-:W-:Y:S02]  /*2fe40*/  IMAD.MOV.U32 R26, RZ, RZ, R29 ;  /* 0x000000ffff1a7224 */ /* 0x010fe400078e001d */
[----:B---3--:R-:W-:Y:S02]  /*2fe50*/  IMAD.MOV.U32 R27, RZ, RZ, R28 ;  /* 0x000000ffff1b7224 */ /* 0x008fe400078e001c */
[----:B------:R-:W0:Y:S04]  /*2fe60*/  LDS.64 R28, [R2+UR7+0x80] ;  /* 0x00008007021c7984 */ /* 0x000e280008000a00 */
[----:B--2---:R2:W-:Y:S04]  /*2fe70*/  STL.64 [R1+0x1928], R24 ;  /* 0x0019281801007387 */ /* 0x0045e80000100a00 */
[----:B--2---:R-:W2:Y:S04]  /*2fe80*/  LDL.LU R24, [R1+0x30] ;  /* 0x0000300001187983 */ /* 0x004ea80000300800 */
[----:B------:R-:W2:Y:S04]  /*2fe90*/  LDL.LU R25, [R1+0x34] ;  /* 0x0000340001197983 */ /* 0x000ea80000300800 */
[----:B-1----:R1:W-:Y:S04]  /*2fea0*/  STL [R1+0x1874], R11 ;  /* 0x0018740b01007387 */ /* 0x0023e80000100800 */
[----:B0-----:R-:W-:Y:S04]  /*2feb0*/  STL [R1+0x186c], R29 ;  /* 0x00186c1d01007387 */ /* 0x001fe80000100800 */
[----:B------:R-:W3:Y:S04]  /*2fec0*/  LDL.LU R2, [R1+0x1d8] ;  /* 0x0001d80001027983 */ /* 0x000ee80000300800 */
[----:B------:R-:W4:Y:S04]  /*2fed0*/  LDL R12, [R1+0x1f0] ;  /* 0x0001f000010c7983 */ /* 0x000f280000100800 */
[----:B------:R-:W5:Y:S04]  /*2fee0*/  LDL R13, [R1+0x1f4] ;  /* 0x0001f400010d7983 */ /* 0x000f680000100800 */
[----:B-1----:R-:W2:Y:S04]  /*2fef0*/  LDL.LU R11, [R1+0x1e0] ;  /* 0x0001e000010b7983 */ /* 0x002ea80000300800 */
[----:B------:R-:W3:Y:S04]  /*2ff00*/  LDL.LU R9, [R1+0x1e4] ;  /* 0x0001e40001097983 */ /* 0x000ee80000300800 */
[----:B--2---:R-:W-:Y:S04]  /*2ff10*/  STL.64 [R1+0x1900], R10 ;  /* 0x0019000a01007387 */ /* 0x004fe80000100a00 */
[----:B---3--:R0:W-:Y:S04]  /*2ff20*/  STL.64 [R1+0x18f8], R8 ;  /* 0x0018f80801007387 */ /* 0x0081e80000100a00 */
[----:B0-----:R-:W2:Y:S04]  /*2ff30*/  LDL.LU R8, [R1+0x70] ;  /* 0x0000700001087983 */ /* 0x001ea80000300800 */
[----:B------:R-:W2:Y:S01]  /*2ff40*/  LDL.LU R9, [R1+0x74] ;  /* 0x0000740001097983 */ /* 0x000ea20000300800 */
[----:B------:R-:W-:-:S02]  /*2ff50*/  IMAD.MOV.U32 R10, RZ, RZ, R0 ;  /* 0x000000ffff0a7224 */ /* 0x000fc400078e0000 */
[----:B------:R-:W-:Y:S01]  /*2ff60*/  IMAD.MOV.U32 R11, RZ, RZ, R20 ;  /* 0x000000ffff0b7224 */ /* 0x000fe200078e0014 */
[----:B------:R-:W3:Y:S01]  /*2ff70*/  LDL.LU R0, [R1+0x1938] ;  /* 0x0019380001007983 */ /* 0x000ee20000300800 */
[----:B------:R-:W-:Y:S02]  /*2ff80*/  IMAD.MOV.U32 R22, RZ, RZ, R16 ;  /* 0x000000ffff167224 */ /* 0x000fe400078e0010 */
[----:B------:R-:W-:Y:S01]  /*2ff90*/  IMAD.MOV.U32 R16, RZ, RZ, R3 ;  /* 0x000000ffff107224 */ /* 0x000fe200078e0003 */
[----:B------:R-:W-:Y:S01]  /*2ffa0*/  STL.64 [R1+0x1910], R10 ;  /* 0x0019100a01007387 */ /* 0x000fe20000100a00 */
[----:B------:R-:W-:Y:S02]  /*2ffb0*/  IMAD.MOV.U32 R17, RZ, RZ, R5 ;  /* 0x000000ffff117224 */ /* 0x000fe400078e0005 */
[----:B------:R-:W-:Y:S02]  /*2ffc0*/  IMAD.MOV.U32 R18, RZ, RZ, R21 ;  /* 0x000000ffff127224 */ /* 0x000fe400078e0015 */
[----:B------:R-:W-:-:S07]  /*2ffd0*/  IMAD.MOV.U32 R19, RZ, RZ, R7 ;  /* 0x000000ffff137224 */ /* 0x000fce00078e0007 */
[----:B------:R-:W-:Y:S01]  /*2ffe0*/  HMMA.16816.F32 R16, R16, R22, R24 ;  /* 0x000000161010723c */ /* 0x000fe20000001818 */
[----:B--2---:R0:W-:Y:S04]  /*2fff0*/  STL.64 [R1+0x1908], R8 ;  /* 0x0019080801007387 */ /* 0x0041e80000100a00 */
[----:B0-----:R-:W2:Y:S04]  /*30000*/  LDL.LU R8, [R1+0x10] ;  /* 0x0000100001087983 */ /* 0x001ea80000300800 */
[----:B------:R-:W2:Y:S04]  /*30010*/  LDL.LU R9, [R1+0x14] ;  /* 0x0000140001097983 */ /* 0x000ea80000300800 */
[----:B------:R-:W2:Y:S04]  /*30020*/  LDL.LU R10, [R1+0x18] ;  /* 0x00001800010a7983 */ /* 0x000ea80000300800 */
[----:B------:R-:W2:Y:S04]  /*30030*/  LDL.LU R11, [R1+0x1c] ;  /* 0x00001c00010b7983 */ /* 0x000ea80000300800 */
[----:B------:R0:W-:Y:S04]  /*30040*/  STL [R1+0x1868], R15 ;  /* 0x0018680f01007387 */ /* 0x0001e80000100800 */
[----:B------:R-:W4:Y:S04]  /*30050*/  LDL.LU.64 R26, [R1+0x1930] ;  /* 0x00193000011a7983 */ /* 0x000f280000300a00 */
[----:B------:R-:W4:Y:S04]  /*30060*/  LDL.LU.64 R24, [R1+0x1928] ;  /* 0x0019280001187983 */ /* 0x000f280000300a00 */
[----:B------:R-:W4:Y:S04]  /*30070*/  LDL.LU.64 R22, [R1+0x1920] ;  /* 0x0019200001167983 */ /* 0x000f280000300a00 */
[----:B------:R1:W-:Y:S01]  /*30080*/  STL.64 [R1+0x50], R16 ;  /* 0x0000501001007387 */ /* 0x0003e20000100a00 */
[----:B----4-:R-:W-:-:S15]  /*30090*/  HMMA.16816.F32 R24, R4, R22, R24 ;  /* 0x000000160418723c */ /* 0x010fde0000001818 */
[----:B------:R-:W-:-:S08]  /*300a0*/  NOP ;  /* 0x0000000000007918 */ /* 0x000fd00000000000 */
[----:B------:R3:W-:Y:S01]  /*300b0*/  STL [R1+0x80], R24 ;  /* 0x0000801801007387 */ /* 0x0007e20000100800 */
[----:B------:R-:W-:Y:S02]  /*300c0*/  IMAD.MOV.U32 R22, RZ, RZ, R26 ;  /* 0x000000ffff167224 */ /* 0x000fe400078e001a */
[----:B------:R-:W-:Y:S02]  /*300d0*/  IMAD.MOV.U32 R20, RZ, RZ, R27 ;  /* 0x000000ffff147224 */ /* 0x000fe400078e001b */
[----:B------:R-:W2:Y:S04]  /*300e0*/  LDL.LU.64 R26, [R1+0x1918] ;  /* 0x00191800011a7983 */ /* 0x000ea80000300a00 */
[----:B------:R-:W4:Y:S01]  /*300f0*/  LDL.LU R6, [R1+0x1c8] ;  /* 0x0001c80001067983 */ /* 0x000f220000300800 */
[----:B------:R-:W-:-:S03]  /*30100*/  IMAD.MOV.U32 R29, RZ, RZ, R18 ;  /* 0x000000ffff1d7224 */ /* 0x000fc600078e0012 */
[----:B------:R-:W5:Y:S01]  /*30110*/  LDL.LU R4, [R1+0x1cc] ;  /* 0x0001cc0001047983 */ /* 0x000f620000300800 */
[----:B0-----:R-:W-:Y:S02]  /*30120*/  IMAD.MOV.U32 R15, RZ, RZ, R19 ;  /* 0x000000ffff0f7224 */ /* 0x001fe400078e0013 */
[----:B-1----:R-:W-:Y:S02]  /*30130*/  IMAD.MOV.U32 R16, RZ, RZ, R3 ;  /* 0x000000ffff107224 */ /* 0x002fe400078e0003 */
[----:B------:R-:W-:Y:S02]  /*30140*/  IMAD.MOV.U32 R17, RZ, RZ, R5 ;  /* 0x000000ffff117224 */ /* 0x000fe400078e0005 */
[----:B------:R-:W-:Y:S02]  /*30150*/  IMAD.MOV.U32 R18, RZ, RZ, R21 ;  /* 0x000000ffff127224 */ /* 0x000fe400078e0015 */
[----:B------:R-:W-:Y:S02]  /*30160*/  IMAD.MOV.U32 R19, RZ, RZ, R7 ;  /* 0x000000ffff137224 */ /* 0x000fe400078e0007 */
[----:B------:R-:W-:Y:S01]  /*30170*/  IMAD.MOV.U32 R23, RZ, RZ, R25 ;  /* 0x000000ffff177224 */ /* 0x000fe200078e0019 */
[----:B------:R-:W-:-:S02]  /*30180*/  F2FP.F16.E4M3.UNPACK_B R25, R2.H1 ;  /* 0x00000002ff19723e */ /* 0x000fc400030006ff */
[----:B---3--:R-:W-:Y:S01]  /*30190*/  F2FP.F16.E4M3.UNPACK_B R24, R0.H1 ;  /* 0x00000000ff18723e */ /* 0x008fe200030006ff */
[----:B------:R-:W3:Y:S04]  /*301a0*/  LDL.LU R2, [R1+0x220] ;  /* 0x0002200001027983 */ /* 0x000ee80000300800 */
[----:B------:R-:W3:Y:S04]  /*301b0*/  LDL.LU R0, [R1+0x224] ;  /* 0x0002240001007983 */ /* 0x000ee80000300800 */
[----:B------:R-:W-:Y:S04]  /*301c0*/  STL [R1+0x1d8], R25 ;  /* 0x0001d81901007387 */ /* 0x000fe80000100800 */
[----:B------:R-:W-:Y:S01]  /*301d0*/  STL [R1+0x1dc], R24 ;  /* 0x0001dc1801007387 */ /* 0x000fe20000100800 */
[----:B--2---:R-:W-:Y:S03]  /*301e0*/  HMMA.16816.F32 R16, R16, R26, R8 ;  /* 0x0000001a1010723c */ /* 0x004fe60000001808 */
[----:B------:R-:W2:Y:S04]  /*301f0*/  LDL.LU.64 R10, [R1+0x1910] ;  /* 0x00191000010a7983 */ /* 0x000ea80000300a00 */
[----:B------:R-:W2:Y:S01]  /*30200*/  LDL.LU.64 R8, [R1+0x1908] ;  /* 0x0019080001087983 */ /* 0x000ea20000300a00 */
[----:B----4-:R-:W-:-:S02]  /*30210*/  F2FP.F16.E4M3.UNPACK_B R6, R6.H1 ;  /* 0x00000006ff06723e */ /* 0x010fc400030006ff */
[----:B-----5:R-:W-:Y:S01]  /*30220*/  F2FP.F16.E4M3.UNPACK_B R4, R4.H1 ;  /* 0x00000004ff04723e */ /* 0x020fe200030006ff */
[----:B------:R-:W-:-:S12]  /*30230*/  IMAD.MOV.U32 R27, RZ, RZ, R7 ;  /* 0x000000ffff1b7224 */ /* 0x000fd800078e0007 */
[----:B------:R0:W-:Y:S04]  /*30240*/  STL.64 [R1+0x40], R16 ;  /* 0x0000401001007387 */ /* 0x0001e80000100a00 */
[----:B------:R1:W-:Y:S04]  /*30250*/  STL.64 [R1+0x48], R18 ;  /* 0x0000481201007387 */ /* 0x0003e80000100a00 */
[----:B------:R4:W-:Y:S04]  /*30260*/  STL [R1+0x1c8], R6 ;  /* 0x0001c80601007387 */ /* 0x0009e80000100800 */
[----:B------:R5:W-:Y:S01]  /*30270*/  STL [R1+0x1cc], R4 ;  /* 0x0001cc0401007387 */ /* 0x000be20000100800 */
[----:B0-----:R-:W-:-:S02]  /*30280*/  IMAD.MOV.U32 R16, RZ, RZ, R25 ;  /* 0x000000ffff107224 */ /* 0x001fc400078e0019 */
[----:B------:R-:W-:Y:S02]  /*30290*/  IMAD.MOV.U32 R17, RZ, RZ, R24 ;  /* 0x000000ffff117224 */ /* 0x000fe400078e0018 */
[----:B-1----:R-:W-:Y:S02]  /*302a0*/  IMAD.MOV.U32 R18, RZ, RZ, R6 ;  /* 0x000000ffff127224 */ /* 0x002fe400078e0006 */
[----:B------:R-:W-:Y:S02]  /*302b0*/  IMAD.MOV.U32 R19, RZ, RZ, R4 ;  /* 0x000000ffff137224 */ /* 0x000fe400078e0004 */
[----:B----4-:R-:W-:Y:S02]  /*302c0*/  IMAD.MOV.U32 R6, RZ, RZ, R21 ;  /* 0x000000ffff067224 */ /* 0x010fe400078e0015 */
[----:B-----5:R-:W-:Y:S02]  /*302d0*/  IMAD.MOV.U32 R4, RZ, RZ, R3 ;  /* 0x000000ffff047224 */ /* 0x020fe400078e0003 */
[----:B------:R-:W-:-:S05]  /*302e0*/  IMAD.MOV.U32 R25, RZ, RZ, R5 ;  /* 0x000000ffff197224 */ /* 0x000fca00078e0005 */
[----:B--2---:R-:W-:Y:S01]  /*302f0*/  HMMA.16816.F32 R4, R4, R16, R8 ;  /* 0x000000100404723c */ /* 0x004fe20000001808 */
[----:B------:R-:W2:Y:S04]  /*30300*/  LDL.LU.64 R10, [R1+0x1900] ;  /* 0x00190000010a7983 */ /* 0x000ea80000300a00 */
[----:B------:R-:W4:-:S15]  /*30310*/  LDL.LU.64 R8, [R1+0x18f8] ;  /* 0x0018f80001087983 */ /* 0x000f1e0000300a00 */
[----:B------:R-:W-:-:S03]  /*30320*/  NOP ;  /* 0x0000000000007918 */ /* 0x000fc60000000000 */
[----:B------:R0:W-:Y:S04]  /*30330*/  STL.64 [R1+0x30], R4 ;  /* 0x0000300401007387 */ /* 0x0001e80000100a00 */
[----:B------:R1:W-:Y:S04]  /*30340*/  STL.64 [R1+0x38], R6 ;  /* 0x0000380601007387 */ /* 0x0003e80000100a00 */
[----:B0-----:R-:W5:Y:S04]  /*30350*/  LDL.LU R4, [R1+0x60] ;  /* 0x0000600001047983 */ /* 0x001f680000300800 */
[----:B------:R-:W5:Y:S04]  /*30360*/  LDL.LU R5, [R1+0x64] ;  /* 0x0000640001057983 */ /* 0x000f680000300800 */
[----:B-1----:R-:W5:Y:S04]  /*30370*/  LDL.LU R6, [R1+0x68] ;  /* 0x0000680001067983 */ /* 0x002f680000300800 */
[----:B------:R-:W5:Y:S01]  /*30380*/  LDL.LU R7, [R1+0x6c] ;  /* 0x00006c0001077983 */ /* 0x000f620000300800 */
[----:B------:R-:W-:-:S02]  /*30390*/  IMAD.MOV.U32 R24, RZ, RZ, R3 ;  /* 0x000000ffff187224 */ /* 0x000fc400078e0003 */
[----:B------:R-:W-:-:S07]  /*303a0*/  IMAD.MOV.U32 R26, RZ, RZ, R21 ;  /* 0x000000ffff1a7224 */ /* 0x000fce00078e0015 */
[----:B-----5:R-:W-:-:S15]  /*303b0*/  HMMA.16816.F32 R24, R24, R18, R4 ;  /* 0x000000121818723c */ /* 0x020fde0000001804 */
[----:B------:R-:W-:-:S08]  /*303c0*/  NOP ;  /* 0x0000000000007918 */ /* 0x000fd00000000000 */
[----:B------:R0:W-:Y:S04]  /*303d0*/  STL.64 [R1+0x18a0], R24 ;  /* 0x0018a01801007387 */ /* 0x0001e80000100a00 */
[----:B------:R-:W-:Y:S04]  /*303e0*/  STL.64 [R1+0x1888], R26 ;  /* 0x0018881a01007387 */ /* 0x000fe80000100a00 */
[----:B0-----:R-:W5:Y:S04]  /*303f0*/  LDL R24, [R1+0x210] ;  /* 0x0002100001187983 */ /* 0x001f680000100800 */
[----:B------:R-:W5:Y:S01]  /*30400*/  LDL R25, [R1+0x214] ;  /* 0x0002140001197983 */ /* 0x000f620000100800 */
[----:B------:R-:W-:-:S02]  /*30410*/  F2FP.F16.E4M3.UNPACK_B R12, R12 ;  /* 0x0000000cff0c723e */ /* 0x000fc400020006ff */
[----:B------:R-:W-:-:S03]  /*30420*/  F2FP.F16.E4M3.UNPACK_B R13, R13 ;  /* 0x0000000dff0d723e */ /* 0x000fc600020006ff */
[----:B------:R-:W-:Y:S04]  /*30430*/  STL [R1+0x180], R12 ;  /* 0x0001800c01007387 */ /* 0x000fe80000100800 */
[----:B-----5:R-:W-:Y:S04]  /*30440*/  STL.64 [R1+0x18d0], R24 ;  /* 0x0018d01801007387 */ /* 0x020fe80000100a00 */
[----:B------:R-:W-:Y:S04]  /*30450*/  STL [R1+0x184], R13 ;  /* 0x0001840d01007387 */ /* 0x000fe80000100800 */
[----:B------:R-:W5:Y:S04]  /*30460*/  LDL R21, [R1+0x230] ;  /* 0x0002300001157983 */ /* 0x000f680000100800 */
[----:B------:R-:W-:Y:S04]  /*30470*/  STL.64 [R1+0x18c0], R22 ;  /* 0x0018c01601007387 */ /* 0x000fe80000100a00 */
[----:B-----5:R0:W-:Y:S04]  /*30480*/  STL.64 [R1+0x18b8], R20 ;  /* 0x0018b81401007387 */ /* 0x0201e80000100a00 */
[----:B0-----:R-:W5:Y:S04]  /*30490*/  LDL.LU R20, [R1+0x50] ;  /* 0x0000500001147983 */ /* 0x001f680000300800 */
[----:B------:R-:W5:Y:S01]  /*304a0*/  LDL.LU R21, [R1+0x54] ;  /* 0x0000540001157983 */ /* 0x000f620000300800 */
[----:B------:R-:W-:-:S02]  /*304b0*/  IMAD.MOV.U32 R22, RZ, RZ, R29 ;  /* 0x000000ffff167224 */ /* 0x000fc400078e001d */
[----:B------:R-:W-:Y:S01]  /*304c0*/  IMAD.MOV.U32 R23, RZ, RZ, R15 ;  /* 0x000000ffff177224 */ /* 0x000fe200078e000f */
[----:B------:R-:W3:Y:S04]  /*304d0*/  LDL R26, [R1+0x200] ;  /* 0x00020000011a7983 */ /* 0x000ee80000100800 */
[----:B------:R-:W3:Y:S04]  /*304e0*/  LDL R27, [R1+0x204] ;  /* 0x00020400011b7983 */ /* 0x000ee80000100800 */
[----:B------:R-:W-:Y:S04]  /*304f0*/  STL.64 [R1+0x18e0], R22 ;  /* 0x0018e01601007387 */ /* 0x000fe80000100a00 */
[----:B-----5:R0:W-:Y:S04]  /*30500*/  STL.64 [R1+0x18d8], R20 ;  /* 0x0018d81401007387 */ /* 0x0201e80000100a00 */
[----:B0-----:R-:W5:Y:S04]  /*30510*/  LDL.LU R20, [R1+0x90] ;  /* 0x0000900001147983 */ /* 0x001f680000300800 */
[----:B------:R-:W5:Y:S04]  /*30520*/  LDL.LU R21, [R1+0x94] ;  /* 0x0000940001157983 */ /* 0x000f680000300800 */
[----:B------:R-:W2:Y:S04]  /*30530*/  LDL.LU R22, [R1+0x98] ;  /* 0x0000980001167983 */ /* 0x000ea80000300800 */
[----:B------:R-:W2:Y:S01]  /*30540*/  LDL.LU R23, [R1+0x9c] ;  /* 0x00009c0001177983 */ /* 0x000ea20000300800 */
[----:B----4-:R-:W-:-:S03]  /*30550*/  IMAD.MOV.U32 R4, RZ, RZ, R8 ;  /* 0x000000ffff047224 */ /* 0x010fc600078e0008 */
[----:B--2---:R-:W-:Y:S04]  /*30560*/  STL.64 [R1+0x18f0], R22 ;  /* 0x0018f01601007387 */ /* 0x004fe80000100a00 */
[----:B-----5:R0:W-:Y:S04]  /*30570*/  STL.64 [R1+0x18e8], R20 ;  /* 0x0018e81401007387 */ /* 0x0201e80000100a00 */
[----:B0-----:R-:W2:Y:S04]  /*30580*/  LDL.LU R20, [R1+0xa0] ;  /* 0x0000a00001147983 */ /* 0x001ea80000300800 */
[----:B------:R-:W2:Y:S04]  /*30590*/  LDL.LU R21, [R1+0xa4] ;  /* 0x0000a40001157983 */ /* 0x000ea80000300800 */
[----:B------:R-:W2:Y:S04]  /*305a0*/  LDL.LU R22, [R1+0xa8] ;  /* 0x0000a80001167983 */ /* 0x000ea80000300800 */
[----:B------:R-:W2:Y:S04]  /*305b0*/  LDL.LU R23, [R1+0xac] ;  /* 0x0000ac0001177983 */ /* 0x000ea80000300800 */
[----:B------:R-:W4:Y:S01]  /*305c0*/  LDL R3, [R1+0x234] ;  /* 0x0002340001037983 */ /* 0x000f220000100800 */
[----:B------:R-:W-:-:S02]  /*305d0*/  IMAD.MOV.U32 R5, RZ, RZ, R10 ;  /* 0x000000ffff057224 */ /* 0x000fc400078e000a */
[----:B------:R-:W-:Y:S02]  /*305e0*/  IMAD.MOV.U32 R6, RZ, RZ, R28 ;  /* 0x000000ffff067224 */ /* 0x000fe400078e001c */
[----:B------:R-:W-:Y:S01]  /*305f0*/  IMAD.MOV.U32 R7, RZ, RZ, R14 ;  /* 0x000000ffff077224 */ /* 0x000fe200078e000e */
[----:B------:R-:W-:Y:S02]  /*30600*/  F2FP.F16.E4M3.UNPACK_B R24, R11 ;  /* 0x0000000bff18723e */ /* 0x000fe400020006ff */
[----:B------:R-:W-:-:S04]  /*30610*/  F2FP.F16.E4M3.UNPACK_B R25, R9 ;  /* 0x00000009ff19723e */ /* 0x000fc800020006ff */
[----:B--2---:R-:W-:Y:S01]  /*30620*/  HMMA.16816.F32 R4, R4, R12, R20 ;  /* 0x0000000c0404723c */ /* 0x004fe20000001814 */
[----:B----4-:R3:W-:Y:S04]  /*30630*/  STL [R1+0x18cc], R3 ;  /* 0x0018cc0301007387 */ /* 0x0107e80000100800 */
[----:B------:R-:W-:Y:S04]  /*30640*/  STL [R1+0x187c], R11 ;  /* 0x00187c0b01007387 */ /* 0x000fe80000100800 */
[----:B------:R-:W-:Y:S04]  /*30650*/  STL [R1+0x1878], R9 ;  /* 0x0018780901007387 */ /* 0x000fe80000100800 */
[----:B------:R-:W-:Y:S04]  /*30660*/  STL [R1+0x1a8], R24 ;  /* 0x0001a81801007387 */ /* 0x000fe80000100800 */
[----:B------:R-:W-:Y:S04]  /*30670*/  STL [R1+0x1ac], R25 ;  /* 0x0001ac1901007387 */ /* 0x000fe80000100800 */
[----:B------:R-:W2:Y:S03]  /*30680*/  LDL.LU.64 R22, [R1+0x18f0] ;  /* 0x0018f00001167983 */ /* 0x000ea60000300a00 */
[----:B------:R-:W-:-:S02]  /*30690*/  IMAD.MOV.U32 R29, RZ, RZ, R4 ;  /* 0x000000ffff1d7224 */ /* 0x000fc400078e0004 */
[----:B------:R-:W-:Y:S01]  /*306a0*/  IMAD.MOV.U32 R15, RZ, RZ, R5 ;  /* 0x000000ffff0f7224 */ /* 0x000fe200078e0005 */
[----:B------:R-:W2:Y:S01]  /*306b0*/  LDL.LU.64 R20, [R1+0x18e8] ;  /* 0x0018e80001147983 */ /* 0x000ea20000300a00 */
[----:B------:R-:W-:-:S03]  /*306c0*/  IMAD.MOV.U32 R13, RZ, RZ, R6 ;  /* 0x000000ffff0d7224 */ /* 0x000fc600078e0006 */
[----:B------:R-:W4:Y:S01]  /*306d0*/  LDL.LU R4, [R1] ;  /* 0x0000000001047983 */ /* 0x000f220000300800 */
[----:B------:R-:W-:-:S03]  /*306e0*/  IMAD.MOV.U32 R12, RZ, RZ, R7 ;  /* 0x000000ffff0c7224 */ /* 0x000fc600078e0007 */
[----:B------:R-:W4:Y:S04]  /*306f0*/  LDL.LU R5, [R1+0x4] ;  /* 0x0000040001057983 */ /* 0x000f280000300800 */
[----:B------:R-:W4:Y:S04]  /*30700*/  LDL.LU R6, [R1+0x8] ;  /* 0x0000080001067983 */ /* 0x000f280000300800 */
[----:B------:R-:W4:Y:S01]  /*30710*/  LDL.LU R7, [R1+0xc] ;  /* 0x00000c0001077983 */ /* 0x000f220000300800 */
[----:B------:R-:W-:Y:S02]  /*30720*/  IMAD.MOV.U32 R16, RZ, RZ, R8 ;  /* 0x000000ffff107224 */ /* 0x000fe400078e0008 */
[----:B------:R-:W-:-:S02]  /*30730*/  IMAD.MOV.U32 R17, RZ, RZ, R10 ;  /* 0x000000ffff117224 */ /* 0x000fc400078e000a */
[----:B------:R-:W-:Y:S02]  /*30740*/  IMAD.MOV.U32 R18, RZ, RZ, R28 ;  /* 0x000000ffff127224 */ /* 0x000fe400078e001c */
[----:B------:R-:W-:Y:S01]  /*30750*/  IMAD.MOV.U32 R19, RZ, RZ, R14 ;  /* 0x000000ffff137224 */ /* 0x000fe200078e000e */
[----:B------:R0:W-:Y:S04]  /*30760*/  STL [R1+0x18c8], R13 ;  /* 0x0018c80d01007387 */ /* 0x0001e80000100800 */
[----:B------:R-:W-:Y:S01]  /*30770*/  STL [R1+0x1884], R15 ;  /* 0x0018840f01007387 */ /* 0x000fe20000100800 */
[----:B---3--:R-:W-:-:S03]  /*30780*/  F2FP.F16.E4M3.UNPACK_B R3, R2 ;  /* 0x00000002ff03723e */ /* 0x008fc600020006ff */
[----:B------:R-:W-:Y:S01]  /*30790*/  STL [R1+0x1880], R29 ;  /* 0x0018801d01007387 */ /* 0x000fe20000100800 */
[----:B0-----:R-:W-:Y:S01]  /*307a0*/  F2FP.F16.E4M3.UNPACK_B R13, R0 ;  /* 0x00000000ff0d723e */ /* 0x001fe200020006ff */
[----:B----4-:R-:W-:Y:S07]  /*307b0*/  HMMA.16816.F32 R4, R16, R24, R4 ;  /* 0x000000181004723c */ /* 0x010fee0000001804 */
[----:B------:R-:W-:Y:S02]  /*307c0*/  F2FP.F16.E4M3.UNPACK_B R24, R26 ;  /* 0x0000001aff18723e */ /* 0x000fe400020006ff */
[----:B------:R-:W-:-:S14]  /*307d0*/  F2FP.F16.E4M3.UNPACK_B R25, R27 ;  /* 0x0000001bff19723e */ /* 0x000fdc00020006ff */
[----:B------:R0:W-:Y:S01]  /*307e0*/  STL.64 [R1+0x8], R6 ;  /* 0x0000080601007387 */ /* 0x0001e20000100a00 */
[----:B------:R-:W-:Y:S02]  /*307f0*/  IMAD.MOV.U32 R11, RZ, RZ, R4 ;  /* 0x000000ffff0b7224 */ /* 0x000fe400078e0004 */
[----:B------:R-:W-:Y:S01]  /*30800*/  IMAD.MOV.U32 R9, RZ, RZ, R5 ;  /* 0x000000ffff097224 */ /* 0x000fe200078e0005 */
[----:B------:R-:W3:Y:S01]  /*30810*/  LDL R26, [R1+0x250] ;  /* 0x00025000011a7983 */ /* 0x000ee20000100800 */
[----:B------:R-:W-:Y:S02]  /*30820*/  IMAD.MOV.U32 R4, RZ, RZ, R8 ;  /* 0x000000ffff047224 */ /* 0x000fe400078e0008 */
[----:B------:R-:W-:Y:S01]  /*30830*/  IMAD.MOV.U32 R5, RZ, RZ, R10 ;  /* 0x000000ffff057224 */ /* 0x000fe200078e000a */
[----:B------:R-:W4:Y:S01]  /*30840*/  LDL R27, [R1+0x254] ;  /* 0x00025400011b7983 */ /* 0x000f220000100800 */
[----:B0-----:R-:W-:Y:S02]  /*30850*/  IMAD.MOV.U32 R6, RZ, RZ, R28 ;  /* 0x000000ffff067224 */ /* 0x001fe400078e001c */
[----:B------:R-:W-:Y:S01]  /*30860*/  IMAD.MOV.U32 R7, RZ, RZ, R14 ;  /* 0x000000ffff077224 */ /* 0x000fe200078e000e */
[----:B------:R-:W-:Y:S04]  /*30870*/  STL [R1+0x170], R24 ;  /* 0x0001701801007387 */ /* 0x000fe80000100800 */
[----:B------:R-:W5:Y:S04]  /*30880*/  LDL R15, [R1+0x240] ;  /* 0x00024000010f7983 */ /* 0x000f680000100800 */
[----:B------:R0:W-:Y:S01]  /*30890*/  STL [R1+0x174], R25 ;  /* 0x0001741901007387 */ /* 0x0001e20000100800 */
[----:B--2---:R-:W-:Y:S03]  /*308a0*/  HMMA.16816.F32 R4, R4, R24, R20 ;  /* 0x000000180404723c */ /* 0x004fe60000001814 */
[----:B------:R-:W2:Y:S04]  /*308b0*/  LDL R29, [R1+0x244] ;  /* 0x00024400011d7983 */ /* 0x000ea80000100800 */
[----:B------:R-:W-:Y:S04]  /*308c0*/  STL [R1+0x1a0], R3 ;  /* 0x0001a00301007387 */ /* 0x000fe80000100800 */
[----:B------:R-:W-:Y:S04]  /*308d0*/  STL [R1+0x1a4], R13 ;  /* 0x0001a40d01007387 */ /* 0x000fe80000100800 */
[----:B------:R-:W3:Y:S04]  /*308e0*/  LDL.LU.64 R22, [R1+0x18e0] ;  /* 0x0018e00001167983 */ /* 0x000ee80000300a00 */
[----:B------:R-:W3:Y:S04]  /*308f0*/  LDL.LU.64 R20, [R1+0x18d8] ;  /* 0x0018d80001147983 */ /* 0x000ee80000300a00 */
[----:B0-----:R-:W4:Y:S04]  /*30900*/  LDL.LU.64 R24, [R1+0x18d0] ;  /* 0x0018d00001187983 */ /* 0x001f280000300a00 */
[----:B------:R-:W-:Y:S04]  /*30910*/  STL.64 [R1+0x10], R4 ;  /* 0x0000100401007387 */ /* 0x000fe80000100a00 */
[----:B------:R0:W-:Y:S02]  /*30920*/  STL.64 [R1+0x18], R6 ;  /* 0x0000180601007387 */ /* 0x0001e40000100a00 */
[----:B0-----:R-:W-:-:S02]  /*30930*/  IMAD.MOV.U32 R6, RZ, RZ, R3 ;  /* 0x000000ffff067224 */ /* 0x001fc400078e0003 */
[----:B------:R-:W-:Y:S01]  /*30940*/  IMAD.MOV.U32 R7, RZ, RZ, R13 ;  /* 0x000000ffff077224 */ /* 0x000fe200078e000d */
[----:B------:R-:W5:Y:S04]  /*30950*/  LDL.LU R3, [R1+0x18cc] ;  /* 0x0018cc0001037983 */ /* 0x000f680000300800 */
[----:B------:R-:W2:Y:S02]  /*30960*/  LDL.LU R13, [R1+0x18c8] ;  /* 0x0018c800010d7983 */ /* 0x000ea40000300800 */
[----:B---3--:R-:W-:Y:S02]  /*30970*/  HMMA.16816.F32 R4, R16, R6, R20 ;  /* 0x000000061004723c */ /* 0x008fe40000001814 */
[----:B------:R-:W3:Y:S01]  /*30980*/  LDL.LU.64 R22, [R1+0x18c0] ;  /* 0x0018c00001167983 */ /* 0x000ee20000300a00 */
[----:B----4-:R-:W-:-:S03]  /*30990*/  F2FP.F16.E4M3.UNPACK_B R24, R24 ;  /* 0x00000018ff18723e */ /* 0x010fc600020006ff */
[----:B------:R-:W4:Y:S01]  /*309a0*/  LDL.LU.64 R20, [R1+0x18b8] ;  /* 0x0018b80001147983 */ /* 0x000f220000300a00 */
[----:B------:R-:W-:-:S15]  /*309b0*/  F2FP.F16.E4M3.UNPACK_B R25, R25 ;  /* 0x00000019ff19723e */ /* 0x000fde00020006ff */
[----:B------:R-:W-:-:S01]  /*309c0*/  NOP ;  /* 0x0000000000007918 */ /* 0x000fc20000000000 */
[----:B------:R-:W-:Y:S04]  /*309d0*/  STL.64 [R1+0x1838], R6 ;  /* 0x0018380601007387 */ /* 0x000fe80000100a00 */
[----:B------:R0:W-:Y:S04]  /*309e0*/  STL.64 [R1+0x1830], R4 ;  /* 0x0018300401007387 */ /* 0x0001e80000100a00 */
[----:B------:R-:W-:Y:S04]  /*309f0*/  STL [R1+0x168], R24 ;  /* 0x0001681801007387 */ /* 0x000fe80000100800 */
[----:B0-----:R-:W2:Y:S04]  /*30a00*/  LDL.LU R4, [R1+0x1f0] ;  /* 0x0001f00001047983 */ /* 0x001ea80000300800 */
[----:B------:R-:W-:Y:S04]  /*30a10*/  STL [R1+0x16c], R25 ;  /* 0x00016c1901007387 */ /* 0x000fe80000100800 */
[----:B------:R-:W2:Y:S01]  /*30a20*/  LDL.LU R5, [R1+0x1f4] ;  /* 0x0001f40001057983 */ /* 0x000ea20000300800 */
[----:B-----5:R-:W-:-:S02]  /*30a30*/  F2FP.F16.E4M3.UNPACK_B R7, R3 ;  /* 0x00000003ff07723e */ /* 0x020fc400020006ff */
[----:B----4-:R-:W-:-:S05]  /*30a40*/  F2FP.F16.E4M3.UNPACK_B R6, R21 ;  /* 0x00000015ff06723e */ /* 0x010fca00020006ff */
[----:B------:R-:W-:Y:S04]  /*30a50*/  STL [R1+0x190], R6 ;  /* 0x0001900601007387 */ /* 0x000fe80000100800 */
[----:B------:R-:W-:Y:S04]  /*30a60*/  STL [R1+0x194], R7 ;  /* 0x0001940701007387 */ /* 0x000fe80000100800 */
[----:B------:R-:W-:Y:S04]  /*30a70*/  STL.64 [R1+0x18b0], R6 ;  /* 0x0018b00601007387 */ /* 0x000fe80000100a00 */
[----:B--2---:R0:W-:Y:S04]  /*30a80*/  STL.64 [R1+0x18a8], R4 ;  /* 0x0018a80401007387 */ /* 0x0041e80000100a00 */
[----:B0-----:R-:W2:Y:S01]  /*30a90*/  LDL.LU R4, [R1+0x80] ;  /* 0x0000800001047983 */ /* 0x001ea20000300800 */
[----:B---3--:R-:W-:-:S02]  /*30aa0*/  IMAD.MOV.U32 R5, RZ, RZ, R23 ;  /* 0x000000ffff057224 */ /* 0x008fc400078e0017 */
[----:B------:R-:W-:Y:S02]  /*30ab0*/  IMAD.MOV.U32 R6, RZ, RZ, R22 ;  /* 0x000000ffff067224 */ /* 0x000fe400078e0016 */
[----:B------:R-:W-:-:S07]  /*30ac0*/  IMAD.MOV.U32 R7, RZ, RZ, R20 ;  /* 0x000000ffff077224 */ /* 0x000fce00078e0014 */
[----:B--2---:R-:W-:Y:S01]  /*30ad0*/  HMMA.16816.F32 R16, R16, R24, R4 ;  /* 0x000000181010723c */ /* 0x004fe20000001804 */
[----:B------:R-:W2:Y:S04]  /*30ae0*/  LDL.LU.64 R6, [R1+0x18b0] ;  /* 0x0018b00001067983 */ /* 0x000ea80000300a00 */
[----:B------:R-:W3:Y:S04]  /*30af0*/  LDL.LU.64 R4, [R1+0x18a8] ;  /* 0x0018a80001047983 */ /* 0x000ee80000300a00 */
[----:B------:R-:W4:-:S14]  /*30b00*/  LDL.LU.64 R24, [R1+0x18a0] ;  /* 0x0018a00001187983 */ /* 0x000f1c0000300a00 */
[----:B------:R0:W-:Y:S01]  /*30b10*/  STL.64 [R1+0xa0], R16 ;  /* 0x0000a01001007387 */ /* 0x0001e20000100a00 */
[----:B------:R-:W-:-:S03]  /*30b20*/  IMAD.MOV.U32 R3, RZ, RZ, R19 ;  /* 0x000000ffff037224 */ /* 0x000fc600078e0013 */
[----:B------:R1:W-:Y:S04]  /*30b30*/  STL [R1+0xa8], R18 ;  /* 0x0000a81201007387 */ /* 0x0003e80000100800 */
[----:B0-----:R-:W2:Y:S04]  /*30b40*/  LDL.LU R16, [R1+0x40] ;  /* 0x0000400001107983 */ /* 0x001ea80000300800 */
[----:B------:R-:W2:Y:S04]  /*30b50*/  LDL.LU R17, [R1+0x44] ;  /* 0x0000440001117983 */ /* 0x000ea80000300800 */
[----:B-1----:R-:W2:Y:S04]  /*30b60*/  LDL.LU R18, [R1+0x48] ;  /* 0x0000480001127983 */ /* 0x002ea80000300800 */
[----:B------:R-:W2:Y:S01]  /*30b70*/  LDL.LU R19, [R1+0x4c] ;  /* 0x00004c0001137983 */ /* 0x000ea20000300800 */
[----:B------:R-:W-:-:S02]  /*30b80*/  IMAD.MOV.U32 R20, RZ, RZ, R8 ;  /* 0x000000ffff147224 */ /* 0x000fc400078e0008 */
[----:B------:R-:W-:Y:S02]  /*30b90*/  IMAD.MOV.U32 R21, RZ, RZ, R10 ;  /* 0x000000ffff157224 */ /* 0x000fe400078e000a */
[----:B------:R-:W-:Y:S02]  /*30ba0*/  IMAD.MOV.U32 R22, RZ, RZ, R28 ;  /* 0x000000ffff167224 */ /* 0x000fe400078e001c */
[----:B------:R-:W-:Y:S01]  /*30bb0*/  IMAD.MOV.U32 R23, RZ, RZ, R14 ;  /* 0x000000ffff177224 */ /* 0x000fe200078e000e */
[----:B------:R-:W-:Y:S02]  /*30bc0*/  F2FP.F16.E4M3.UNPACK_B R26, R26 ;  /* 0x0000001aff1a723e */ /* 0x000fe400020006ff */
[----:B------:R-:W-:-:S04]  /*30bd0*/  F2FP.F16.E4M3.UNPACK_B R27, R27 ;  /* 0x0000001bff1b723e */ /* 0x000fc800020006ff */
[----:B--2---:R-:W-:-:S15]  /*30be0*/  HMMA.16816.F32 R16, R20, R6, R16 ;  /* 0x000000061410723c */ /* 0x004fde0000001810 */
[----:B------:R-:W-:-:S08]  /*30bf0*/  NOP ;  /* 0x0000000000007918 */ /* 0x000fd00000000000 */
[----:B------:R0:W-:Y:S04]  /*30c00*/  STL.64 [R1+0x60], R16 ;  /* 0x0000601001007387 */ /* 0x0001e80000100a00 */
[----:B------:R-:W-:Y:S04]  /*30c10*/  STL.64 [R1+0x68], R18 ;  /* 0x0000681201007387 */ /* 0x000fe80000100a00 */
[----:B------:R-:W-:Y:S04]  /*30c20*/  STL [R1+0x158], R26 ;  /* 0x0001581a01007387 */ /* 0x000fe80000100800 */
[----:B------:R-:W2:Y:S04]  /*30c30*/  LDL.LU R6, [R1+0x200] ;  /* 0x0002000001067983 */ /* 0x000ea80000300800 */
[----:B------:R-:W-:Y:S04]  /*30c40*/  STL [R1+0x15c], R27 ;  /* 0x00015c1b01007387 */ /* 0x000fe80000100800 */
[----:B------:R-:W2:Y:S01]  /*30c50*/  LDL.LU R7, [R1+0x204] ;  /* 0x0002040001077983 */ /* 0x000ea20000300800 */
[----:B0-----:R-:W-:-:S03]  /*30c60*/  IMAD.MOV.U32 R16, RZ, RZ, R8 ;  /* 0x000000ffff107224 */ /* 0x001fc600078e0008 */
[----:B--2---:R-:W-:Y:S04]  /*30c70*/  STL.64 [R1+0x1898], R6 ;  /* 0x0018980601007387 */ /* 0x004fe80000100a00 */
[----:B---3--:R0:W-:Y:S04]  /*30c80*/  STL.64 [R1+0x1890], R4 ;  /* 0x0018900401007387 */ /* 0x0081e80000100a00 */
[----:B0-----:R-:W2:Y:S04]  /*30c90*/  LDL.LU R4, [R1+0x30] ;  /* 0x0000300001047983 */ /* 0x001ea80000300800 */
[----:B------:R-:W2:Y:S04]  /*30ca0*/  LDL.LU R5, [R1+0x34] ;  /* 0x0000340001057983 */ /* 0x000ea80000300800 */
[----:B------:R-:W2:Y:S04]  /*30cb0*/  LDL.LU R6, [R1+0x38] ;  /* 0x0000380001067983 */ /* 0x000ea80000300800 */
[----:B------:R-:W2:Y:S01]  /*30cc0*/  LDL.LU R7, [R1+0x3c] ;  /* 0x00003c0001077983 */ /* 0x000ea20000300800 */
[----:B------:R-:W-:Y:S01]  /*30cd0*/  IMAD.MOV.U32 R17, RZ, RZ, R10 ;  /* 0x000000ffff117224 */ /* 0x000fe200078e000a */
[----:B------:R-:W-:Y:S01]  /*30ce0*/  F2FP.F16.E4M3.UNPACK_B R15, R15 ;  /* 0x0000000fff0f723e */ /* 0x000fe200020006ff */
[----:B------:R-:W-:-:S02]  /*30cf0*/  IMAD.MOV.U32 R18, RZ, RZ, R28 ;  /* 0x000000ffff127224 */ /* 0x000fc400078e001c */
[----:B------:R-:W-:Y:S01]  /*30d00*/  IMAD.MOV.U32 R19, RZ, RZ, R14 ;  /* 0x000000ffff137224 */ /* 0x000fe200078e000e */
[----:B------:R-:W-:Y:S01]  /*30d10*/  F2FP.F16.E4M3.UNPACK_B R29, R29 ;  /* 0x0000001dff1d723e */ /* 0x000fe200020006ff */
[----:B------:R-:W-:Y:S04]  /*30d20*/  STL [R1+0x188], R15 ;  /* 0x0001880f01007387 */ /* 0x000fe80000100800 */
[----:B------:R-:W-:Y:S01]  /*30d30*/  STL [R1+0x18c], R29 ;  /* 0x00018c1d01007387 */ /* 0x000fe20000100800 */
[----:B--2---:R-:W-:Y:S03]  /*30d40*/  HMMA.16816.F32 R16, R16, R26, R4 ;  /* 0x0000001a1010723c */ /* 0x004fe60000001804 */
[----:B------:R-:W2:Y:S04]  /*30d50*/  LDL.LU.64 R6, [R1+0x1898] ;  /* 0x0018980001067983 */ /* 0x000ea80000300a00 */
[----:B------:R-:W3:Y:S04]  /*30d60*/  LDL.LU.64 R4, [R1+0x1890] ;  /* 0x0018900001047983 */ /* 0x000ee80000300a00 */
[----:B------:R-:W4:-:S12]  /*30d70*/  LDL.LU.64 R26, [R1+0x1888] ;  /* 0x00188800011a7983 */ /* 0x000f180000300a00 */
[----:B------:R-:W-:Y:S04]  /*30d80*/  STL.64 [R1+0x90], R16 ;  /* 0x0000901001007387 */ /* 0x000fe80000100a00 */
[----:B------:R0:W-:Y:S02]  /*30d90*/  STL.64 [R1+0x98], R18 ;  /* 0x0000981201007387 */ /* 0x0001e40000100a00 */
[----:B0-----:R-:W-:Y:S02]  /*30da0*/  IMAD.MOV.U32 R18, RZ, RZ, R15 ;  /* 0x000000ffff127224 */ /* 0x001fe400078e000f */
[----:B------:R-:W-:Y:S01]  /*30db0*/  IMAD.MOV.U32 R19, RZ, RZ, R29 ;  /* 0x000000ffff137224 */ /* 0x000fe200078e001d */
[----:B------:R-:W5:Y:S04]  /*30dc0*/  LDL.LU R15, [R1+0x1884] ;  /* 0x00188400010f7983 */ /* 0x000f680000300800 */
[----:B------:R-:W2:Y:S02]  /*30dd0*/  LDL.LU R29, [R1+0x1880] ;  /* 0x00188000011d7983 */ /* 0x000ea40000300800 */
[----:B----4-:R-:W-:Y:S07]  /*30de0*/  HMMA.16816.F32 R16, R20, R18, R24 ;  /* 0x000000121410723c */ /* 0x010fee0000001818 */
[----:B------:R-:W-:-:S02]  /*30df0*/  IMAD.MOV.U32 R20, RZ, RZ, R11 ;  /* 0x000000ffff147224 */ /* 0x000fc400078e000b */
[----:B------:R-:W4:Y:S01]  /*30e00*/  LDL.LU R11, [R1+0x187c] ;  /* 0x00187c00010b7983 */ /* 0x000f220000300800 */
[----:B------:R-:W-:-:S13]  /*30e10*/  IMAD.MOV.U32 R21, RZ, RZ, R9 ;  /* 0x000000ffff157224 */ /* 0x000fda00078e0009 */
[----:B------:R-:W-:Y:S04]  /*30e20*/  STL.64 [R1+0x50], R16 ;  /* 0x0000501001007387 */ /* 0x000fe80000100a00 */
[----:B------:R-:W-:Y:S04]  /*30e30*/  STL.64 [R1+0x58], R18 ;  /* 0x0000581201007387 */ /* 0x000fe80000100a00 */
[----:B------:R-:W5:Y:S04]  /*30e40*/  LDL.LU R9, [R1+0x1878] ;  /* 0x0018780001097983 */ /* 0x000f680000300800 */
[----:B------:R-:W3:Y:S04]  /*30e50*/  LDL.LU R22, [R1+0x8] ;  /* 0x0000080001167983 */ /* 0x000ee80000300800 */
[----:B------:R-:W3:Y:S04]  /*30e60*/  LDL.LU R23, [R1+0xc] ;  /* 0x00000c0001177983 */ /* 0x000ee80000300800 */
[----:B---3--:R0:W-:Y:S04]  /*30e70*/  STL.64 [R1+0x1858], R22 ;  /* 0x0018581601007387 */ /* 0x0081e80000100a00 */
[----:B------:R-:W-:Y:S01]  /*30e80*/  STL.64 [R1+0x1850], R20 ;  /* 0x0018501401007387 */ /* 0x000fe20000100a00 */
[----:B0-----:R-:W-:-:S02]  /*30e90*/  F2FP.F16.E4M3.UNPACK_B R22, R4.H1 ;  /* 0x00000004ff16723e */ /* 0x001fc400030006ff */
[----:B------:R-:W-:Y:S02]  /*30ea0*/  F2FP.F16.E4M3.UNPACK_B R23, R5.H1 ;  /* 0x00000005ff17723e */ /* 0x000fe400030006ff */
[----:B----4-:R-:W-:Y:S02]  /*30eb0*/  F2FP.F16.E4M3.UNPACK_B R4, R11.H1 ;  /* 0x0000000bff04723e */ /* 0x010fe400030006ff */
[----:B------:R-:W3:Y:S01]  /*30ec0*/  LDL.LU R11, [R1+0x1874] ;  /* 0x00187400010b7983 */ /* 0x000ee20000300800 */
[----:B-----5:R-:W-:-:S03]  /*30ed0*/  F2FP.F16.E4M3.UNPACK_B R5, R9.H1 ;  /* 0x00000009ff05723e */ /* 0x020fc600030006ff */
[----:B------:R-:W4:Y:S04]  /*30ee0*/  LDL.LU R9, [R1+0x1870] ;  /* 0x0018700001097983 */ /* 0x000f280000300800 */
[----:B------:R-:W-:Y:S04]  /*30ef0*/  STL [R1+0x150], R22 ;  /* 0x0001501601007387 */ /* 0x000fe80000100800 */
[----:B------:R-:W5:Y:S04]  /*30f00*/  LDL.LU R8, [R1+0x210] ;  /* 0x0002100001087983 */ /* 0x000f680000300800 */
[----:B------:R-:W-:Y:S04]  /*30f10*/  STL [R1+0x154], R23 ;  /* 0x0001541701007387 */ /* 0x000fe80000100800 */
[----:B------:R-:W2:Y:S04]  /*30f20*/  LDL.LU R24, [R1+0x214] ;  /* 0x0002140001187983 */ /* 0x000ea80000300800 */
[----:B------:R-:W-:Y:S04]  /*30f30*/  STL [R1+0x178], R4 ;  /* 0x0001780401007387 */ /* 0x000fe80000100800 */
[----:B------:R-:W3:Y:S01]  /*30f40*/  LDL.LU R26, [R1+0x230] ;  /* 0x00023000011a7983 */ /* 0x000ee20000300800 */
[----:B------:R-:W-:-:S03]  /*30f50*/  IMAD.MOV.U32 R25, RZ, RZ, R15 ;  /* 0x000000ffff197224 */ /* 0x000fc600078e000f */
[----:B---3--:R-:W-:Y:S04]  /*30f60*/  STL [R1+0x1864], R26 ;  /* 0x0018641a01007387 */ /* 0x008fe80000100800 */
[----:B--2---:R0:W-:Y:S02]  /*30f70*/  STL [R1+0x1860], R24 ;  /* 0x0018601801007387 */ /* 0x0041e40000100800 */
[----:B0-----:R-:W-:Y:S02]  /*30f80*/  IMAD.MOV.U32 R24, RZ, RZ, R29 ;  /* 0x000000ffff187224 */ /* 0x001fe400078e001d */
[----:B------:R-:W2:Y:S04]  /*30f90*/  LDL.LU R29, [R1+0x186c] ;  /* 0x00186c00011d7983 */ /* 0x000ea80000300800 */
[----:B------:R-:W3:Y:S01]  /*30fa0*/  LDL.LU R15, [R1+0x1868] ;  /* 0x00186800010f7983 */ /* 0x000ee20000300800 */
[----:B------:R-:W-:-:S02]  /*30fb0*/  IMAD.MOV.U32 R26, RZ, RZ, R13 ;  /* 0x000000ffff1a7224 */ /* 0x000fc400078e000d */
[----:B------:R-:W-:Y:S02]  /*30fc0*/  IMAD.MOV.U32 R27, RZ, RZ, R12 ;  /* 0x000000ffff1b7224 */ /* 0x000fe400078e000c */
[----:B----4-:R-:W-:Y:S02]  /*30fd0*/  IMAD.MOV.U32 R12, RZ, RZ, R9 ;  /* 0x000000ffff0c7224 */ /* 0x010fe400078e0009 */
[----:B------:R-:W-:Y:S01]  /*30fe0*/  IMAD.MOV.U32 R13, RZ, RZ, R11 ;  /* 0x000000ffff0d7224 */ /* 0x000fe200078e000b */
[----:B------:R-:W-:Y:S04]  /*30ff0*/  STL [R1+0x17c], R5 ;  /* 0x00017c0501007387 */ /* 0x000fe80000100800 */
[----:B------:R-:W4:Y:S01]  /*31000*/  LDL.LU R10, [R1+0x234] ;  /* 0x00023400010a7983 */ /* 0x000f220000300800 */
[----:B--2---:R-:W-:-:S07]  /*31010*/  IMAD.MOV.U32 R14, RZ, RZ, R29 ;  /* 0x000000ffff0e7224 */ /* 0x004fce00078e001d */
[----:B---3--:R-:W-:Y:S01]  /*31020*/  HMMA.16816.F32 R20, R12, R22, R24 ;  /* 0x000000160c14723c */ /* 0x008fe20000001818 */
[----:B------:R-:W2:Y:S04]  /*31030*/  LDL.LU R26, [R1+0x1864] ;  /* 0x00186400011a7983 */ /* 0x000ea80000300800 */
[----:B------:R-:W3:-:S15]  /*31040*/  LDL.LU R24, [R1+0x1860] ;  /* 0x0018600001187983 */ /* 0x000ede0000300800 */
[----:B------:R-:W-:-:S03]  /*31050*/  NOP ;  /* 0x0000000000007918 */ /* 0x000fc60000000000 */
[----:B------:R-:W-:Y:S04]  /*31060*/  STL.64 [R1+0x80], R20 ;  /* 0x0000801401007387 */ /* 0x000fe80000100a00 */
[----:B------:R0:W-:Y:S04]  /*31070*/  STL.64 [R1+0x88], R22 ;  /* 0x0000881601007387 */ /* 0x0001e80000100a00 */
[----:B0-----:R-:W5:Y:S04]  /*31080*/  LDL.LU.64 R22, [R1+0x1858] ;  /* 0x0018580001167983 */ /* 0x001f680000300a00 */
[----:B------:R-:W5:Y:S01]  /*31090*/  LDL.LU.64 R20, [R1+0x1850] ;  /* 0x0018500001147983 */ /* 0x000f620000300a00 */
[----:B------:R-:W-:-:S02]  /*310a0*/  IMAD.MOV.U32 R16, RZ, RZ, R9 ;  /* 0x000000ffff107224 */ /* 0x000fc400078e0009 */
[----:B------:R-:W-:Y:S02]  /*310b0*/  IMAD.MOV.U32 R17, RZ, RZ, R11 ;  /* 0x000000ffff117224 */ /* 0x000fe400078e000b */
[----:B------:R-:W-:Y:S02]  /*310c0*/  IMAD.MOV.U32 R18, RZ, RZ, R29 ;  /* 0x000000ffff127224 */ /* 0x000fe400078e001d */
[----:B------:R-:W-:-:S07]  /*310d0*/  IMAD.MOV.U32 R19, RZ, RZ, R15 ;  /* 0x000000ffff137224 */ /* 0x000fce00078e000f */
[----:B-----5:R-:W-:-:S15]  /*310e0*/  HMMA.16816.F32 R16, R16, R4, R20 ;  /* 0x000000041010723c */ /* 0x020fde0000001814 */
[----:B------:R-:W-:-:S08]  /*310f0*/  NOP ;  /* 0x0000000000007918 */ /* 0x000fd00000000000 */
[----:B------:R-:W-:Y:S04]  /*31100*/  STL.64 [R1], R16 ;  /* 0x0000001001007387 */ /* 0x000fe80000100a00 */
[----:B------:R-:W-:Y:S04]  /*31110*/  STL [R1+0x8], R18 ;  /* 0x0000081201007387 */ /* 0x000fe80000100800 */
[----:B------:R-:W3:Y:S04]  /*31120*/  LDL R25, [R1+0x350] ;  /* 0x0003500001197983 */ /* 0x000ee80000100800 */
[----:B--2---:R-:W-:Y:S04]  /*31130*/  STL [R1+0x1848], R26 ;  /* 0x0018481a01007387 */ /* 0x004fe80000100800 */
[----:B---3--:R0:W-:Y:S04]  /*31140*/  STL.64 [R1+0x1840], R24 ;  /* 0x0018401801007387 */ /* 0x0081e80000100a00 */
[----:B0-----:R-:W2:Y:S04]  /*31150*/  LDL.LU R24, [R1+0x10] ;  /* 0x0000100001187983 */ /* 0x001ea80000300800 */
[----:B------:R-:W2:Y:S04]  /*31160*/  LDL.LU R25, [R1+0x14] ;  /* 0x0000140001197983 */ /* 0x000ea80000300800 */
[----:B------:R-:W2:Y:S04]  /*31170*/  LDL.LU R26, [R1+0x18] ;  /* 0x00001800011a7983 */ /* 0x000ea80000300800 */
[----:B------:R-:W2:Y:S01]  /*31180*/  LDL.LU R27, [R1+0x1c] ;  /* 0x00001c00011b7983 */ /* 0x000ea20000300800 */
[----:B------:R-:W-:-:S02]  /*31190*/  F2FP.F16.E4M3.UNPACK_B R4, R6.H1 ;  /* 0x00000006ff04723e */ /* 0x000fc400030006ff */
[----:B------:R-:W-:Y:S02]  /*311a0*/  F2FP.F16.E4M3.UNPACK_B R5, R7.H1 ;  /* 0x00000007ff05723e */ /* 0x000fe400030006ff */
[----:B------:R-:W-:Y:S01]  /*311b0*/  F2FP.F16.E4M3.UNPACK_B R20, R2.H1 ;  /* 0x00000002ff14723e */ /* 0x000fe200030006ff */
[----:B------:R-:W-:Y:S04]  /*311c0*/  STL [R1+0x148], R4 ;  /* 0x0001480401007387 */ /* 0x000fe80000100800 */
[----:B------:R-:W3:Y:S04]  /*311d0*/  LDL R2, [R1+0x354] ;  /* 0x0003540001027983 */ /* 0x000ee80000100800 */
[----:B------:R2:W-:Y:S01]  /*311e0*/  STL [R1+0x14c], R5 ;  /* 0x00014c0501007387 */ /* 0x0005e20000100800 */
[----:B------:R-:W-:-:S03]  /*311f0*/  F2FP.F16.E4M3.UNPACK_B R21, R0.H1 ;  /* 0x00000000ff15723e */ /* 0x000fc600030006ff */
[----:B------:R-:W-:Y:S04]  /*31200*/  STL [R1+0x198], R20 ;  /* 0x0001981401007387 */ /* 0x000fe80000100800 */
[----:B------:R-:W-:Y:S01]  /*31210*/  STL [R1+0x19c], R21 ;  /* 0x00019c1501007387 */ /* 0x000fe20000100800 */
[----:B--2---:R-:W-:Y:S03]  /*31220*/  HMMA.16816.F32 R4, R12, R4, R24 ;  /* 0x000000040c04723c */ /* 0x004fe60000001818 */
[----:B------:R-:W2:Y:S04]  /*31230*/  LDL.LU R26, [R1+0x1848] ;  /* 0x00184800011a7983 */ /* 0x000ea80000300800 */
[----:B------:R-:W5:-:S15]  /*31240*/  LDL.LU.64 R24, [R1+0x1840] ;  /* 0x0018400001187983 */ /* 0x000f5e0000300a00 */
[----:B------:R-:W-:-:S01]  /*31250*/  NOP ;  /* 0x0000000000007918 */ /* 0x000fc20000000000 */
[----:B------:R-:W-:Y:S01]  /*31260*/  STL.64 [R1+0x70], R4 ;  /* 0x0000700401007387 */ /* 0x000fe20000100a00 */
[----:B------:R-:W-:-:S03]  /*31270*/  IMAD.MOV.U32 R27, RZ, RZ, R7 ;  /* 0x000000ffff1b7224 */ /* 0x000fc600078e0007 */
[----:B------:R0:W-:Y:S04]  /*31280*/  STL [R1+0x78], R6 ;  /* 0x0000780601007387 */ /* 0x0001e80000100800 */
[----:B0-----:R-:W4:Y:S04]  /*31290*/  LDL.LU.64 R6, [R1+0x1838] ;  /* 0x0018380001067983 */ /* 0x001f280000300a00 */
[----:B------:R-:W4:Y:S01]  /*312a0*/  LDL.LU.64 R4, [R1+0x1830] ;  /* 0x0018300001047983 */ /* 0x000f220000300a00 */
[----:B------:R-:W-:Y:S02]  /*312b0*/  IMAD.MOV.U32 R28, RZ, RZ, R19 ;  /* 0x000000ffff1c7224 */ /* 0x000fe400078e0013 */
[----:B------:R-:W-:Y:S01]  /*312c0*/  IMAD.MOV.U32 R16, RZ, RZ, R9 ;  /* 0x000000ffff107224 */ /* 0x000fe200078e0009 */
[----:B------:R-:W-:Y:S01]  /*312d0*/  F2FP.F16.E4M3.UNPACK_B R8, R8.H1 ;  /* 0x00000008ff08723e */ /* 0x000fe200030006ff */
[----:B------:R-:W-:Y:S01]  /*312e0*/  IMAD.MOV.U32 R17, RZ, RZ, R11 ;  /* 0x000000ffff117224 */ /* 0x000fe200078e000b */
[----:B------:R-:W3:Y:S01]  /*312f0*/  LDL.LU R0, [R1+0x1ec] ;  /* 0x0001ec0001007983 */ /* 0x000ee20000300800 */
[----:B------:R-:W-:-:S02]  /*31300*/  IMAD.MOV.U32 R18, RZ, RZ, R29 ;  /* 0x000000ffff127224 */ /* 0x000fc400078e001d */
[----:B------:R-:W-:-:S07]  /*31310*/  IMAD.MOV.U32 R19, RZ, RZ, R15 ;  /* 0x000000ffff137224 */ /* 0x000fce00078e000f */
[----:B----4-:R-:W-:-:S15]  /*31320*/  HMMA.16816.F32 R4, R16, R20, R4 ;  /* 0x000000141004723c */ /* 0x010fde0000001804 */
[----:B------:R-:W-:-:S08]  /*31330*/  NOP ;  /* 0x0000000000007918 */ /* 0x000fd00000000000 */
[----:B------:R5:W-:Y:S04]  /*31340*/  STL.64 [R1+0x40], R4 ;  /* 0x0000400401007387 */ /* 0x000be80000100a00 */
[----:B------:R-:W-:Y:S04]  /*31350*/  STL.64 [R1+0x48], R6 ;  /* 0x0000480601007387 */ /* 0x000fe80000100a00 */
[----:B------:R-:W-:Y:S04]  /*31360*/  STL [R1+0x140], R8 ;  /* 0x0001400801007387 */ /* 0x000fe80000100800 */
[----:B------:R-:W4:Y:S01]  /*31370*/  LDL.LU R23, [R1+0x250] ;  /* 0x0002500001177983 */ /* 0x000f220000300800 */
[----:B-----5:R-:W-:-:S02]  /*31380*/  F2FP.F16.E4M3.UNPACK_B R4, R24.H1 ;  /* 0x00000018ff04723e */ /* 0x020fc400030006ff */
[----:B--2---:R-:W-:Y:S01]  /*31390*/  F2FP.F16.E4M3.UNPACK_B R20, R26.H1 ;  /* 0x0000001aff14723e */ /* 0x004fe200030006ff */
[----:B------:R-:W0:Y:S01]  /*313a0*/  LDS.64 R6, [R25+UR7+0x80] ;  /* 0x0000800719067984 */ /* 0x000e220008000a00 */
[----:B------:R-:W-:-:S03]  /*313b0*/  F2FP.F16.E4M3.UNPACK_B R21, R10.H1 ;  /* 0x0000000aff15723e */ /* 0x000fc600030006ff */
[----:B------:R-:W-:Y:S04]  /*313c0*/  STL [R1+0x144], R4 ;  /* 0x0001440401007387 */ /* 0x000fe80000100800 */
[----:B------:R-:W2:Y:S04]  /*313d0*/  LDL.LU R26, [R1+0x254] ;  /* 0x00025400011a7983 */ /* 0x000ea80000300800 */
[----:B------:R-:W-:Y:S04]  /*313e0*/  STL [R1+0x160], R20 ;  /* 0x0001601401007387 */ /* 0x000fe80000100800 */
[----:B------:R-:W5:Y:S04]  /*313f0*/  LDL.LU R10, [R1+0x240] ;  /* 0x00024000010a7983 */ /* 0x000f680000300800 */
[----:B------:R-:W-:Y:S01]  /*31400*/  STL [R1+0x164], R21 ;  /* 0x0001641501007387 */ /* 0x000fe20000100800 */
[----:B------:R-:W-:-:S03]  /*31410*/  IMAD.MOV.U32 R22, RZ, RZ, R8 ;  /* 0x000000ffff167224 */ /* 0x000fc600078e0008 */
[----:B----4-:R1:W-:Y:S02]  /*31420*/  STL [R1+0x1818], R23 ;  /* 0x0018181701007387 */ /* 0x0103e40000100800 */
[----:B-1----:R-:W-:Y:S02]  /*31430*/  IMAD.MOV.U32 R23, RZ, RZ, R4 ;  /* 0x000000ffff177224 */ /* 0x002fe400078e0004 */
[----:B------:R-:W1:Y:S04]  /*31440*/  LDS.64 R4, [R25+UR7+0x880] ;  /* 0x0008800719047984 */ /* 0x000e680008000a00 */
[----:B------:R-:W-:Y:S04]  /*31450*/  STL.64 [R1+0x1810], R20 ;  /* 0x0018101401007387 */ /* 0x000fe80000100a00 */
[----:B------:R-:W4:Y:S04]  /*31460*/  LDL.LU R8, [R1+0x244] ;  /* 0x0002440001087983 */ /* 0x000f280000300800 */
[----:B0-----:R0:W-:Y:S04]  /*31470*/  STL [R1+0x1780], R7 ;  /* 0x0017800701007387 */ /* 0x0011e80000100800 */
[----:B---3--:R-:W3:Y:S04]  /*31480*/  LDS.64 R24, [R2+UR7+0x80] ;  /* 0x0000800702187984 */ /* 0x008ee80008000a00 */
[----:B0-----:R-:W2:Y:S04]  /*31490*/  LDL.LU R7, [R1+0x1e8] ;  /* 0x0001e80001077983 */ /* 0x001ea80000300800 */
[----:B-1----:R0:W-:Y:S04]  /*314a0*/  STL [R1+0x1784], R5 ;  /* 0x0017840501007387 */ /* 0x0021e80000100800 */
[----:B0-----:R-:W5:Y:S04]  /*314b0*/  LDL.LU R5, [R1+0x1fc] ;  /* 0x0001fc0001057983 */ /* 0x001f680000300800 */
[----:B--2---:R-:W-:Y:S04]  /*314c0*/  STL.64 [R1+0x17f8], R6 ;  /* 0x0017f80601007387 */ /* 0x004fe80000100a00 */
[----:B-----5:R-:W-:Y:S04]  /*314d0*/  STL.64 [R1+0x17f0], R4 ;  /* 0x0017f00401007387 */ /* 0x020fe80000100a00 */
[----:B---3--:R0:W-:Y:S04]  /*314e0*/  STL [R1+0x1788], R25 ;  /* 0x0017881901007387 */ /* 0x0081e80000100800 */
[----:B0-----:R-:W2:Y:S04]  /*314f0*/  LDL.LU R25, [R1+0x1f8] ;  /* 0x0001f80001197983 */ /* 0x001ea80000300800 */
[----:B------:R-:W-:Y:S04]  /*31500*/  STL.64 [R1+0x1808], R26 ;  /* 0x0018081a01007387 */ /* 0x000fe80000100a00 */
[----:B--2---:R0:W-:Y:S04]  /*31510*/  STL.64 [R1+0x1800], R24 ;  /* 0x0018001801007387 */ /* 0x0041e80000100a00 */
[----:B0-----:R-:W2:Y:S04]  /*31520*/  LDL.LU R24, [R1+0x60] ;  /* 0x0000600001187983 */ /* 0x001ea80000300800 */
[----:B------:R-:W2:Y:S04]  /*31530*/  LDL.LU R25, [R1+0x64] ;  /* 0x0000640001197983 */ /* 0x000ea80000300800 */
[----:B------:R-:W3:Y:S04]  /*31540*/  LDL.LU R26, [R1+0x68] ;  /* 0x00006800011a7983 */ /* 0x000ee80000300800 */
[----:B------:R-:W3:Y:S04]  /*31550*/  LDL.LU R27, [R1+0x6c] ;  /* 0x00006c00011b7983 */ /* 0x000ee80000300800 */
[----:B---3--:R-:W-:Y:S04]  /*31560*/  STL.64 [R1+0x1828], R26 ;  /* 0x0018281a01007387 */ /* 0x008fe80000100a00 */
[----:B--2---:R0:W-:Y:S04]  /*31570*/  STL.64 [R1+0x1820], R24 ;  /* 0x0018201801007387 */ /* 0x0041e80000100a00 */
[----:B0-----:R-:W2:Y:S04]  /*31580*/  LDL.LU R24, [R1+0xa0] ;  /* 0x0000a00001187983 */ /* 0x001ea80000300800 */
[----:B------:R-:W2:Y:S04]  /*31590*/  LDL.LU R25, [R1+0xa4] ;  /* 0x0000a40001197983 */ /* 0x000ea80000300800 */
[----:B------:R-:W2:Y:S01]  /*315a0*/  LDL.LU R26, [R1+0xa8] ;  /* 0x0000a800011a7983 */ /* 0x000ea20000300800 */
[----:B------:R-:W-:-:S03]  /*315b0*/  IMAD.MOV.U32 R27, RZ, RZ, R3 ;  /* 0x000000ffff1b7224 */ /* 0x000fc600078e0003 */
[----:B------:R-:W0:Y:S04]  /*315c0*/  LDS.64 R2, [R2+UR7+0x880] ;  /* 0x0008800702027984 */ /* 0x000e280008000a00 */
[----:B------:R-:W3:Y:S04]  /*315d0*/  LDL.LU R4, [R1+0x90] ;  /* 0x0000900001047983 */ /* 0x000ee80000300800 */
[----:B------:R-:W3:Y:S04]  /*315e0*/  LDL.LU R5, [R1+0x94] ;  /* 0x0000940001057983 */ /* 0x000ee80000300800 */
[----:B------:R-:W3:Y:S04]  /*315f0*/  LDL.LU R6, [R1+0x98] ;  /* 0x0000980001067983 */ /* 0x000ee80000300800 */
[----:B------:R-:W3:Y:S04]  /*31600*/  LDL.LU R7, [R1+0x9c] ;  /* 0x00009c0001077983 */ /* 0x000ee80000300800 */
[----:B0-----:R-:W-:Y:S01]  /*31610*/  STL [R1+0x17a0], R3 ;  /* 0x0017a00301007387 */ /* 0x001fe20000100800 */
[----:B--2---:R-:W-:Y:S03]  /*31620*/  HMMA.16816.F32 R20, R12, R22, R24 ;  /* 0x000000160c14723c */ /* 0x004fe60000001818 */
[----:B------:R-:W2:Y:S04]  /*31630*/  LDL.LU.64 R26, [R1+0x1828] ;  /* 0x00182800011a7983 */ /* 0x000ea80000300a00 */
[----:B------:R-:W2:-:S15]  /*31640*/  LDL.LU.64 R24, [R1+0x1820] ;  /* 0x0018200001187983 */ /* 0x000e9e0000300a00 */
[----:B------:R-:W-:-:S01]  /*31650*/  NOP ;  /* 0x0000000000007918 */ /* 0x000fc20000000000 */
[----:B------:R-:W-:Y:S04]  /*31660*/  STL.64 [R1+0xa0], R20 ;  /* 0x0000a01401007387 */ /* 0x000fe80000100a00 */
[----:B------:R0:W-:Y:S04]  /*31670*/  STL.64 [R1+0xa8], R22 ;  /* 0x0000a81601007387 */ /* 0x0001e80000100a00 */
[----:B0-----:R-:W5:Y:S04]  /*31680*/  LDL.LU R23, [R1+0x1818] ;  /* 0x0018180001177983 */ /* 0x001f680000300800 */
[----:B------:R-:W2:Y:S02]  /*31690*/  LDL.LU.64 R20, [R1+0x1810] ;  /* 0x0018100001147983 */ /* 0x000ea40000300a00 */
[----:B--2---:R-:W-:Y:S02]  /*316a0*/  HMMA.16816.F32 R16, R16, R20, R24 ;  /* 0x000000141010723c */ /* 0x004fe40000001818 */
[----:B------:R-:W2:Y:S04]  /*316b0*/  LDL.LU.64 R26, [R1+0x1808] ;  /* 0x00180800011a7983 */ /* 0x000ea80000300a00 */
[----:B------:R-:W3:-:S15]  /*316c0*/  LDL.LU.64 R24, [R1+0x1800] ;  /* 0x0018000001187983 */ /* 0x000ede0000300a00 */
[----:B------:R-:W-:-:S02]  /*316d0*/  NOP ;  /* 0x0000000000007918 */ /* 0x000fc40000000000 */
[----:B------:R5:W-:Y:S01]  /*316e0*/  STL.64 [R1+0x30], R16 ;  /* 0x0000301001007387 */ /* 0x000be20000100a00 */
[----:B------:R-:W-:-:S03]  /*316f0*/  IMAD.MOV.U32 R3, RZ, RZ, R19 ;  /* 0x000000ffff037224 */ /* 0x000fc600078e0013 */
[----:B------:R0:W-:Y:S04]  /*31700*/  STL [R1+0x38], R18 ;  /* 0x0000381201007387 */ /* 0x0001e80000100800 */
[----:B------:R1:W-:Y:S01]  /*31710*/  STL [R1+0x17b8], R3 ;  /* 0x0017b80301007387 */ /* 0x0003e20000100800 */
[----:B-----5:R-:W-:-:S05]  /*31720*/  F2FP.F16.E4M3.UNPACK_B R16, R23.H1 ;  /* 0x00000017ff10723e */ /* 0x020fca00030006ff */
[----:B------:R-:W-:Y:S04]  /*31730*/  STL [R1+0x130], R16 ;  /* 0x0001301001007387 */ /* 0x000fe80000100800 */
[----:B0-----:R-:W5:Y:S01]  /*31740*/  LDL R18, [R1+0x208] ;  /* 0x0002080001127983 */ /* 0x001f620000100800 */
[----:B--2---:R-:W-:-:S05]  /*31750*/  F2FP.F16.E4M3.UNPACK_B R17, R26.H1 ;  /* 0x0000001aff11723e */ /* 0x004fca00030006ff */
[----:B------:R0:W-:Y:S04]  /*31760*/  STL [R1+0x134], R17 ;  /* 0x0001341101007387 */ /* 0x0001e80000100800 */
[----:B------:R-:W5:Y:S01]  /*31770*/  LDL R19, [R1+0x20c] ;  /* 0x00020c0001137983 */ /* 0x000f620000100800 */
[----:B----4-:R-:W-:Y:S01]  /*31780*/  F2FP.F16.E4M3.UNPACK_B R13, R8.H1 ;  /* 0x00000008ff0d723e */ /* 0x010fe200030006ff */
[--C-:B------:R-:W-:Y:S01]  /*31790*/  IMAD.MOV.U32 R8, RZ, RZ, R9.reuse ;  /* 0x000000ffff087224 */ /* 0x100fe200078e0009 */
[----:B------:R-:W-:Y:S01]  /*317a0*/  F2FP.F16.E4M3.UNPACK_B R12, R10.H1 ;  /* 0x0000000aff0c723e */ /* 0x000fe200030006ff */
[----:B------:R-:W-:Y:S02]  /*317b0*/  IMAD.MOV.U32 R20, RZ, RZ, R9 ;  /* 0x000000ffff147224 */ /* 0x000fe400078e0009 */
[----:B------:R-:W-:-:S02]  /*317c0*/  IMAD.MOV.U32 R9, RZ, RZ, R11 ;  /* 0x000000ffff097224 */ /* 0x000fc400078e000b */
[----:B------:R-:W-:Y:S02]  /*317d0*/  IMAD.MOV.U32 R21, RZ, RZ, R11 ;  /* 0x000000ffff157224 */ /* 0x000fe400078e000b */
[----:B------:R-:W-:Y:S02]  /*317e0*/  IMAD.MOV.U32 R10, RZ, RZ, R29 ;  /* 0x000000ffff0a7224 */ /* 0x000fe400078e001d */
[----:B------:R-:W-:-:S07]  /*317f0*/  IMAD.MOV.U32 R11, RZ, RZ, R15 ;  /* 0x000000ffff0b7224 */ /* 0x000fce00078e000f */
[----:B---3--:R-:W-:Y:S01]  /*31800*/  HMMA.16816.F32 R8, R8, R16, R4 ;  /* 0x000000100808723c */ /* 0x008fe20000001804 */
[----:B------:R-:W-:-:S15]  /*31810*/  STL [R1+0x138], R12 ;  /* 0x0001380c01007387 */ /* 0x000fde0000100800 */
[----:B------:R-:W-:-:S08]  /*31820*/  NOP ;  /* 0x0000000000007918 */ /* 0x000fd00000000000 */
[----:B-1----:R-:W-:Y:S02]  /*31830*/  IMAD.MOV.U32 R3, RZ, RZ, R9 ;  /* 0x000000ffff037224 */ /* 0x002fe400078e0009 */
[----:B0-----:R-:W-:Y:S02]  /*31840*/  IMAD.MOV.U32 R17, RZ, RZ, R10 ;  /* 0x000000ffff117224 */ /* 0x001fe400078e000a */
[----:B------:R-:W-:Y:S01]  /*31850*/  IMAD.MOV.U32 R16, RZ, RZ, R11 ;  /* 0x000000ffff107224 */ /* 0x000fe200078e000b */
[----:B-----5:R-:W-:Y:S04]  /*31860*/  STL.64 [R1+0x17d8], R18 ;  /* 0x0017d81201007387 */ /* 0x020fe80000100a00 */
[----:B------:R-:W-:Y:S04]  /*31870*/  STL [R1+0x13c], R13 ;  /* 0x00013c0d01007387 */ /* 0x000fe80000100800 */
[----:B------:R-:W2:Y:S04]  /*31880*/  LDL R26, [R1+0x22c] ;  /* 0x00022c00011a7983 */ /* 0x000ea80000100800 */
[----:B------:R-:W3:Y:S04]  /*31890*/  LDL.LU.64 R6, [R1+0x17f8] ;  /* 0x0017f80001067983 */ /* 0x000ee80000300a00 */
[----:B------:R-:W4:Y:S04]  /*318a0*/  LDL.LU.64 R4, [R1+0x17f0] ;  /* 0x0017f00001047983 */ /* 0x000f280000300a00 */
[----:B------:R0:W-:Y:S04]  /*318b0*/  STL [R1+0x20], R8 ;  /* 0x0000200801007387 */ /* 0x0001e80000100800 */
[----:B0-----:R-:W5:Y:S04]  /*318c0*/  LDL.LU R8, [R1+0x50] ;  /* 0x0000500001087983 */ /* 0x001f680000300800 */
[----:B------:R-:W5:Y:S04]  /*318d0*/  LDL.LU R9, [R1+0x54] ;  /* 0x0000540001097983 */ /* 0x000f680000300800 */
[----:B------:R-:W5:Y:S04]  /*318e0*/  LDL.LU R10, [R1+0x58] ;  /* 0x00005800010a7983 */ /* 0x000f680000300800 */
[----:B------:R-:W5:Y:S01]  /*318f0*/  LDL.LU R11, [R1+0x5c] ;  /* 0x00005c00010b7983 */ /* 0x000f620000300800 */
[----:B------:R-:W-:-:S02]  /*31900*/  IMAD.MOV.U32 R22, RZ, RZ, R29 ;  /* 0x000000ffff167224 */ /* 0x000fc400078e001d */
[----:B------:R-:W-:Y:S01]  /*31910*/  IMAD.MOV.U32 R23, RZ, RZ, R15 ;  /* 0x000000ffff177224 */ /* 0x000fe200078e000f */
[----:B------:R-:W-:Y:S06]  /*31920*/  STL.64 [R1+0x17c0], R16 ;  /* 0x0017c01001007387 */ /* 0x000fec0000100a00 */
[----:B-----5:R-:W-:-:S15]  /*31930*/  HMMA.16816.F32 R20, R20, R12, R8 ;  /* 0x0000000c1414723c */ /* 0x020fde0000001808 */
[----:B------:R-:W-:-:S08]  /*31940*/  NOP ;  /* 0x0000000000007918 */ /* 0x000fd00000000000 */
[----:B------:R0:W-:Y:S04]  /*31950*/  STL.64 [R1+0x1798], R22 ;  /* 0x0017981601007387 */ /* 0x0001e80000100a00 */
[----:B0-----:R-:W5:Y:S04]  /*31960*/  LDL R22, [R1+0x218] ;  /* 0x0002180001167983 */ /* 0x001f680000100800 */
[----:B------:R-:W5:Y:S04]  /*31970*/  LDL R23, [R1+0x21c] ;  /* 0x00021c0001177983 */ /* 0x000f680000100800 */
[----:B------:R0:W-:Y:S04]  /*31980*/  STL.64 [R1+0x1790], R20 ;  /* 0x0017901401007387 */ /* 0x0001e80000100a00 */
[----:B0-----:R-:W2:Y:S04]  /*31990*/  LDL R21, [R1+0x228] ;  /* 0x0002280001157983 */ /* 0x001ea80000100800 */
[----:B-----5:R-:W-:Y:S04]  /*319a0*/  STL.64 [R1+0x17e8], R22 ;  /* 0x0017e81601007387 */ /* 0x020fe80000100a00 */
[----:B--2---:R0:W-:Y:S04]  /*319b0*/  STL [R1+0x17e0], R21 ;  /* 0x0017e01501007387 */ /* 0x0041e80000100800 */
[----:B------:R-:W2:Y:S04]  /*319c0*/  LDL.LU R20, [R1+0x80] ;  /* 0x0000800001147983 */ /* 0x000ea80000300800 */
[----:B0-----:R-:W2:Y:S04]  /*319d0*/  LDL.LU R21, [R1+0x84] ;  /* 0x0000840001157983 */ /* 0x001ea80000300800 */
[----:B------:R-:W2:Y:S04]  /*319e0*/  LDL.LU R22, [R1+0x88] ;  /* 0x0000880001167983 */ /* 0x000ea80000300800 */
[----:B------:R-:W2:Y:S01]  /*319f0*/  LDL.LU R23, [R1+0x8c] ;  /* 0x00008c0001177983 */ /* 0x000ea20000300800 */
[----:B------:R-:W-:Y:S01]  /*31a00*/  F2FP.F16.E4M3.UNPACK_B R18, R25 ;  /* 0x00000019ff12723e */ /* 0x000fe200020006ff */
[----:B---3--:R-:W-:Y:S01]  /*31a10*/  IMAD.MOV.U32 R8, RZ, RZ, R6 ;  /* 0x000000ffff087224 */ /* 0x008fe200078e0006 */
[----:B----4-:R-:W-:Y:S01]  /*31a20*/  F2FP.F16.E4M3.UNPACK_B R19, R5 ;  /* 0x00000005ff13723e */ /* 0x010fe200020006ff */
[----:B------:R-:W-:-:S02]  /*31a30*/  IMAD.MOV.U32 R9, RZ, RZ, R4 ;  /* 0x000000ffff097224 */ /* 0x000fc400078e0004 */
[----:B------:R-:W-:Y:S02]  /*31a40*/  IMAD.MOV.U32 R10, RZ, RZ, R24 ;  /* 0x000000ffff0a7224 */ /* 0x000fe400078e0018 */
[----:B------:R-:W-:Y:S01]  /*31a50*/  IMAD.MOV.U32 R11, RZ, RZ, R2 ;  /* 0x000000ffff0b7224 */ /* 0x000fe200078e0002 */
[----:B------:R-:W-:Y:S02]  /*31a60*/  F2FP.F16.E4M3.UNPACK_B R16, R7 ;  /* 0x00000007ff10723e */ /* 0x000fe400020006ff */
[----:B------:R-:W-:Y:S01]  /*31a70*/  F2FP.F16.E4M3.UNPACK_B R17, R0 ;  /* 0x00000000ff11723e */ /* 0x000fe200020006ff */
[----:B------:R-:W-:Y:S04]  /*31a80*/  STL [R1+0xe0], R18 ;  /* 0x0000e01201007387 */ /* 0x000fe80000100800 */
[----:B------:R0:W-:Y:S04]  /*31a90*/  STL [R1+0xe4], R19 ;  /* 0x0000e41301007387 */ /* 0x0001e80000100800 */
[----:B------:R-:W-:Y:S04]  /*31aa0*/  STL [R1+0x120], R16 ;  /* 0x0001201001007387 */ /* 0x000fe80000100800 */
[----:B------:R-:W-:Y:S01]  /*31ab0*/  STL [R1+0x124], R17 ;  /* 0x0001241101007387 */ /* 0x000fe20000100800 */
[----:B--2---:R-:W-:Y:S03]  /*31ac0*/  HMMA.16816.F32 R8, R8, R18, R20 ;  /* 0x000000120808723c */ /* 0x004fe60000001814 */
[----:B------:R-:W2:Y:S04]  /*31ad0*/  LDL.LU.64 R22, [R1+0x17e8] ;  /* 0x0017e80001167983 */ /* 0x000ea80000300a00 */
[----:B------:R-:W3:Y:S04]  /*31ae0*/  LDL.LU R21, [R1+0x17e0] ;  /* 0x0017e00001157983 */ /* 0x000ee80000300800 */
[----:B0-----:R-:W4:-:S12]  /*31af0*/  LDL.LU.64 R18, [R1+0x17d8] ;  /* 0x0017d80001127983 */ /* 0x001f180000300a00 */
[----:B------:R0:W-:Y:S04]  /*31b00*/  STL.64 [R1+0x10], R8 ;  /* 0x0000100801007387 */ /* 0x0001e80000100a00 */
[----:B------:R1:W-:Y:S04]  /*31b10*/  STL.64 [R1+0x18], R10 ;  /* 0x0000180a01007387 */ /* 0x0003e80000100a00 */
[----:B0-----:R-:W5:Y:S04]  /*31b20*/  LDL.LU R8, [R1] ;  /* 0x0000000001087983 */ /* 0x001f680000300800 */
[----:B------:R-:W5:Y:S04]  /*31b30*/  LDL.LU R9, [R1+0x4] ;  /* 0x0000040001097983 */ /* 0x000f680000300800 */
[----:B-1----:R-:W5:Y:S01]  /*31b40*/  LDL.LU R10, [R1+0x8] ;  /* 0x00000800010a7983 */ /* 0x002f620000300800 */
[----:B------:R-:W-:-:S02]  /*31b50*/  IMAD.MOV.U32 R12, RZ, RZ, R6 ;  /* 0x000000ffff0c7224 */ /* 0x000fc400078e0006 */
[----:B------:R-:W-:Y:S01]  /*31b60*/  IMAD.MOV.U32 R13, RZ, RZ, R4 ;  /* 0x000000ffff0d7224 */ /* 0x000fe200078e0004 */
[----:B------:R-:W2:Y:S01]  /*31b70*/  LDL.LU R29, [R1+0x258] ;  /* 0x00025800011d7983 */ /* 0x000ea20000300800 */
[----:B------:R-:W-:Y:S02]  /*31b80*/  IMAD.MOV.U32 R14, RZ, RZ, R24 ;  /* 0x000000ffff0e7224 */ /* 0x000fe400078e0018 */
[----:B------:R-:W-:Y:S02]  /*31b90*/  IMAD.MOV.U32 R15, RZ, RZ, R2 ;  /* 0x000000ffff0f7224 */ /* 0x000fe400078e0002 */
[----:B------:R-:W-:Y:S02]  /*31ba0*/  IMAD.MOV.U32 R11, RZ, RZ, R28 ;  /* 0x000000ffff0b7224 */ /* 0x000fe400078e001c */
[----:B------:R-:W2:Y:S01]  /*31bb0*/  LDL.LU R28, [R1+0x25c] ;  /* 0x00025c00011c7983 */ /* 0x000ea20000300800 */
[----:B---3--:R-:W-:Y:S02]  /*31bc0*/  F2FP.F16.E4M3.UNPACK_B R20, R21 ;  /* 0x00000015ff14723e */ /* 0x008fe400020006ff */
[----:B------:R-:W-:-:S02]  /*31bd0*/  F2FP.F16.E4M3.UNPACK_B R21, R26 ;  /* 0x0000001aff15723e */ /* 0x000fc400020006ff */
[----:B-----5:R-:W-:Y:S07]  /*31be0*/  HMMA.16816.F32 R8, R12, R16, R8 ;  /* 0x000000100c08723c */ /* 0x020fee0000001808 */
[----:B----4-:R-:W-:Y:S02]  /*31bf0*/  F2FP.F16.E4M3.UNPACK_B R16, R18 ;  /* 0x00000012ff10723e */ /* 0x010fe400020006ff */
[----:B------:R-:W-:-:S14]  /*31c00*/  F2FP.F16.E4M3.UNPACK_B R17, R19 ;  /* 0x00000013ff11723e */ /* 0x000fdc00020006ff */
[----:B------:R-:W-:Y:S04]  /*31c10*/  STL.64 [R1], R8 ;  /* 0x0000000801007387 */ /* 0x000fe80000100a00 */
[----:B------:R-:W-:Y:S04]  /*31c20*/  STL.64 [R1+0x8], R10 ;  /* 0x0000080a01007387 */ /* 0x000fe80000100a00 */
[----:B------:R-:W3:Y:S04]  /*31c30*/  LDL R18, [R1+0x238] ;  /* 0x0002380001127983 */ /* 0x000ee80000100800 */
[----:B------:R-:W4:Y:S04]  /*31c40*/  LDL R19, [R1+0x23c] ;  /* 0x00023c0001137983 */ /* 0x000f280000100800 */
[----:B------:R-:W-:Y:S04]  /*31c50*/  STL [R1+0xd8], R16 ;  /* 0x0000d81001007387 */ /* 0x000fe80000100800 */
[----:B------:R-:W-:Y:S04]  /*31c60*/  STL [R1+0xdc], R17 ;  /* 0x0000dc1101007387 */ /* 0x000fe80000100800 */
[----:B------:R-:W5:Y:S04]  /*31c70*/  LDL R26, [R1+0x248] ;  /* 0x00024800011a7983 */ /* 0x000f680000100800 */
[----:B------:R-:W-:Y:S04]  /*31c80*/  STL [R1+0x110], R20 ;  /* 0x0001101401007387 */ /* 0x000fe80000100800 */
[----:B------:R-:W-:Y:S04]  /*31c90*/  STL [R1+0x114], R21 ;  /* 0x0001141501007387 */ /* 0x000fe80000100800 */
        /* <DEDUP_REMOVED lines=8> */
[----:B------:R-:W-:Y:S02]  /*31d20*/  IMAD.MOV.U32 R10, RZ, RZ, R24 ;  /* 0x000000ffff0a7224 */ /* 0x000fe400078e0018 */
[----:B------:R-:W-:-:S07]  /*31d30*/  IMAD.MOV.U32 R11, RZ, RZ, R2 ;  /* 0x000000ffff0b7224 */ /* 0x000fce00078e0002 */
[----:B--2---:R-:W-:Y:S01]  /*31d40*/  HMMA.16816.F32 R8, R8, R16, R20 ;  /* 0x000000100808723c */ /* 0x004fe20000001814 */
[----:B------:R-:W2:Y:S04]  /*31d50*/  LDL.LU.64 R22, [R1+0x17d0] ;  /* 0x0017d00001167983 */ /* 0x000ea80000300a00 */
[----:B------:R-:W3:Y:S04]  /*31d60*/  LDL.LU.64 R20, [R1+0x17c8] ;  /* 0x0017c80001147983 */ /* 0x000ee80000300a00 */
[----:B------:R-:W4:Y:S04]  /*31d70*/  LDL.LU.64 R16, [R1+0x17c0] ;  /* 0x0017c00001107983 */ /* 0x000f280000300a00 */
[----:B------:R-:W5:Y:S10]  /*31d80*/  LDL R27, [R1+0x24c] ;  /* 0x00024c00011b7983 */ /* 0x000f740000100800 */
[----:B------:R0:W-:Y:S04]  /*31d90*/  STL.64 [R1+0x1770], R8 ;  /* 0x0017700801007387 */ /* 0x0001e80000100a00 */
[----:B------:R1:W-:Y:S04]  /*31da0*/  STL.64 [R1+0x1758], R10 ;  /* 0x0017580a01007387 */ /* 0x0003e80000100a00 */
[----:B0-----:R-:W3:Y:S04]  /*31db0*/  LDL.LU R8, [R1+0x40] ;  /* 0x0000400001087983 */ /* 0x001ee80000300800 */
[----:B------:R-:W3:Y:S04]  /*31dc0*/  LDL.LU R9, [R1+0x44] ;  /* 0x0000440001097983 */ /* 0x000ee80000300800 */
[----:B-1----:R-:W3:Y:S04]  /*31dd0*/  LDL.LU R10, [R1+0x48] ;  /* 0x00004800010a7983 */ /* 0x002ee80000300800 */
[----:B------:R-:W3:Y:S02]  /*31de0*/  LDL.LU R11, [R1+0x4c] ;  /* 0x00004c00010b7983 */ /* 0x000ee40000300800 */
[----:B---3--:R-:W-:-:S15]  /*31df0*/  HMMA.16816.F32 R12, R12, R20, R8 ;  /* 0x000000140c0c723c */ /* 0x008fde0000001808 */
[----:B------:R-:W-:-:S08]  /*31e00*/  NOP ;  /* 0x0000000000007918 */ /* 0x000fd00000000000 */
[----:B------:R-:W-:Y:S04]  /*31e10*/  STL.64 [R1+0x60], R12 ;  /* 0x0000600c01007387 */ /* 0x000fe80000100a00 */
[----:B------:R-:W-:Y:S04]  /*31e20*/  STL.64 [R1+0x68], R14 ;  /* 0x0000680e01007387 */ /* 0x000fe80000100a00 */
[----:B------:R-:W3:Y:S01]  /*31e30*/  LDL.LU R20, [R1+0x20] ;  /* 0x0000200001147983 */ /* 0x000ee20000300800 */
[----:B--2---:R-:W-:Y:S01]  /*31e40*/  F2FP.F16.E4M3.UNPACK_B R10, R22 ;  /* 0x00000016ff0a723e */ /* 0x004fe200020006ff */
[----:B----4-:R-:W-:Y:S01]  /*31e50*/  IMAD.MOV.U32 R22, RZ, RZ, R17 ;  /* 0x000000ffff167224 */ /* 0x010fe200078e0011 */
[----:B------:R-:W-:Y:S01]  /*31e60*/  F2FP.F16.E4M3.UNPACK_B R11, R23 ;  /* 0x00000017ff0b723e */ /* 0x000fe200020006ff */
[----:B------:R-:W-:-:S02]  /*31e70*/  IMAD.MOV.U32 R23, RZ, RZ, R16 ;  /* 0x000000ffff177224 */ /* 0x000fc400078e0010 */
[----:B------:R-:W-:Y:S02]  /*31e80*/  IMAD.MOV.U32 R21, RZ, RZ, R3 ;  /* 0x000000ffff157224 */ /* 0x000fe400078e0003 */
[----:B------:R-:W2:Y:S04]  /*31e90*/  LDL.LU R3, [R1+0x17b8] ;  /* 0x0017b80001037983 */ /* 0x000ea80000300800 */
[----:B------:R-:W-:Y:S04]  /*31ea0*/  STL [R1+0xd0], R10 ;  /* 0x0000d00a01007387 */ /* 0x000fe80000100800 */
[----:B------:R-:W-:Y:S04]  /*31eb0*/  STL [R1+0xd4], R11 ;  /* 0x0000d40b01007387 */ /* 0x000fe80000100800 */
[----:B------:R-:W-:Y:S04]  /*31ec0*/  STL.64 [R1+0x17b0], R22 ;  /* 0x0017b01601007387 */ /* 0x000fe80000100a00 */
[----:B---3--:R0:W-:Y:S04]  /*31ed0*/  STL.64 [R1+0x17a8], R20 ;  /* 0x0017a81401007387 */ /* 0x0081e80000100a00 */
[----:B0-----:R-:W3:Y:S04]  /*31ee0*/  LDL.LU R20, [R1+0xa0] ;  /* 0x0000a00001147983 */ /* 0x001ee80000300800 */
[----:B------:R-:W3:Y:S04]  /*31ef0*/  LDL.LU R21, [R1+0xa4] ;  /* 0x0000a40001157983 */ /* 0x000ee80000300800 */
[----:B------:R-:W3:Y:S04]  /*31f00*/  LDL.LU R22, [R1+0xa8] ;  /* 0x0000a80001167983 */ /* 0x000ee80000300800 */
[----:B------:R-:W3:Y:S01]  /*31f10*/  LDL.LU R23, [R1+0xac] ;  /* 0x0000ac0001177983 */ /* 0x000ee20000300800 */
[----:B------:R-:W-:-:S02]  /*31f20*/  IMAD.MOV.U32 R12, RZ, RZ, R6 ;  /* 0x000000ffff0c7224 */ /* 0x000fc400078e0006 */
[----:B------:R-:W-:Y:S02]  /*31f30*/  IMAD.MOV.U32 R13, RZ, RZ, R4 ;  /* 0x000000ffff0d7224 */ /* 0x000fe400078e0004 */
[----:B------:R-:W-:Y:S02]  /*31f40*/  IMAD.MOV.U32 R14, RZ, RZ, R24 ;  /* 0x000000ffff0e7224 */ /* 0x000fe400078e0018 */
[----:B------:R-:W-:Y:S01]  /*31f50*/  IMAD.MOV.U32 R15, RZ, RZ, R2 ;  /* 0x000000ffff0f7224 */ /* 0x000fe200078e0002 */
[----:B------:R-:W-:Y:S02]  /*31f60*/  F2FP.F16.E4M3.UNPACK_B R8, R18 ;  /* 0x00000012ff08723e */ /* 0x000fe400020006ff */
[----:B------:R-:W-:-:S03]  /*31f70*/  F2FP.F16.E4M3.UNPACK_B R9, R19 ;  /* 0x00000013ff09723e */ /* 0x000fc600020006ff */
[----:B------:R-:W-:Y:S04]  /*31f80*/  STL [R1+0x108], R8 ;  /* 0x0001080801007387 */ /* 0x000fe80000100800 */
[----:B------:R-:W-:Y:S01]  /*31f90*/  STL [R1+0x10c], R9 ;  /* 0x00010c0901007387 */ /* 0x000fe20000100800 */
[----:B---3--:R-:W-:Y:S03]  /*31fa0*/  HMMA.16816.F32 R12, R12, R10, R20 ;  /* 0x0000000a0c0c723c */ /* 0x008fe60000001814 */
[----:B------:R-:W3:Y:S04]  /*31fb0*/  LDL.LU.64 R22, [R1+0x17b0] ;  /* 0x0017b00001167983 */ /* 0x000ee80000300a00 */
[----:B------:R-:W3:-:S15]  /*31fc0*/  LDL.LU.64 R20, [R1+0x17a8] ;  /* 0x0017a80001147983 */ /* 0x000ede0000300a00 */
[----:B------:R-:W-:-:S01]  /*31fd0*/  NOP ;  /* 0x0000000000007918 */ /* 0x000fc20000000000 */
[----:B------:R0:W-:Y:S04]  /*31fe0*/  STL.64 [R1+0x50], R12 ;  /* 0x0000500c01007387 */ /* 0x0001e80000100a00 */
[----:B------:R1:W-:Y:S04]  /*31ff0*/  STL.64 [R1+0x58], R14 ;  /* 0x0000580e01007387 */ /* 0x0003e80000100a00 */
[----:B0-----:R-:W4:Y:S04]  /*32000*/  LDL.LU R12, [R1+0x30] ;  /* 0x00003000010c7983 */ /* 0x001f280000300800 */
[----:B------:R-:W4:Y:S04]  /*32010*/  LDL.LU R13, [R1+0x34] ;  /* 0x00003400010d7983 */ /* 0x000f280000300800 */
[----:B-1----:R-:W4:Y:S01]  /*32020*/  LDL.LU R14, [R1+0x38] ;  /* 0x00003800010e7983 */ /* 0x002f220000300800 */
[----:B------:R-:W-:-:S02]  /*32030*/  IMAD.MOV.U32 R16, RZ, RZ, R6 ;  /* 0x000000ffff107224 */ /* 0x000fc400078e0006 */
[----:B------:R-:W-:Y:S02]  /*32040*/  IMAD.MOV.U32 R17, RZ, RZ, R4 ;  /* 0x000000ffff117224 */ /* 0x000fe400078e0004 */
[----:B------:R-:W-:Y:S02]  /*32050*/  IMAD.MOV.U32 R18, RZ, RZ, R24 ;  /* 0x000000ffff127224 */ /* 0x000fe400078e0018 */
[----:B------:R-:W-:Y:S02]  /*32060*/  IMAD.MOV.U32 R19, RZ, RZ, R2 ;  /* 0x000000ffff137224 */ /* 0x000fe400078e0002 */
[----:B--2---:R-:W-:Y:S01]  /*32070*/  IMAD.MOV.U32 R15, RZ, RZ, R3 ;  /* 0x000000ffff0f7224 */ /* 0x004fe200078e0003 */
[----:B------:R-:W-:Y:S01]  /*32080*/  F2FP.F16.E4M3.UNPACK_B R10, R29 ;  /* 0x0000001dff0a723e */ /* 0x000fe200020006ff */
[----:B------:R-:W2:Y:S01]  /*32090*/  LDL.LU R3, [R1+0x17a0] ;  /* 0x0017a00001037983 */ /* 0x000ea20000300800 */
[----:B------:R-:W-:-:S04]  /*320a0*/  F2FP.F16.E4M3.UNPACK_B R11, R28 ;  /* 0x0000001cff0b723e */ /* 0x000fc800020006ff */
[----:B----4-:R-:W-:Y:S07]  /*320b0*/  HMMA.16816.F32 R12, R16, R8, R12 ;  /* 0x00000008100c723c */ /* 0x010fee000000180c */
[----:B-----5:R-:W-:Y:S02]  /*320c0*/  F2FP.F16.E4M3.UNPACK_B R9, R26 ;  /* 0x0000001aff09723e */ /* 0x020fe400020006ff */
[----:B------:R-:W-:-:S14]  /*320d0*/  F2FP.F16.E4M3.UNPACK_B R8, R27 ;  /* 0x0000001bff08723e */ /* 0x000fdc00020006ff */
[----:B------:R0:W-:Y:S04]  /*320e0*/  STL.64 [R1+0x40], R12 ;  /* 0x0000400c01007387 */ /* 0x0001e80000100a00 */
[----:B------:R1:W-:Y:S04]  /*320f0*/  STL.64 [R1+0x48], R14 ;  /* 0x0000480e01007387 */ /* 0x0003e80000100a00 */
[----:B------:R-:W-:Y:S01]  /*32100*/  STL.64 [R1+0x1740], R28 ;  /* 0x0017401c01007387 */ /* 0x000fe20000100a00 */
[----:B0-----:R-:W-:Y:S02]  /*32110*/  IMAD.MOV.U32 R12, RZ, RZ, R6 ;  /* 0x000000ffff0c7224 */ /* 0x001fe400078e0006 */
[----:B------:R-:W-:-:S02]  /*32120*/  IMAD.MOV.U32 R13, RZ, RZ, R4 ;  /* 0x000000ffff0d7224 */ /* 0x000fc400078e0004 */
[----:B-1----:R-:W-:Y:S02]  /*32130*/  IMAD.MOV.U32 R14, RZ, RZ, R24 ;  /* 0x000000ffff0e7224 */ /* 0x002fe400078e0018 */
[----:B------:R-:W-:Y:S01]  /*32140*/  IMAD.MOV.U32 R15, RZ, RZ, R2 ;  /* 0x000000ffff0f7224 */ /* 0x000fe200078e0002 */
[----:B------:R-:W-:Y:S04]  /*32150*/  STL [R1+0xc8], R10 ;  /* 0x0000c80a01007387 */ /* 0x000fe80000100800 */
[----:B------:R-:W-:Y:S04]  /*32160*/  STL [R1+0xcc], R11 ;  /* 0x0000cc0b01007387 */ /* 0x000fe80000100800 */
[----:B------:R-:W-:Y:S01]  /*32170*/  STL [R1+0x100], R9 ;  /* 0x0001000901007387 */ /* 0x000fe20000100800 */
[----:B---3--:R-:W-:Y:S03]  /*32180*/  HMMA.16816.F32 R12, R12, R10, R20 ;  /* 0x0000000a0c0c723c */ /* 0x008fe60000001814 */
[----:B------:R-:W3:Y:S04]  /*32190*/  LDL.LU R6, [R1+0x20c] ;  /* 0x00020c0001067983 */ /* 0x000ee80000300800 */
[----:B------:R0:W-:Y:S04]  /*321a0*/  STL [R1+0x104], R8 ;  /* 0x0001040801007387 */ /* 0x0001e80000100800 */
[----:B------:R-:W4:Y:S04]  /*321b0*/  LDL.LU R4, [R1+0x208] ;  /* 0x0002080001047983 */ /* 0x000f280000300800 */
[----:B------:R-:W5:Y:S04]  /*321c0*/  LDL.LU.64 R22, [R1+0x1798] ;  /* 0x0017980001167983 */ /* 0x000f680000300a00 */
[----:B------:R-:W5:Y:S05]  /*321d0*/  LDL.LU.64 R20, [R1+0x1790] ;  /* 0x0017900001147983 */ /* 0x000f6a0000300a00 */
[----:B------:R-:W-:-:S02]  /*321e0*/  IMAD.MOV.U32 R27, RZ, RZ, R14 ;  /* 0x000000ffff1b7224 */ /* 0x000fc400078e000e */
[----:B------:R-:W-:Y:S02]  /*321f0*/  IMAD.MOV.U32 R26, RZ, RZ, R15 ;  /* 0x000000ffff1a7224 */ /* 0x000fe400078e000f */
[----:B------:R-:W-:Y:S02]  /*32200*/  IMAD.MOV.U32 R14, RZ, RZ, R9 ;  /* 0x000000ffff0e7224 */ /* 0x000fe400078e0009 */
[----:B------:R-:W-:Y:S01]  /*32210*/  IMAD.MOV.U32 R15, RZ, RZ, R8 ;  /* 0x000000ffff0f7224 */ /* 0x000fe200078e0008 */
[----:B------:R5:W-:Y:S01]  /*32220*/  STL.64 [R1+0x30], R12 ;  /* 0x0000300c01007387 */ /* 0x000be20000100a00 */
[----:B0-----:R-:W-:Y:S02]  /*32230*/  F2FP.F16.E4M3.UNPACK_B R8, R25.H1 ;  /* 0x00000019ff08723e */ /* 0x001fe400030006ff */
[----:B------:R-:W-:Y:S01]  /*32240*/  F2FP.F16.E4M3.UNPACK_B R9, R5.H1 ;  /* 0x00000005ff09723e */ /* 0x000fe200030006ff */
[----:B------:R-:W2:Y:S01]  /*32250*/  LDL.LU R25, [R1+0x1788] ;  /* 0x0017880001197983 */ /* 0x000ea20000300800 */
[----:B------:R-:W-:-:S03]  /*32260*/  F2FP.F16.E4M3.UNPACK_B R10, R7.H1 ;  /* 0x00000007ff0a723e */ /* 0x000fc600030006ff */
[----:B------:R-:W3:Y:S04]  /*32270*/  LDL.LU R5, [R1+0x1784] ;  /* 0x0017840001057983 */ /* 0x000ee80000300800 */
[----:B------:R-:W2:Y:S04]  /*32280*/  LDL.LU R28, [R1+0x228] ;  /* 0x00022800011c7983 */ /* 0x000ea80000300800 */
[----:B------:R-:W2:Y:S04]  /*32290*/  LDL.LU R29, [R1+0x22c] ;  /* 0x00022c00011d7983 */ /* 0x000ea80000300800 */
[----:B------:R-:W-:Y:S04]  /*322a0*/  STL [R1+0x128], R8 ;  /* 0x0001280801007387 */ /* 0x000fe80000100800 */
[----:B------:R-:W2:Y:S01]  /*322b0*/  LDL.LU R7, [R1+0x1780] ;  /* 0x0017800001077983 */ /* 0x000ea20000300800 */
[----:B------:R-:W-:-:S03]  /*322c0*/  F2FP.F16.E4M3.UNPACK_B R11, R0.H1 ;  /* 0x00000000ff0b723e */ /* 0x000fc600030006ff */
[----:B------:R-:W-:Y:S01]  /*322d0*/  STL [R1+0x12c], R9 ;  /* 0x00012c0901007387 */ /* 0x000fe20000100800 */
[----:B-----5:R-:W-:-:S15]  /*322e0*/  HMMA.16816.F32 R12, R16, R14, R20 ;  /* 0x0000000e100c723c */ /* 0x020fde0000001814 */
[----:B------:R-:W-:-:S08]  /*322f0*/  NOP ;  /* 0x0000000000007918 */ /* 0x000fd00000000000 */
[----:B------:R0:W-:Y:S04]  /*32300*/  STL.64 [R1+0x20], R12 ;  /* 0x0000200c01007387 */ /* 0x0001e80000100a00 */
[----:B------:R-:W-:Y:S04]  /*32310*/  STL.64 [R1+0x118], R10 ;  /* 0x0001180a01007387 */ /* 0x000fe80000100a00 */
[----:B------:R-:W5:Y:S04]  /*32320*/  LDL.LU R20, [R1+0x21c] ;  /* 0x00021c0001147983 */ /* 0x000f680000300800 */
[----:B------:R-:W5:Y:S01]  /*32330*/  LDL R21, [R1+0x350] ;  /* 0x0003500001157983 */ /* 0x000f620000100800 */
[----:B----4-:R-:W-:-:S03]  /*32340*/  F2FP.F16.E4M3.UNPACK_B R22, R4.H1 ;  /* 0x00000004ff16723e */ /* 0x010fc600030006ff */
[----:B------:R-:W4:Y:S01]  /*32350*/  LDL R24, [R1+0x354] ;  /* 0x0003540001187983 */ /* 0x000f220000100800 */
[----:B---3--:R-:W-:-:S03]  /*32360*/  IMAD.MOV.U32 R17, RZ, RZ, R5 ;  /* 0x000000ffff117224 */ /* 0x008fc600078e0005 */
[----:B--2---:R-:W-:Y:S01]  /*32370*/  STL [R1+0x177c], R7 ;  /* 0x00177c0701007387 */ /* 0x004fe20000100800 */
[----:B0-----:R-:W-:Y:S01]  /*32380*/  IMAD.MOV.U32 R13, RZ, RZ, R5 ;  /* 0x000000ffff0d7224 */ /* 0x001fe200078e0005 */
[----:B------:R-:W-:Y:S02]  /*32390*/  F2FP.F16.E4M3.UNPACK_B R23, R6.H1 ;  /* 0x00000006ff17723e */ /* 0x000fe400030006ff */
[----:B------:R0:W-:Y:S01]  /*323a0*/  STL [R1+0x1778], R5 ;  /* 0x0017780501007387 */ /* 0x0001e20000100800 */
[----:B------:R-:W-:-:S03]  /*323b0*/  IMAD.MOV.U32 R16, RZ, RZ, R7 ;  /* 0x000000ffff107224 */ /* 0x000fc600078e0007 */
[----:B------:R-:W2:Y:S01]  /*323c0*/  LDL.LU R4, [R1+0x10] ;  /* 0x0000100001047983 */ /* 0x000ea20000300800 */
[----:B------:R-:W-:-:S03]  /*323d0*/  IMAD.MOV.U32 R12, RZ, RZ, R7 ;  /* 0x000000ffff0c7224 */ /* 0x000fc600078e0007 */
[----:B0-----:R-:W2:Y:S04]  /*323e0*/  LDL.LU R5, [R1+0x14] ;  /* 0x0000140001057983 */ /* 0x001ea80000300800 */
[----:B------:R-:W2:Y:S04]  /*323f0*/  LDL.LU R6, [R1+0x18] ;  /* 0x0000180001067983 */ /* 0x000ea80000300800 */
[----:B------:R-:W2:Y:S04]  /*32400*/  LDL.LU R7, [R1+0x1c] ;  /* 0x00001c0001077983 */ /* 0x000ea80000300800 */
[----:B------:R-:W-:Y:S04]  /*32410*/  STL [R1+0xe8], R22 ;  /* 0x0000e81601007387 */ /* 0x000fe80000100800 */
[----:B------:R-:W-:Y:S04]  /*32420*/  STL [R1+0xec], R23 ;  /* 0x0000ec1701007387 */ /* 0x000fe80000100800 */
[----:B------:R-:W-:Y:S04]  /*32430*/  STL.64 [R1+0x1768], R22 ;  /* 0x0017681601007387 */ /* 0x000fe80000100a00 */
[----:B-----5:R0:W-:Y:S04]  /*32440*/  STL.64 [R1+0x1760], R20 ;  /* 0x0017601401007387 */ /* 0x0201e80000100a00 */
[----:B0-----:R-:W3:Y:S04]  /*32450*/  LDL.LU R20, [R1] ;  /* 0x0000000001147983 */ /* 0x001ee80000300800 */
[----:B------:R-:W3:Y:S04]  /*32460*/  LDL.LU R21, [R1+0x4] ;  /* 0x0000040001157983 */ /* 0x000ee80000300800 */
[----:B------:R-:W3:Y:S04]  /*32470*/  LDL.LU R22, [R1+0x8] ;  /* 0x0000080001167983 */ /* 0x000ee80000300800 */
[----:B------:R-:W3:Y:S01]  /*32480*/  LDL.LU R23, [R1+0xc] ;  /* 0x00000c0001177983 */ /* 0x000ee20000300800 */
[----:B------:R-:W-:-:S02]  /*32490*/  IMAD.MOV.U32 R18, RZ, RZ, R25 ;  /* 0x000000ffff127224 */ /* 0x000fc400078e0019 */
[----:B------:R-:W-:-:S07]  /*324a0*/  IMAD.MOV.U32 R19, RZ, RZ, R3 ;  /* 0x000000ffff137224 */ /* 0x000fce00078e0003 */
[----:B--2---:R-:W-:Y:S01]  /*324b0*/  HMMA.16816.F32 R16, R16, R8, R4 ;  /* 0x000000081010723c */ /* 0x004fe20000001804 */
[----:B------:R-:W-:Y:S01]  /*324c0*/  IMAD.MOV.U32 R2, RZ, RZ, R14 ;  /* 0x000000ffff027224 */ /* 0x000fe200078e000e */
[----:B------:R-:W2:Y:S01]  /*324d0*/  LDL.LU R7, [R1+0x177c] ;  /* 0x00177c0001077983 */ /* 0x000ea20000300800 */
[----:B------:R-:W-:Y:S02]  /*324e0*/  IMAD.MOV.U32 R0, RZ, RZ, R15 ;  /* 0x000000ffff007224 */ /* 0x000fe400078e000f */
[----:B------:R-:W-:Y:S01]  /*324f0*/  IMAD.MOV.U32 R14, RZ, RZ, R25 ;  /* 0x000000ffff0e7224 */ /* 0x000fe200078e0019 */
[----:B------:R-:W5:Y:S01]  /*32500*/  LDL.LU R5, [R1+0x1778] ;  /* 0x0017780001057983 */ /* 0x000f620000300800 */
[----:B------:R-:W-:-:S03]  /*32510*/  IMAD.MOV.U32 R15, RZ, RZ, R3 ;  /* 0x000000ffff0f7224 */ /* 0x000fc600078e0003 */
[----:B------:R-:W4:Y:S04]  /*32520*/  LDL.LU.64 R8, [R1+0x1770] ;  /* 0x0017700001087983 */ /* 0x000f280000300a00 */
[----:B------:R-:W4:Y:S04]  /*32530*/  LDL.LU R4, [R1+0x238] ;  /* 0x0002380001047983 */ /* 0x000f280000300800 */
[----:B------:R-:W4:Y:S05]  /*32540*/  LDL.LU R6, [R1+0x23c] ;  /* 0x00023c0001067983 */ /* 0x000f2a0000300800 */
[----:B------:R-:W-:Y:S04]  /*32550*/  STL.64 [R1+0x540], R16 ;  /* 0x0005401001007387 */ /* 0x000fe80000100a00 */
[----:B------:R-:W-:Y:S01]  /*32560*/  STL.64 [R1+0x548], R18 ;  /* 0x0005481201007387 */ /* 0x000fe20000100a00 */
[----:B---3--:R-:W-:Y:S03]  /*32570*/  HMMA.16816.F32 R12, R12, R10, R20 ;  /* 0x0000000a0c0c723c */ /* 0x008fe60000001814 */
[----:B------:R-:W4:Y:S04]  /*32580*/  LDL.LU.64 R22, [R1+0x1768] ;  /* 0x0017680001167983 */ /* 0x000f280000300a00 */
[----:B------:R-:W3:Y:S04]  /*32590*/  LDL.LU.64 R20, [R1+0x1760] ;  /* 0x0017600001147983 */ /* 0x000ee80000300a00 */
[----:B------:R-:W4:-:S12]  /*325a0*/  LDL.LU.64 R10, [R1+0x1758] ;  /* 0x00175800010a7983 */ /* 0x000f180000300a00 */
[----:B------:R-:W-:Y:S04]  /*325b0*/  STL.64 [R1+0x4d0], R12 ;  /* 0x0004d00c01007387 */ /* 0x000fe80000100a00 */
[----:B------:R0:W-:Y:S04]  /*325c0*/  STL.64 [R1+0x4d8], R14 ;  /* 0x0004d80e01007387 */ /* 0x0001e80000100a00 */
[----:B0-----:R-:W3:Y:S01]  /*325d0*/  LDL.LU R15, [R1+0x218] ;  /* 0x00021800010f7983 */ /* 0x001ee20000300800 */
[----:B--2---:R-:W-:Y:S02]  /*325e0*/  IMAD.MOV.U32 R16, RZ, RZ, R7 ;  /* 0x000000ffff107224 */ /* 0x004fe400078e0007 */
[----:B-----5:R-:W-:-:S02]  /*325f0*/  IMAD.MOV.U32 R17, RZ, RZ, R5 ;  /* 0x000000ffff117224 */ /* 0x020fc400078e0005 */
[----:B------:R-:W-:Y:S02]  /*32600*/  IMAD.MOV.U32 R18, RZ, RZ, R25 ;  /* 0x000000ffff127224 */ /* 0x000fe400078e0019 */
[----:B------:R-:W-:Y:S01]  /*32610*/  IMAD.MOV.U32 R19, RZ, RZ, R3 ;  /* 0x000000ffff137224 */ /* 0x000fe200078e0003 */
[----:B------:R-:W-:Y:S02]  /*32620*/  F2FP.F16.E4M3.UNPACK_B R28, R28.H1 ;  /* 0x0000001cff1c723e */ /* 0x000fe400030006ff */
[----:B------:R-:W-:-:S03]  /*32630*/  F2FP.F16.E4M3.UNPACK_B R29, R29.H1 ;  /* 0x0000001dff1d723e */ /* 0x000fc600030006ff */
[----:B------:R-:W-:Y:S01]  /*32640*/  STL [R1+0xb8], R28 ;  /* 0x0000b81c01007387 */ /* 0x000fe20000100800 */
[----:B----4-:R-:W-:Y:S03]  /*32650*/  HMMA.16816.F32 R8, R16, R22, R8 ;  /* 0x000000161008723c */ /* 0x010fe60000001808 */
[----:B---3--:R-:W0:Y:S01]  /*32660*/  LDS.64 R22, [R21+UR7+0x1000] ;  /* 0x0010000715167984 */ /* 0x008e220008000a00 */
[----:B------:R-:W-:Y:S02]  /*32670*/  F2FP.F16.E4M3.UNPACK_B R12, R20.H1 ;  /* 0x00000014ff0c723e */ /* 0x000fe400030006ff */
[----:B------:R-:W-:-:S05]  /*32680*/  F2FP.F16.E4M3.UNPACK_B R13, R15.H1 ;  /* 0x0000000fff0d723e */ /* 0x000fca00030006ff */
[----:B------:R-:W-:Y:S04]  /*32690*/  STL [R1+0xc0], R13 ;  /* 0x0000c00d01007387 */ /* 0x000fe80000100800 */
[----:B------:R-:W-:Y:S08]  /*326a0*/  STL [R1+0xbc], R29 ;  /* 0x0000bc1d01007387 */ /* 0x000ff00000100800 */
[----:B------:R-:W-:Y:S04]  /*326b0*/  STL.64 [R1+0x4e0], R8 ;  /* 0x0004e00801007387 */ /* 0x000fe80000100a00 */
[----:B------:R-:W-:Y:S04]  /*326c0*/  STL.64 [R1+0x4e8], R10 ;  /* 0x0004e80a01007387 */ /* 0x000fe80000100a00 */
[----:B------:R-:W1:Y:S04]  /*326d0*/  LDS.64 R10, [R21+UR7+0x1800] ;  /* 0x00180007150a7984 */ /* 0x000e680008000a00 */
[----:B------:R-:W2:Y:S04]  /*326e0*/  LDS.64 R8, [R24+UR7+0x1000] ;  /* 0x0010000718087984 */ /* 0x000ea80008000a00 */
[----:B------:R-:W3:Y:S04]  /*326f0*/  LDS.64 R20, [R24+UR7+0x1800] ;  /* 0x0018000718147984 */ /* 0x000ee80008000a00 */
[----:B------:R-:W-:Y:S04]  /*32700*/  STL [R1+0xc4], R12 ;  /* 0x0000c40c01007387 */ /* 0x000fe80000100800 */
[----:B0-----:R0:W-:Y:S02]  /*32710*/  STL.64 [R1+0x1718], R22 ;  /* 0x0017181601007387 */ /* 0x0011e40000100a00 */
[----:B0-----:R-:W-:-:S02]  /*32720*/  IMAD.MOV.U32 R22, RZ, RZ, R13 ;  /* 0x000000ffff167224 */ /* 0x001fc400078e000d */
[----:B------:R-:W-:Y:S01]  /*32730*/  IMAD.MOV.U32 R23, RZ, RZ, R12 ;  /* 0x000000ffff177224 */ /* 0x000fe200078e000c */
[----:B-1----:R-:W-:Y:S04]  /*32740*/  STL.64 [R1+0x1728], R10 ;  /* 0x0017280a01007387 */ /* 0x002fe80000100a00 */
[----:B--2---:R-:W-:Y:S04]  /*32750*/  STL.64 [R1+0x1720], R8 ;  /* 0x0017200801007387 */ /* 0x004fe80000100a00 */
[----:B------:R-:W-:Y:S04]  /*32760*/  STL.64 [R1+0x1750], R22 ;  /* 0x0017501601007387 */ /* 0x000fe80000100a00 */
[----:B---3--:R0:W-:Y:S04]  /*32770*/  STL.64 [R1+0x1748], R20 ;  /* 0x0017481401007387 */ /* 0x0081e80000100a00 */
[----:B0-----:R-:W2:Y:S04]  /*32780*/  LDL.LU R20, [R1+0x60] ;  /* 0x0000600001147983 */ /* 0x001ea80000300800 */
[----:B------:R-:W2:Y:S04]  /*32790*/  LDL.LU R21, [R1+0x64] ;  /* 0x0000640001157983 */ /* 0x000ea80000300800 */
[----:B------:R-:W2:Y:S04]  /*327a0*/  LDL.LU R22, [R1+0x68] ;  /* 0x0000680001167983 */ /* 0x000ea80000300800 */
[----:B------:R-:W2:Y:S01]  /*327b0*/  LDL.LU R23, [R1+0x6c] ;  /* 0x00006c0001177983 */ /* 0x000ea20000300800 */
[----:B------:R-:W-:-:S02]  /*327c0*/  F2FP.F16.E4M3.UNPACK_B R9, R4.H1 ;  /* 0x00000004ff09723e */ /* 0x000fc400030006ff */
[----:B------:R-:W-:Y:S01]  /*327d0*/  F2FP.F16.E4M3.UNPACK_B R8, R6.H1 ;  /* 0x00000006ff08723e */ /* 0x000fe200030006ff */
[----:B------:R-:W3:Y:S04]  /*327e0*/  LDL.LU R24, [R1+0x24c] ;  /* 0x00024c0001187983 */ /* 0x000ee80000300800 */
[----:B------:R-:W-:Y:S04]  /*327f0*/  STL [R1+0xb0], R9 ;  /* 0x0000b00901007387 */ /* 0x000fe80000100800 */
[----:B------:R-:W-:Y:S04]  /*32800*/  STL [R1+0xb4], R8 ;  /* 0x0000b40801007387 */ /* 0x000fe80000100800 */
[----:B------:R0:W-:Y:S04]  /*32810*/  STL.64 [R1+0x1738], R8 ;  /* 0x0017380801007387 */ /* 0x0001e80000100a00 */
[----:B0-----:R-:W4:Y:S04]  /*32820*/  LDL.LU R8, [R1+0x50] ;  /* 0x0000500001087983 */ /* 0x001f280000300800 */
[----:B------:R-:W4:Y:S04]  /*32830*/  LDL.LU R9, [R1+0x54] ;  /* 0x0000540001097983 */ /* 0x000f280000300800 */
[----:B------:R-:W4:Y:S04]  /*32840*/  LDL.LU R10, [R1+0x58] ;  /* 0x00005800010a7983 */ /* 0x000f280000300800 */
[----:B------:R-:W4:Y:S01]  /*32850*/  LDL.LU R11, [R1+0x5c] ;  /* 0x00005c00010b7983 */ /* 0x000f220000300800 */
[----:B--2---:R-:W-:Y:S03]  /*32860*/  HMMA.16816.F32 R16, R16, R28, R20 ;  /* 0x0000001c1010723c */ /* 0x004fe60000001814 */
[----:B------:R-:W4:Y:S01]  /*32870*/  LDL.LU.64 R22, [R1+0x1750] ;  /* 0x0017500001167983 */ /* 0x000f220000300a00 */
[----:B------:R-:W-:-:S02]  /*32880*/  IMAD.MOV.U32 R12, RZ, RZ, R7 ;  /* 0x000000ffff0c7224 */ /* 0x000fc400078e0007 */
[----:B------:R-:W-:Y:S01]  /*32890*/  IMAD.MOV.U32 R13, RZ, RZ, R5 ;  /* 0x000000ffff0d7224 */ /* 0x000fe200078e0005 */
[----:B------:R-:W2:Y:S01]  /*328a0*/  LDL.LU.64 R20, [R1+0x1748] ;  /* 0x0017480001147983 */ /* 0x000ea20000300a00 */
[----:B------:R-:W-:Y:S02]  /*328b0*/  IMAD.MOV.U32 R14, RZ, RZ, R25 ;  /* 0x000000ffff0e7224 */ /* 0x000fe400078e0019 */
[----:B------:R-:W-:Y:S01]  /*328c0*/  IMAD.MOV.U32 R15, RZ, RZ, R3 ;  /* 0x000000ffff0f7224 */ /* 0x000fe200078e0003 */
[----:B------:R-:W5:-:S12]  /*328d0*/  LDL.LU.64 R28, [R1+0x1740] ;  /* 0x00174000011c7983 */ /* 0x000f580000300a00 */
[----:B------:R0:W-:Y:S04]  /*328e0*/  STL.64 [R1+0x4f0], R16 ;  /* 0x0004f01001007387 */ /* 0x0001e80000100a00 */
[----:B------:R-:W-:Y:S04]  /*328f0*/  STL.64 [R1+0x4f8], R18 ;  /* 0x0004f81201007387 */ /* 0x000fe80000100a00 */
[----:B------:R-:W-:Y:S04]  /*32900*/  STL [R1+0x1734], R7 ;  /* 0x0017340701007387 */ /* 0x000fe80000100800 */
[----:B------:R1:W-:Y:S01]  /*32910*/  STL [R1+0x1730], R5 ;  /* 0x0017300501007387 */ /* 0x0003e20000100800 */
[----:B0-----:R-:W-:-:S03]  /*32920*/  IMAD.MOV.U32 R17, RZ, RZ, R5 ;  /* 0x000000ffff117224 */ /* 0x001fc600078e0005 */
[----:B------:R-:W2:Y:S01]  /*32930*/  LDL.LU R4, [R1+0x40] ;  /* 0x0000400001047983 */ /* 0x000ea20000300800 */
[----:B------:R-:W-:-:S03]  /*32940*/  IMAD.MOV.U32 R16, RZ, RZ, R7 ;  /* 0x000000ffff107224 */ /* 0x000fc600078e0007 */
[----:B-1----:R-:W2:Y:S04]  /*32950*/  LDL.LU R5, [R1+0x44] ;  /* 0x0000440001057983 */ /* 0x002ea80000300800 */
[----:B------:R-:W2:Y:S04]  /*32960*/  LDL.LU R6, [R1+0x48] ;  /* 0x0000480001067983 */ /* 0x000ea80000300800 */
[----:B------:R-:W2:Y:S01]  /*32970*/  LDL.LU R7, [R1+0x4c] ;  /* 0x00004c0001077983 */ /* 0x000ea20000300800 */
[----:B----4-:R-:W-:Y:S03]  /*32980*/  HMMA.16816.F32 R12, R12, R22, R8 ;  /* 0x000000160c0c723c */ /* 0x010fe60000001808 */
[----:B------:R-:W4:-:S15]  /*32990*/  LDL.LU.64 R8, [R1+0x1738] ;  /* 0x0017380001087983 */ /* 0x000f1e0000300a00 */
[----:B------:R-:W-:-:S05]  /*329a0*/  NOP ;  /* 0x0000000000007918 */ /* 0x000fca0000000000 */
[----:B------:R0:W-:Y:S04]  /*329b0*/  STL.64 [R1+0x500], R12 ;  /* 0x0005000c01007387 */ /* 0x0001e80000100a00 */
[----:B------:R4:W-:Y:S04]  /*329c0*/  STL.64 [R1+0x508], R14 ;  /* 0x0005080e01007387 */ /* 0x0009e80000100a00 */
[----:B0-----:R-:W2:Y:S01]  /*329d0*/  LDL.LU R13, [R1+0x248] ;  /* 0x00024800010d7983 */ /* 0x001ea20000300800 */
[----:B------:R-:W-:Y:S01]  /*329e0*/  IMAD.MOV.U32 R11, RZ, RZ, R26 ;  /* 0x000000ffff0b7224 */ /* 0x000fe200078e001a */
[----:B-----5:R-:W-:Y:S01]  /*329f0*/  F2FP.F16.E4M3.UNPACK_B R22, R29.H1 ;  /* 0x0000001dff16723e */ /* 0x020fe200030006ff */
[----:B------:R-:W-:Y:S01]  /*32a00*/  IMAD.MOV.U32 R18, RZ, RZ, R25 ;  /* 0x000000ffff127224 */ /* 0x000fe200078e0019 */
[----:B------:R-:W-:Y:S01]  /*32a10*/  F2FP.F16.E4M3.UNPACK_B R23, R28.H1 ;  /* 0x0000001cff17723e */ /* 0x000fe200030006ff */
[----:B------:R-:W-:-:S02]  /*32a20*/  IMAD.MOV.U32 R19, RZ, RZ, R3 ;  /* 0x000000ffff137224 */ /* 0x000fc400078e0003 */
[----:B------:R-:W-:Y:S01]  /*32a30*/  IMAD.MOV.U32 R10, RZ, RZ, R27 ;  /* 0x000000ffff0a7224 */ /* 0x000fe200078e001b */
[----:B---3--:R-:W-:Y:S01]  /*32a40*/  F2FP.F16.E4M3.UNPACK_B R24, R24.H1 ;  /* 0x00000018ff18723e */ /* 0x008fe200030006ff */
[----:B----4-:R-:W-:Y:S02]  /*32a50*/  IMAD.MOV.U32 R15, RZ, RZ, R8 ;  /* 0x000000ffff0f7224 */ /* 0x010fe400078e0008 */
[----:B------:R-:W-:Y:S01]  /*32a60*/  IMAD.MOV.U32 R14, RZ, RZ, R9 ;  /* 0x000000ffff0e7224 */ /* 0x000fe200078e0009 */
[----:B------:R-:W3:Y:S04]  /*32a70*/  LDL.LU R8, [R1+0x30] ;  /* 0x0000300001087983 */ /* 0x000ee80000300800 */
[----:B------:R-:W3:Y:S04]  /*32a80*/  LDL.LU R9, [R1+0x34] ;  /* 0x0000340001097983 */ /* 0x000ee80000300800 */
[----:B------:R-:W4:Y:S04]  /*32a90*/  LDL.LU R26, [R1+0x1d0] ;  /* 0x0001d000011a7983 */ /* 0x000f280000300800 */
[----:B------:R-:W4:Y:S04]  /*32aa0*/  LDL.LU R27, [R1+0x1d4] ;  /* 0x0001d400011b7983 */ /* 0x000f280000300800 */
[----:B------:R-:W5:Y:S04]  /*32ab0*/  LDL.LU R28, [R1+0x280] ;  /* 0x00028000011c7983 */ /* 0x000f680000300800 */
[----:B------:R-:W5:Y:S04]  /*32ac0*/  LDL.LU R29, [R1+0x284] ;  /* 0x00028400011d7983 */ /* 0x000f680000300800 */
[----:B------:R-:W-:Y:S01]  /*32ad0*/  STL [R1+0xa8], R22 ;  /* 0x0000a81601007387 */ /* 0x000fe20000100800 */
[----:B--2---:R-:W-:-:S03]  /*32ae0*/  F2FP.F16.E4M3.UNPACK_B R12, R13.H1 ;  /* 0x0000000dff0c723e */ /* 0x004fc600030006ff */
[----:B------:R-:W-:Y:S04]  /*32af0*/  STL [R1+0xac], R23 ;  /* 0x0000ac1701007387 */ /* 0x000fe80000100800 */
[----:B------:R0:W-:Y:S02]  /*32b00*/  STL [R1+0xa0], R12 ;  /* 0x0000a00c01007387 */ /* 0x0001e40000100800 */
[----:B0-----:R-:W-:Y:S02]  /*32b10*/  HMMA.16816.F32 R12, R16, R14, R4 ;  /* 0x0000000e100c723c */ /* 0x001fe40000001804 */
[----:B------:R-:W2:Y:S04]  /*32b20*/  LDL.LU R7, [R1+0x1734] ;  /* 0x0017340001077983 */ /* 0x000ea80000300800 */
[----:B------:R-:W-:Y:S04]  /*32b30*/  STL [R1+0xa4], R24 ;  /* 0x0000a41801007387 */ /* 0x000fe80000100800 */
[----:B------:R-:W3:Y:S04]  /*32b40*/  LDL.LU R5, [R1+0x1730] ;  /* 0x0017300001057983 */ /* 0x000ee80000300800 */
[----:B------:R-:W4:Y:S09]  /*32b50*/  LDL.LU R16, [R1+0x300] ;  /* 0x0003000001107983 */ /* 0x000f320000300800 */
[----:B------:R-:W-:Y:S04]  /*32b60*/  STL.64 [R1+0x510], R12 ;  /* 0x0005100c01007387 */ /* 0x000fe80000100a00 */
[----:B------:R0:W-:Y:S04]  /*32b70*/  STL.64 [R1+0x518], R14 ;  /* 0x0005180e01007387 */ /* 0x0001e80000100a00 */
[----:B------:R-:W4:Y:S04]  /*32b80*/  LDL.LU R17, [R1+0x304] ;  /* 0x0003040001117983 */ /* 0x000f280000300800 */
[----:B------:R-:W5:Y:S04]  /*32b90*/  LDL.LU R18, [R1+0x308] ;  /* 0x0003080001127983 */ /* 0x000f680000300800 */
[----:B------:R-:W5:Y:S01]  /*32ba0*/  LDL.LU R19, [R1+0x30c] ;  /* 0x00030c0001137983 */ /* 0x000f620000300800 */
[----:B------:R-:W-:-:S02]  /*32bb0*/  IMAD.MOV.U32 R6, RZ, RZ, R25 ;  /* 0x000000ffff067224 */ /* 0x000fc400078e0019 */
[----:B0-----:R-:W-:Y:S02]  /*32bc0*/  IMAD.MOV.U32 R14, RZ, RZ, R25 ;  /* 0x000000ffff0e7224 */ /* 0x001fe400078e0019 */
[--C-:B--2---:R-:W-:Y:S02]  /*32bd0*/  IMAD.MOV.U32 R4, RZ, RZ, R7.reuse ;  /* 0x000000ffff047224 */ /* 0x104fe400078e0007 */
[----:B------:R-:W-:Y:S02]  /*32be0*/  IMAD.MOV.U32 R12, RZ, RZ, R7 ;  /* 0x000000ffff0c7224 */ /* 0x000fe400078e0007 */
[----:B------:R-:W-:Y:S02]  /*32bf0*/  IMAD.MOV.U32 R7, RZ, RZ, R3 ;  /* 0x000000ffff077224 */ /* 0x000fe400078e0003 */
[----:B---3--:R-:W-:-:S05]  /*32c00*/  IMAD.MOV.U32 R13, RZ, RZ, R5 ;  /* 0x000000ffff0d7224 */ /* 0x008fca00078e0005 */
[----:B------:R-:W-:Y:S01]  /*32c10*/  HMMA.16816.F32 R4, R4, R22, R8 ;  /* 0x000000160404723c */ /* 0x000fe20000001808 */
[----:B-----5:R-:W-:Y:S04]  /*32c20*/  STL.64 [R1+0x1710], R18 ;  /* 0x0017101201007387 */ /* 0x020fe80000100a00 */
[----:B----4-:R0:W-:Y:S04]  /*32c30*/  STL.64 [R1+0x1708], R16 ;  /* 0x0017081001007387 */ /* 0x0101e80000100a00 */
[----:B0-----:R-:W2:Y:S04]  /*32c40*/  LDL.LU R16, [R1+0x310] ;  /* 0x0003100001107983 */ /* 0x001ea80000300800 */
[----:B------:R-:W2:Y:S04]  /*32c50*/  LDL.LU R17, [R1+0x314] ;  /* 0x0003140001117983 */ /* 0x000ea80000300800 */
[----:B------:R-:W2:Y:S04]  /*32c60*/  LDL.LU R18, [R1+0x318] ;  /* 0x0003180001127983 */ /* 0x000ea80000300800 */
[----:B------:R-:W2:Y:S04]  /*32c70*/  LDL.LU R19, [R1+0x31c] ;  /* 0x00031c0001137983 */ /* 0x000ea80000300800 */
[----:B------:R-:W3:Y:S04]  /*32c80*/  LDL.64 R24, [R1+0xa0] ;  /* 0x0000a00001187983 */ /* 0x000ee80000100a00 */
[----:B------:R-:W4:Y:S04]  /*32c90*/  LDL.LU.64 R10, [R1+0x1728] ;  /* 0x00172800010a7983 */ /* 0x000f280000300a00 */
[----:B------:R-:W5:Y:S04]  /*32ca0*/  LDL.LU.64 R8, [R1+0x1720] ;  /* 0x0017200001087983 */ /* 0x000f680000300a00 */
[----:B------:R-:W2:Y:S04]  /*32cb0*/  LDL.LU.64 R22, [R1+0x1718] ;  /* 0x0017180001167983 */ /* 0x000ea80000300a00 */
[----:B------:R0:W-:Y:S04]  /*32cc0*/  STL.64 [R1+0x520], R4 ;  /* 0x0005200401007387 */ /* 0x0001e80000100a00 */
[----:B------:R1:W-:Y:S04]  /*32cd0*/  STL.64 [R1+0x528], R6 ;  /* 0x0005280601007387 */ /* 0x0003e80000100a00 */
[----:B0-----:R-:W4:Y:S04]  /*32ce0*/  LDL.LU R4, [R1+0x20] ;  /* 0x0000200001047983 */ /* 0x001f280000300800 */
[----:B------:R-:W4:Y:S01]  /*32cf0*/  LDL.LU R5, [R1+0x24] ;  /* 0x0000240001057983 */ /* 0x000f220000300800 */
[----:B------:R-:W-:-:S02]  /*32d00*/  IMAD.MOV.U32 R15, RZ, RZ, R3 ;  /* 0x000000ffff0f7224 */ /* 0x000fc400078e0003 */
[----:B-1----:R-:W-:Y:S02]  /*32d10*/  IMAD.MOV.U32 R6, RZ, RZ, R2 ;  /* 0x000000ffff067224 */ /* 0x002fe400078e0002 */
[----:B------:R-:W-:Y:S02]  /*32d20*/  IMAD.MOV.U32 R7, RZ, RZ, R0 ;  /* 0x000000ffff077224 */ /* 0x000fe400078e0000 */
[----:B---3--:R-:W-:-:S05]  /*32d30*/  IMAD.MOV.U32 R0, RZ, RZ, R25 ;  /* 0x000000ffff007224 */ /* 0x008fca00078e0019 */
[----:B------:R-:W-:Y:S01]  /*32d40*/  STL [R1+0x1548], R0 ;  /* 0x0015480001007387 */ /* 0x000fe20000100800 */
[----:B----4-:R-:W-:Y:S07]  /*32d50*/  HMMA.16816.F32 R4, R12, R24, R4 ;  /* 0x000000180c04723c */ /* 0x010fee0000001804 */
[----:B--2---:R-:W-:Y:S02]  /*32d60*/  IMAD.MOV.U32 R12, RZ, RZ, R22 ;  /* 0x000000ffff0c7224 */ /* 0x004fe400078e0016 */
[----:B------:R-:W-:-:S02]  /*32d70*/  IMAD.MOV.U32 R13, RZ, RZ, R10 ;  /* 0x000000ffff0d7224 */ /* 0x000fc400078e000a */
[----:B-----5:R-:W-:Y:S02]  /*32d80*/  IMAD.MOV.U32 R14, RZ, RZ, R8 ;  /* 0x000000ffff0e7224 */ /* 0x020fe400078e0008 */
[----:B------:R-:W-:-:S07]  /*32d90*/  IMAD.MOV.U32 R15, RZ, RZ, R20 ;  /* 0x000000ffff0f7224 */ /* 0x000fce00078e0014 */
[----:B------:R-:W-:Y:S03]  /*32da0*/  HMMA.16816.F32 R24, R12, R26, R16 ;  /* 0x0000001a0c18723c */ /* 0x000fe60000001810 */
[----:B------:R0:W-:Y:S04]  /*32db0*/  STL.64 [R1+0x530], R4 ;  /* 0x0005300401007387 */ /* 0x0001e80000100a00 */
[----:B------:R1:W-:Y:S04]  /*32dc0*/  STL.64 [R1+0x538], R6 ;  /* 0x0005380601007387 */ /* 0x0003e80000100a00 */
[----:B------:R-:W2:Y:S04]  /*32dd0*/  LDL.LU.64 R18, [R1+0x1710] ;  /* 0x0017100001127983 */ /* 0x000ea80000300a00 */
[----:B------:R-:W2:Y:S01]  /*32de0*/  LDL.LU.64 R16, [R1+0x1708] ;  /* 0x0017080001107983 */ /* 0x000ea20000300a00 */
[----:B0-----:R-:W-:-:S02]  /*32df0*/  IMAD.MOV.U32 R4, RZ, RZ, R22 ;  /* 0x000000ffff047224 */ /* 0x001fc400078e0016 */
[----:B------:R-:W-:Y:S02]  /*32e00*/  IMAD.MOV.U32 R5, RZ, RZ, R10 ;  /* 0x000000ffff057224 */ /* 0x000fe400078e000a */
[----:B-1----:R-:W-:Y:S02]  /*32e10*/  IMAD.MOV.U32 R6, RZ, RZ, R8 ;  /* 0x000000ffff067224 */ /* 0x002fe400078e0008 */
[----:B------:R-:W-:Y:S01]  /*32e20*/  IMAD.MOV.U32 R7, RZ, RZ, R20 ;  /* 0x000000ffff077224 */ /* 0x000fe200078e0014 */
[----:B------:R0:W-:Y:S04]  /*32e30*/  STL.64 [R1+0x16d8], R26 ;  /* 0x0016d81a01007387 */ /* 0x0001e80000100a00 */
[----:B0-----:R-:W3:Y:S04]  /*32e40*/  LDL.LU R26, [R1+0x278] ;  /* 0x00027800011a7983 */ /* 0x001ee80000300800 */
[----:B------:R-:W3:Y:S04]  /*32e50*/  LDL.LU R27, [R1+0x27c] ;  /* 0x00027c00011b7983 */ /* 0x000ee80000300800 */
[----:B------:R0:W-:Y:S04]  /*32e60*/  STL.64 [R1+0x16d0], R24 ;  /* 0x0016d01801007387 */ /* 0x0001e80000100a00 */
[----:B0-----:R-:W4:Y:S04]  /*32e70*/  LDL.LU R24, [R1+0x1c0] ;  /* 0x0001c00001187983 */ /* 0x001f280000300800 */
[----:B------:R-:W4:Y:S01]  /*32e80*/  LDL.LU R25, [R1+0x1c4] ;  /* 0x0001c40001197983 */ /* 0x000f220000300800 */
[----:B--2---:R-:W-:Y:S03]  /*32e90*/  HMMA.16816.F32 R4, R4, R28, R16 ;  /* 0x0000001c0404723c */ /* 0x004fe60000001810 */
[----:B------:R-:W2:Y:S04]  /*32ea0*/  LDL.LU R28, [R1+0x268] ;  /* 0x00026800011c7983 */ /* 0x000ea80000300800 */
[----:B------:R-:W2:Y:S04]  /*32eb0*/  LDL.LU R29, [R1+0x26c] ;  /* 0x00026c00011d7983 */ /* 0x000ea80000300800 */
[----:B------:R-:W5:Y:S04]  /*32ec0*/  LDL.LU R2, [R1+0x1b8] ;  /* 0x0001b80001027983 */ /* 0x000f680000300800 */
[----:B------:R-:W5:Y:S08]  /*32ed0*/  LDL.LU R3, [R1+0x1bc] ;  /* 0x0001bc0001037983 */ /* 0x000f700000300800 */
[----:B------:R-:W-:Y:S04]  /*32ee0*/  STL.64 [R1+0x16c8], R6 ;  /* 0x0016c80601007387 */ /* 0x000fe80000100a00 */
[----:B------:R0:W-:Y:S04]  /*32ef0*/  STL.64 [R1+0x1700], R4 ;  /* 0x0017000401007387 */ /* 0x0001e80000100a00 */
[----:B0-----:R-:W4:Y:S04]  /*32f00*/  LDL.LU R4, [R1+0x2f0] ;  /* 0x0002f00001047983 */ /* 0x001f280000300800 */
[----:B------:R-:W4:Y:S04]  /*32f10*/  LDL.LU R5, [R1+0x2f4] ;  /* 0x0002f40001057983 */ /* 0x000f280000300800 */
[----:B------:R-:W4:Y:S04]  /*32f20*/  LDL.LU R6, [R1+0x2f8] ;  /* 0x0002f80001067983 */ /* 0x000f280000300800 */
[----:B------:R-:W4:Y:S02]  /*32f30*/  LDL.LU R7, [R1+0x2fc] ;  /* 0x0002fc0001077983 */ /* 0x000f240000300800 */
[----:B----4-:R-:W-:Y:S02]  /*32f40*/  HMMA.16816.F32 R12, R12, R24, R4 ;  /* 0x000000180c0c723c */ /* 0x010fe40000001804 */
[----:B------:R-:W4:-:S15]  /*32f50*/  LDL.LU.64 R4, [R1+0x1700] ;  /* 0x0017000001047983 */ /* 0x000f1e0000300a00 */
[----:B------:R-:W-:-:S06]  /*32f60*/  NOP ;  /* 0x0000000000007918 */ /* 0x000fcc0000000000 */
[----:B------:R0:W-:Y:S04]  /*32f70*/  STL.64 [R1], R12 ;  /* 0x0000000c01007387 */ /* 0x0001e80000100a00 */
[----:B------:R1:W-:Y:S04]  /*32f80*/  STL.64 [R1+0x8], R14 ;  /* 0x0000080e01007387 */ /* 0x0003e80000100a00 */
[----:B0-----:R-:W3:Y:S04]  /*32f90*/  LDL.LU R12, [R1+0x2e0] ;  /* 0x0002e000010c7983 */ /* 0x001ee80000300800 */
[----:B------:R-:W3:Y:S04]  /*32fa0*/  LDL.LU R13, [R1+0x2e4] ;  /* 0x0002e400010d7983 */ /* 0x000ee80000300800 */
[----:B-1----:R-:W3:Y:S04]  /*32fb0*/  LDL.LU R14, [R1+0x2e8] ;  /* 0x0002e800010e7983 */ /* 0x002ee80000300800 */
[----:B------:R-:W3:Y:S01]  /*32fc0*/  LDL.LU R15, [R1+0x2ec] ;  /* 0x0002ec00010f7983 */ /* 0x000ee20000300800 */
[----:B------:R-:W-:-:S02]  /*32fd0*/  IMAD.MOV.U32 R16, RZ, RZ, R22 ;  /* 0x000000ffff107224 */ /* 0x000fc400078e0016 */
[----:B------:R-:W-:Y:S02]  /*32fe0*/  IMAD.MOV.U32 R17, RZ, RZ, R10 ;  /* 0x000000ffff117224 */ /* 0x000fe400078e000a */
[----:B------:R-:W-:Y:S02]  /*32ff0*/  IMAD.MOV.U32 R18, RZ, RZ, R8 ;  /* 0x000000ffff127224 */ /* 0x000fe400078e0008 */
[----:B------:R-:W-:-:S07]  /*33000*/  IMAD.MOV.U32 R19, RZ, RZ, R20 ;  /* 0x000000ffff137224 */ /* 0x000fce00078e0014 */
[----:B---3--:R-:W-:-:S15]  /*33010*/  HMMA.16816.F32 R16, R16, R26, R12 ;  /* 0x0000001a1010723c */ /* 0x008fde000000180c */
[----:B------:R-:W-:-:S08]  /*33020*/  NOP ;  /* 0x0000000000007918 */ /* 0x000fd00000000000 */
[----:B------:R-:W-:Y:S04]  /*33030*/  STL.64 [R1+0x30], R16 ;  /* 0x0000301001007387 */ /* 0x000fe80000100a00 */
[----:B------:R-:W-:Y:S04]  /*33040*/  STL [R1+0x38], R18 ;  /* 0x0000381201007387 */ /* 0x000fe80000100800 */
[----:B------:R-:W3:Y:S04]  /*33050*/  LDL.LU R24, [R1+0xf0] ;  /* 0x0000f00001187983 */ /* 0x000ee80000300800 */
[----:B------:R-:W3:Y:S04]  /*33060*/  LDL.LU R25, [R1+0xf4] ;  /* 0x0000f40001197983 */ /* 0x000ee80000300800 */
[----:B------:R-:W2:Y:S04]  /*33070*/  LDL.LU R26, [R1+0xf8] ;  /* 0x0000f800011a7983 */ /* 0x000ea80000300800 */
[----:B------:R-:W2:Y:S04]  /*33080*/  LDL.LU R27, [R1+0xfc] ;  /* 0x0000fc00011b7983 */ /* 0x000ea80000300800 */
[----:B--2---:R-:W-:Y:S04]  /*33090*/  STL.64 [R1+0x16e8], R26 ;  /* 0x0016e81a01007387 */ /* 0x004fe80000100a00 */
[----:B---3--:R0:W-:Y:S04]  /*330a0*/  STL.64 [R1+0x16e0], R24 ;  /* 0x0016e01801007387 */ /* 0x0081e80000100a00 */
[----:B0-----:R-:W2:Y:S04]  /*330b0*/  LDL.LU R24, [R1+0x290] ;  /* 0x0002900001187983 */ /* 0x001ea80000300800 */
[----:B------:R-:W2:Y:S04]  /*330c0*/  LDL.LU R25, [R1+0x294] ;  /* 0x0002940001197983 */ /* 0x000ea80000300800 */
[----:B------:R-:W3:Y:S04]  /*330d0*/  LDL.LU R26, [R1+0x298] ;  /* 0x00029800011a7983 */ /* 0x000ee80000300800 */
[----:B------:R-:W3:Y:S01]  /*330e0*/  LDL.LU R27, [R1+0x29c] ;  /* 0x00029c00011b7983 */ /* 0x000ee20000300800 */
[----:B------:R-:W-:-:S03]  /*330f0*/  IMAD.MOV.U32 R12, RZ, RZ, R22 ;  /* 0x000000ffff0c7224 */ /* 0x000fc600078e0016 */
[----:B---3--:R-:W-:Y:S04]  /*33100*/  STL.64 [R1+0x16f8], R26 ;  /* 0x0016f81a01007387 */ /* 0x008fe80000100a00 */
[----:B--2---:R0:W-:Y:S04]  /*33110*/  STL.64 [R1+0x16f0], R24 ;  /* 0x0016f01801007387 */ /* 0x0041e80000100a00 */
[----:B0-----:R-:W5:Y:S04]  /*33120*/  LDL.LU R24, [R1+0x2d0] ;  /* 0x0002d00001187983 */ /* 0x001f680000300800 */
[----:B------:R-:W5:Y:S04]  /*33130*/  LDL.LU R25, [R1+0x2d4] ;  /* 0x0002d40001197983 */ /* 0x000f680000300800 */
[----:B------:R-:W5:Y:S04]  /*33140*/  LDL.LU R26, [R1+0x2d8] ;  /* 0x0002d800011a7983 */ /* 0x000f680000300800 */
[----:B------:R-:W5:Y:S01]  /*33150*/  LDL.LU R27, [R1+0x2dc] ;  /* 0x0002dc00011b7983 */ /* 0x000f620000300800 */
[----:B------:R-:W-:-:S02]  /*33160*/  IMAD.MOV.U32 R13, RZ, RZ, R10 ;  /* 0x000000ffff0d7224 */ /* 0x000fc400078e000a */
[----:B------:R-:W-:Y:S01]  /*33170*/  IMAD.MOV.U32 R14, RZ, RZ, R8 ;  /* 0x000000ffff0e7224 */ /* 0x000fe200078e0008 */
[----:B------:R-:W2:Y:S01]  /*33180*/  LDL.LU R6, [R1+0x2a0] ;  /* 0x0002a00001067983 */ /* 0x000ea20000300800 */
[----:B------:R-:W-:-:S03]  /*33190*/  IMAD.MOV.U32 R15, RZ, RZ, R20 ;  /* 0x000000ffff0f7224 */ /* 0x000fc600078e0014 */
[----:B------:R-:W2:Y:S04]  /*331a0*/  LDL.LU R7, [R1+0x2a4] ;  /* 0x0002a40001077983 */ /* 0x000ea80000300800 */
[----:B-----5:R-:W-:Y:S01]  /*331b0*/  HMMA.16816.F32 R12, R12, R2, R24 ;  /* 0x000000020c0c723c */ /* 0x020fe20000001818 */
[----:B------:R-:W3:Y:S04]  /*331c0*/  LDL.LU.64 R26, [R1+0x16f8] ;  /* 0x0016f800011a7983 */ /* 0x000ee80000300a00 */
[----:B------:R-:W3:-:S15]  /*331d0*/  LDL.LU.64 R24, [R1+0x16f0] ;  /* 0x0016f00001187983 */ /* 0x000ede0000300a00 */
[----:B------:R-:W-:-:S03]  /*331e0*/  NOP ;  /* 0x0000000000007918 */ /* 0x000fc60000000000 */
[----:B------:R0:W-:Y:S01]  /*331f0*/  STL.64 [R1+0x40], R12 ;  /* 0x0000400c01007387 */ /* 0x0001e20000100a00 */
[----:B------:R-:W-:Y:S02]  /*33200*/  IMAD.MOV.U32 R3, RZ, RZ, R14 ;  /* 0x000000ffff037224 */ /* 0x000fe400078e000e */
[----:B------:R-:W-:Y:S01]  /*33210*/  IMAD.MOV.U32 R2, RZ, RZ, R15 ;  /* 0x000000ffff027224 */ /* 0x000fe200078e000f */
[----:B0-----:R-:W5:Y:S04]  /*33220*/  LDL.LU R12, [R1+0x2c0] ;  /* 0x0002c000010c7983 */ /* 0x001f680000300800 */
[----:B------:R-:W5:Y:S04]  /*33230*/  LDL.LU R13, [R1+0x2c4] ;  /* 0x0002c400010d7983 */ /* 0x000f680000300800 */
[----:B------:R-:W5:Y:S04]  /*33240*/  LDL.LU R14, [R1+0x2c8] ;  /* 0x0002c800010e7983 */ /* 0x000f680000300800 */
[----:B------:R-:W5:Y:S04]  /*33250*/  LDL.LU R15, [R1+0x2cc] ;  /* 0x0002cc00010f7983 */ /* 0x000f680000300800 */
[----:B------:R-:W-:Y:S04]  /*33260*/  STL [R1+0x16b4], R3 ;  /* 0x0016b40301007387 */ /* 0x000fe80000100800 */
[----:B------:R0:W-:Y:S04]  /*33270*/  STL [R1+0x16b0], R2 ;  /* 0x0016b00201007387 */ /* 0x0001e80000100800 */
[----:B0-----:R-:W3:Y:S04]  /*33280*/  LDL.LU R2, [R1+0x1b0] ;  /* 0x0001b00001027983 */ /* 0x001ee80000300800 */
[----:B------:R-:W3:Y:S01]  /*33290*/  LDL.LU R3, [R1+0x1b4] ;  /* 0x0001b40001037983 */ /* 0x000ee20000300800 */
[----:B------:R-:W-:-:S02]  /*332a0*/  IMAD.MOV.U32 R0, RZ, RZ, R19 ;  /* 0x000000ffff007224 */ /* 0x000fc400078e0013 */
[----:B------:R-:W-:Y:S02]  /*332b0*/  IMAD.MOV.U32 R16, RZ, RZ, R22 ;  /* 0x000000ffff107224 */ /* 0x000fe400078e0016 */
[----:B------:R-:W-:Y:S02]  /*332c0*/  IMAD.MOV.U32 R17, RZ, RZ, R10 ;  /* 0x000000ffff117224 */ /* 0x000fe400078e000a */
[----:B------:R-:W-:Y:S02]  /*332d0*/  IMAD.MOV.U32 R18, RZ, RZ, R8 ;  /* 0x000000ffff127224 */ /* 0x000fe400078e0008 */
[----:B------:R-:W-:-:S07]  /*332e0*/  IMAD.MOV.U32 R19, RZ, RZ, R20 ;  /* 0x000000ffff137224 */ /* 0x000fce00078e0014 */
[----:B-----5:R-:W-:Y:S01]  /*332f0*/  HMMA.16816.F32 R16, R16, R28, R12 ;  /* 0x0000001c1010723c */ /* 0x020fe2000000180c */
[----:B------:R-:W5:Y:S06]  /*33300*/  LDL.LU R28, [R1+0x320] ;  /* 0x00032000011c7983 */ /* 0x000f6c0000300800 */
[----:B------:R-:W-:Y:S02]  /*33310*/  IMAD.MOV.U32 R12, RZ, RZ, R22 ;  /* 0x000000ffff0c7224 */ /* 0x000fe400078e0016 */
[----:B------:R-:W-:Y:S02]  /*33320*/  IMAD.MOV.U32 R13, RZ, RZ, R10 ;  /* 0x000000ffff0d7224 */ /* 0x000fe400078e000a */
[----:B------:R-:W-:-:S02]  /*33330*/  IMAD.MOV.U32 R14, RZ, RZ, R8 ;  /* 0x000000ffff0e7224 */ /* 0x000fc400078e0008 */
[----:B------:R-:W-:-:S07]  /*33340*/  IMAD.MOV.U32 R15, RZ, RZ, R20 ;  /* 0x000000ffff0f7224 */ /* 0x000fce00078e0014 */
[----:B---3--:R-:W-:Y:S03]  /*33350*/  HMMA.16816.F32 R12, R12, R2, R24 ;  /* 0x000000020c0c723c */ /* 0x008fe60000001818 */
[----:B------:R0:W-:Y:S04]  /*33360*/  STL.64 [R1+0x20], R16 ;  /* 0x0000201001007387 */ /* 0x0001e80000100a00 */
[----:B------:R-:W-:Y:S04]  /*33370*/  STL.64 [R1+0x28], R18 ;  /* 0x0000281201007387 */ /* 0x000fe80000100a00 */
[----:B------:R-:W3:Y:S04]  /*33380*/  LDL.LU.64 R26, [R1+0x16e8] ;  /* 0x0016e800011a7983 */ /* 0x000ee80000300a00 */
[----:B------:R-:W3:Y:S01]  /*33390*/  LDL.LU.64 R24, [R1+0x16e0] ;  /* 0x0016e00001187983 */ /* 0x000ee20000300a00 */
[----:B0-----:R-:W-:-:S07]  /*333a0*/  IMAD.MOV.U32 R17, RZ, RZ, R10 ;  /* 0x000000ffff117224 */ /* 0x001fce00078e000a */
[----:B------:R0:W-:Y:S01]  /*333b0*/  STL [R1+0x68], R14 ;  /* 0x0000680e01007387 */ /* 0x0001e20000100800 */
[----:B------:R-:W-:-:S03]  /*333c0*/  IMAD.MOV.U32 R10, RZ, RZ, R15 ;  /* 0x000000ffff0a7224 */ /* 0x000fc600078e000f */
[----:B0-----:R-:W3:Y:S04]  /*333d0*/  LDL.LU R14, [R1+0x260] ;  /* 0x00026000010e7983 */ /* 0x001ee80000300800 */
[----:B------:R-:W3:Y:S01]  /*333e0*/  LDL.LU R15, [R1+0x264] ;  /* 0x00026400010f7983 */ /* 0x000ee20000300800 */
[----:B------:R-:W-:Y:S02]  /*333f0*/  IMAD.MOV.U32 R16, RZ, RZ, R22 ;  /* 0x000000ffff107224 */ /* 0x000fe400078e0016 */
[----:B------:R-:W-:Y:S02]  /*33400*/  IMAD.MOV.U32 R18, RZ, RZ, R8 ;  /* 0x000000ffff127224 */ /* 0x000fe400078e0008 */
[----:B------:R-:W-:Y:S02]  /*33410*/  IMAD.MOV.U32 R19, RZ, RZ, R20 ;  /* 0x000000ffff137224 */ /* 0x000fe400078e0014 */
[----:B------:R-:W-:-:S02]  /*33420*/  IMAD.MOV.U32 R3, RZ, RZ, R12 ;  /* 0x000000ffff037224 */ /* 0x000fc400078e000c */
[----:B------:R-:W-:-:S03]  /*33430*/  IMAD.MOV.U32 R2, RZ, RZ, R13 ;  /* 0x000000ffff027224 */ /* 0x000fc600078e000d */
[----:B---3--:R-:W-:Y:S01]  /*33440*/  HMMA.16816.F32 R12, R16, R14, R24 ;  /* 0x0000000e100c723c */ /* 0x008fe20000001818 */
[----:B------:R-:W2:Y:S04]  /*33450*/  LDL.LU.64 R26, [R1+0x16d8] ;  /* 0x0016d800011a7983 */ /* 0x000ea80000300a00 */
[----:B------:R-:W2:-:S15]  /*33460*/  LDL.LU.64 R24, [R1+0x16d0] ;  /* 0x0016d00001187983 */ /* 0x000e9e0000300a00 */
[----:B------:R-:W-:-:S03]  /*33470*/  NOP ;  /* 0x0000000000007918 */ /* 0x000fc60000000000 */
[----:B------:R0:W-:Y:S01]  /*33480*/  STL.64 [R1+0x50], R12 ;  /* 0x0000500c01007387 */ /* 0x0001e20000100a00 */
[----:B------:R-:W-:Y:S02]  /*33490*/  IMAD.MOV.U32 R8, RZ, RZ, R15 ;  /* 0x000000ffff087224 */ /* 0x000fe400078e000f */
[----:B------:R-:W-:Y:S01]  /*334a0*/  IMAD.MOV.U32 R15, RZ, RZ, R21 ;  /* 0x000000ffff0f7224 */ /* 0x000fe200078e0015 */
[----:B------:R1:W-:Y:S01]  /*334b0*/  STL [R1+0x58], R14 ;  /* 0x0000580e01007387 */ /* 0x0003e20000100800 */
[----:B0-----:R-:W-:Y:S02]  /*334c0*/  IMAD.MOV.U32 R12, RZ, RZ, R23 ;  /* 0x000000ffff0c7224 */ /* 0x001fe400078e0017 */
[----:B------:R-:W-:Y:S02]  /*334d0*/  IMAD.MOV.U32 R13, RZ, RZ, R11 ;  /* 0x000000ffff0d7224 */ /* 0x000fe400078e000b */
[----:B-1----:R-:W-:-:S07]  /*334e0*/  IMAD.MOV.U32 R14, RZ, RZ, R9 ;  /* 0x000000ffff0e7224 */ /* 0x002fce00078e0009 */
[----:B--2---:R-:W-:Y:S01]  /*334f0*/  HMMA.16816.F32 R24, R12, R6, R24 ;  /* 0x000000060c18723c */ /* 0x004fe20000001818 */
[----:B------:R-:W4:Y:S01]  /*33500*/  LDL.LU.64 R6, [R1+0x16c8] ;  /* 0x0016c80001067983 */ /* 0x000f220000300a00 */
[----:B------:R-:W-:Y:S02]  /*33510*/  IMAD.MOV.U32 R16, RZ, RZ, R23 ;  /* 0x000000ffff107224 */ /* 0x000fe400078e0017 */
[----:B------:R-:W-:Y:S01]  /*33520*/  IMAD.MOV.U32 R17, RZ, RZ, R11 ;  /* 0x000000ffff117224 */ /* 0x000fe200078e000b */
[----:B-----5:R-:W-:-:S15]  /*33530*/  LDS.64 R12, [R28+UR7+0x1880] ;  /* 0x001880071c0c7984 */ /* 0x020fde0008000a00 */
[----:B------:R-:W-:-:S03]  /*33540*/  NOP ;  /* 0x0000000000007918 */ /* 0x000fc60000000000 */
[----:B------:R-:W-:Y:S01]  /*33550*/  STL [R1+0x94], R25 ;  /* 0x0000941901007387 */ /* 0x000fe20000100800 */
[----:B------:R-:W-:-:S03]  /*33560*/  IMAD.MOV.U32 R22, RZ, RZ, R26 ;  /* 0x000000ffff167224 */ /* 0x000fc600078e001a */
[----:B------:R0:W-:Y:S04]  /*33570*/  STL [R1+0x9c], R27 ;  /* 0x00009c1b01007387 */ /* 0x0001e80000100800 */
[----:B------:R-:W4:Y:S04]  /*33580*/  LDL.LU R26, [R1+0x2a8] ;  /* 0x0002a800011a7983 */ /* 0x000f280000300800 */
[----:B0-----:R-:W4:Y:S01]  /*33590*/  LDL.LU R27, [R1+0x2ac] ;  /* 0x0002ac00011b7983 */ /* 0x001f220000300800 */
[----:B------:R-:W-:Y:S02]  /*335a0*/  IMAD.MOV.U32 R18, RZ, RZ, R9 ;  /* 0x000000ffff127224 */ /* 0x000fe400078e0009 */
[----:B------:R-:W-:Y:S01]  /*335b0*/  IMAD.MOV.U32 R19, RZ, RZ, R21 ;  /* 0x000000ffff137224 */ /* 0x000fe200078e0015 */
[----:B------:R-:W2:Y:S01]  /*335c0*/  LDL.LU R15, [R1+0x34c] ;  /* 0x00034c00010f7983 */ /* 0x000ea20000300800 */
[----:B------:R-:W-:-:S05]  /*335d0*/  IMAD.MOV.U32 R20, RZ, RZ, R24 ;  /* 0x000000ffff147224 */ /* 0x000fca00078e0018 */
[----:B----4-:R-:W-:Y:S01]  /*335e0*/  HMMA.16816.F32 R24, R16, R26, R4 ;  /* 0x0000001a1018723c */ /* 0x010fe20000001804 */
[----:B------:R-:W0:-:S15]  /*335f0*/  LDS.64 R4, [R28+UR7+0x1080] ;  /* 0x001080071c047984 */ /* 0x000e1e0008000a00 */
[----:B------:R-:W-:-:S07]  /*33600*/  NOP ;  /* 0x0000000000007918 */ /* 0x000fce0000000000 */
[----:B------:R1:W-:Y:S04]  /*33610*/  STL.64 [R1+0x1670], R26 ;  /* 0x0016701a01007387 */ /* 0x0003e80000100a00 */
[----:B-1----:R-:W3:Y:S04]  /*33620*/  LDL.LU R26, [R1+0x288] ;  /* 0x00028800011a7983 */ /* 0x002ee80000300800 */
[----:B------:R-:W3:Y:S04]  /*33630*/  LDL.LU R27, [R1+0x28c] ;  /* 0x00028c00011b7983 */ /* 0x000ee80000300800 */
[----:B------:R-:W4:Y:S04]  /*33640*/  LDL.LU R28, [R1+0x270] ;  /* 0x00027000011c7983 */ /* 0x000f280000300800 */
[----:B0-----:R-:W-:Y:S04]  /*33650*/  STL.64 [R1+0x18], R4 ;  /* 0x0000180401007387 */ /* 0x001fe80000100a00 */
[----:B------:R-:W4:Y:S04]  /*33660*/  LDL.LU R29, [R1+0x274] ;  /* 0x00027400011d7983 */ /* 0x000f280000300800 */
[----:B------:R0:W-:Y:S04]  /*33670*/  STL [R1+0x1630], R13 ;  /* 0x0016300d01007387 */ /* 0x0001e80000100800 */
[----:B0-----:R-:W5:Y:S04]  /*33680*/  LDL.LU R13, [R1+0x18] ;  /* 0x00001800010d7983 */ /* 0x001f680000300800 */
[----:B--2---:R-:W-:Y:S04]  /*33690*/  STL [R1+0x16c0], R15 ;  /* 0x0016c00f01007387 */ /* 0x004fe80000100800 */
[----:B-----5:R0:W-:Y:S04]  /*336a0*/  STL.64 [R1+0x16b8], R12 ;  /* 0x0016b80c01007387 */ /* 0x0201e80000100a00 */
[----:B0-----:R-:W3:Y:S04]  /*336b0*/  LDL.LU R12, [R1] ;  /* 0x00000000010c7983 */ /* 0x001ee80000300800 */
[----:B------:R-:W3:Y:S04]  /*336c0*/  LDL.LU R13, [R1+0x4] ;  /* 0x00000400010d7983 */ /* 0x000ee80000300800 */
[----:B------:R-:W3:Y:S04]  /*336d0*/  LDL.LU R14, [R1+0x8] ;  /* 0x00000800010e7983 */ /* 0x000ee80000300800 */
[----:B------:R-:W3:Y:S02]  /*336e0*/  LDL.LU R15, [R1+0xc] ;  /* 0x00000c00010f7983 */ /* 0x000ee40000300800 */
[----:B---3--:R-:W-:Y:S02]  /*336f0*/  HMMA.16816.F32 R16, R16, R26, R12 ;  /* 0x0000001a1010723c */ /* 0x008fe4000000180c */
[----:B------:R-:W2:Y:S04]  /*33700*/  LDL.LU R15, [R1+0x16c0] ;  /* 0x0016c000010f7983 */ /* 0x000ea80000300800 */
[----:B------:R-:W3:-:S15]  /*33710*/  LDL.LU.64 R12, [R1+0x16b8] ;  /* 0x0016b800010c7983 */ /* 0x000ede0000300a00 */
[----:B------:R-:W-:-:S02]  /*33720*/  NOP ;  /* 0x0000000000007918 */ /* 0x000fc40000000000 */
[----:B------:R0:W-:Y:S04]  /*33730*/  STL.64 [R1+0x80], R16 ;  /* 0x0000801001007387 */ /* 0x0001e80000100a00 */
[----:B------:R1:W-:Y:S04]  /*33740*/  STL.64 [R1+0x88], R18 ;  /* 0x0000881201007387 */ /* 0x0003e80000100a00 */
[----:B0-----:R-:W4:Y:S04]  /*33750*/  LDL.LU R16, [R1+0x30] ;  /* 0x0000300001107983 */ /* 0x001f280000300800 */
[----:B------:R-:W4:Y:S01]  /*33760*/  LDL.LU R17, [R1+0x34] ;  /* 0x0000340001117983 */ /* 0x000f220000300800 */
[----:B-1----:R-:W-:-:S03]  /*33770*/  IMAD.MOV.U32 R19, RZ, RZ, R0 ;  /* 0x000000ffff137224 */ /* 0x002fc600078e0000 */
[----:B------:R-:W4:Y:S04]  /*33780*/  LDL.LU R18, [R1+0x38] ;  /* 0x0000380001127983 */ /* 0x000f280000300800 */
[----:B--2---:R-:W0:Y:S04]  /*33790*/  LDS.64 R26, [R15+UR7+0x1080] ;  /* 0x001080070f1a7984 */ /* 0x004e280008000a00 */
[----:B------:R-:W1:Y:S04]  /*337a0*/  LDS.64 R14, [R15+UR7+0x1880] ;  /* 0x001880070f0e7984 */ /* 0x000e680008000a00 */
[----:B0-----:R0:W-:Y:S01]  /*337b0*/  STL [R1+0x14], R27 ;  /* 0x0000141b01007387 */ /* 0x0011e20000100800 */
[----:B------:R-:W-:-:S03]  /*337c0*/  IMAD.MOV.U32 R0, RZ, RZ, R26 ;  /* 0x000000ffff007224 */ /* 0x000fc600078e001a */
[----:B------:R-:W2:Y:S04]  /*337d0*/  LDL.LU R26, [R1+0x1d8] ;  /* 0x0001d800011a7983 */ /* 0x000ea80000300800 */
[----:B0-----:R-:W2:Y:S04]  /*337e0*/  LDL.LU R27, [R1+0x1dc] ;  /* 0x0001dc00011b7983 */ /* 0x001ea80000300800 */
[----:B--2---:R-:W-:Y:S04]  /*337f0*/  STL.64 [R1+0x1690], R26 ;  /* 0x0016901a01007387 */ /* 0x004fe80000100a00 */
[----:B------:R0:W-:Y:S04]  /*33800*/  STL.64 [R1+0x1688], R24 ;  /* 0x0016881801007387 */ /* 0x0001e80000100a00 */
[----:B0-----:R-:W2:Y:S04]  /*33810*/  LDL.LU R24, [R1+0x20] ;  /* 0x0000200001187983 */ /* 0x001ea80000300800 */
[----:B------:R-:W2:Y:S04]  /*33820*/  LDL.LU R25, [R1+0x24] ;  /* 0x0000240001197983 */ /* 0x000ea80000300800 */
[----:B--2---:R0:W-:Y:S04]  /*33830*/  STL.64 [R1+0x1698], R24 ;  /* 0x0016981801007387 */ /* 0x0041e80000100a00 */
[----:B0-----:R-:W2:Y:S04]  /*33840*/  LDL.LU R24, [R1+0x2b0] ;  /* 0x0002b00001187983 */ /* 0x001ea80000300800 */
[----:B------:R-:W2:Y:S04]  /*33850*/  LDL.LU R25, [R1+0x2b4] ;  /* 0x0002b40001197983 */ /* 0x000ea80000300800 */
[----:B------:R-:W5:Y:S04]  /*33860*/  LDL.LU R26, [R1+0x28] ;  /* 0x00002800011a7983 */ /* 0x000f680000300800 */
[----:B------:R-:W5:Y:S04]  /*33870*/  LDL.LU R27, [R1+0x2c] ;  /* 0x00002c00011b7983 */ /* 0x000f680000300800 */
[----:B-1----:R-:W-:Y:S04]  /*33880*/  STL [R1+0x1668], R15 ;  /* 0x0016680f01007387 */ /* 0x002fe80000100800 */
[----:B------:R-:W-:Y:S04]  /*33890*/  STL [R1+0x1680], R14 ;  /* 0x0016800e01007387 */ /* 0x000fe80000100800 */
[----:B---3--:R0:W-:Y:S02]  /*338a0*/  STL.64 [R1+0x1678], R12 ;  /* 0x0016780c01007387 */ /* 0x0081e40000100a00 */
[----:B0-----:R-:W-:-:S02]  /*338b0*/  IMAD.MOV.U32 R12, RZ, RZ, R3 ;  /* 0x000000ffff0c7224 */ /* 0x001fc400078e0003 */
[----:B------:R-:W3:Y:S01]  /*338c0*/  LDL.LU R3, [R1+0x16b4] ;  /* 0x0016b40001037983 */ /* 0x000ee20000300800 */
[----:B------:R-:W-:-:S03]  /*338d0*/  IMAD.MOV.U32 R13, RZ, RZ, R2 ;  /* 0x000000ffff0d7224 */ /* 0x000fc600078e0002 */
[----:B------:R-:W2:Y:S04]  /*338e0*/  LDL.LU R2, [R1+0x16b0] ;  /* 0x0016b00001027983 */ /* 0x000ea80000300800 */
[----:B------:R-:W5:Y:S01]  /*338f0*/  LDL.LU R14, [R1+0x68] ;  /* 0x00006800010e7983 */ /* 0x000f620000300800 */
[----:B------:R-:W-:Y:S02]  /*33900*/  IMAD.MOV.U32 R15, RZ, RZ, R10 ;  /* 0x000000ffff0f7224 */ /* 0x000fe400078e000a */
[----:B------:R-:W-:Y:S02]  /*33910*/  IMAD.MOV.U32 R4, RZ, RZ, R23 ;  /* 0x000000ffff047224 */ /* 0x000fe400078e0017 */
[----:B------:R-:W-:Y:S02]  /*33920*/  IMAD.MOV.U32 R5, RZ, RZ, R11 ;  /* 0x000000ffff057224 */ /* 0x000fe400078e000b */
[----:B------:R-:W-:-:S02]  /*33930*/  IMAD.MOV.U32 R6, RZ, RZ, R9 ;  /* 0x000000ffff067224 */ /* 0x000fc400078e0009 */
[----:B------:R-:W-:-:S07]  /*33940*/  IMAD.MOV.U32 R7, RZ, RZ, R21 ;  /* 0x000000ffff077224 */ /* 0x000fce00078e0015 */
[----:B----4-:R-:W-:Y:S01]  /*33950*/  HMMA.16816.F32 R4, R4, R28, R16 ;  /* 0x0000001c0404723c */ /* 0x010fe20000001810 */
[----:B-----5:R-:W-:Y:S04]  /*33960*/  STL.64 [R1+0x16a8], R14 ;  /* 0x0016a80e01007387 */ /* 0x020fe80000100a00 */
[----:B------:R0:W-:Y:S04]  /*33970*/  STL.64 [R1+0x16a0], R12 ;  /* 0x0016a00c01007387 */ /* 0x0001e80000100a00 */
[----:B0-----:R-:W4:Y:S04]  /*33980*/  LDL.LU R12, [R1+0x40] ;  /* 0x00004000010c7983 */ /* 0x001f280000300800 */
[----:B------:R-:W4:Y:S01]  /*33990*/  LDL.LU R13, [R1+0x44] ;  /* 0x00004400010d7983 */ /* 0x000f220000300800 */
[----:B---3--:R-:W-:-:S03]  /*339a0*/  IMAD.MOV.U32 R14, RZ, RZ, R3 ;  /* 0x000000ffff0e7224 */ /* 0x008fc600078e0003 */
[----:B------:R-:W3:Y:S01]  /*339b0*/  LDL.LU R28, [R1+0x1a8] ;  /* 0x0001a800011c7983 */ /* 0x000ee20000300800 */
[----:B--2---:R-:W-:-:S05]  /*339c0*/  IMAD.MOV.U32 R15, RZ, RZ, R2 ;  /* 0x000000ffff0f7224 */ /* 0x004fca00078e0002 */
[----:B------:R0:W-:Y:S04]  /*339d0*/  STL.64 [R1+0x30], R4 ;  /* 0x0000300401007387 */ /* 0x0001e80000100a00 */
[----:B------:R1:W-:Y:S04]  /*339e0*/  STL.64 [R1+0x38], R6 ;  /* 0x0000380601007387 */ /* 0x0003e80000100a00 */
[----:B------:R-:W3:Y:S01]  /*339f0*/  LDL.LU R29, [R1+0x1ac] ;  /* 0x0001ac00011d7983 */ /* 0x000ee20000300800 */
[----:B0-----:R-:W-:-:S03]  /*33a00*/  IMAD.MOV.U32 R4, RZ, RZ, R23 ;  /* 0x000000ffff047224 */ /* 0x001fc600078e0017 */
[----:B------:R-:W2:Y:S01]  /*33a10*/  LDL.LU R2, [R1+0x180] ;  /* 0x0001800001027983 */ /* 0x000ea20000300800 */
[----:B------:R-:W-:Y:S02]  /*33a20*/  IMAD.MOV.U32 R5, RZ, RZ, R11 ;  /* 0x000000ffff057224 */ /* 0x000fe400078e000b */
[----:B-1----:R-:W-:Y:S01]  /*33a30*/  IMAD.MOV.U32 R6, RZ, RZ, R9 ;  /* 0x000000ffff067224 */ /* 0x002fe200078e0009 */
[----:B------:R-:W2:Y:S01]  /*33a40*/  LDL.LU R3, [R1+0x184] ;  /* 0x0001840001037983 */ /* 0x000ea20000300800 */
[----:B------:R-:W-:-:S07]  /*33a50*/  IMAD.MOV.U32 R7, RZ, RZ, R21 ;  /* 0x000000ffff077224 */ /* 0x000fce00078e0015 */
[----:B----4-:R-:W-:Y:S01]  /*33a60*/  HMMA.16816.F32 R4, R4, R24, R12 ;  /* 0x000000180404723c */ /* 0x010fe2000000180c */
[----:B------:R-:W4:Y:S04]  /*33a70*/  LDL.LU.64 R14, [R1+0x16a8] ;  /* 0x0016a800010e7983 */ /* 0x000f280000300a00 */
[----:B------:R-:W4:Y:S04]  /*33a80*/  LDL.LU.64 R12, [R1+0x16a0] ;  /* 0x0016a000010c7983 */ /* 0x000f280000300a00 */
[----:B------:R-:W5:-:S14]  /*33a90*/  LDL.LU.64 R24, [R1+0x1698] ;  /* 0x0016980001187983 */ /* 0x000f5c0000300a00 */
[----:B------:R-:W-:Y:S04]  /*33aa0*/  STL.64 [R1+0x70], R4 ;  /* 0x0000700401007387 */ /* 0x000fe80000100a00 */
[----:B------:R0:W-:Y:S04]  /*33ab0*/  STL.64 [R1+0x78], R6 ;  /* 0x0000780601007387 */ /* 0x0001e80000100a00 */
[----:B0-----:R-:W5:Y:S04]  /*33ac0*/  LDL.LU R6, [R1+0x2b8] ;  /* 0x0002b80001067983 */ /* 0x001f680000300800 */
[----:B------:R-:W5:Y:S01]  /*33ad0*/  LDL.LU R7, [R1+0x2bc] ;  /* 0x0002bc0001077983 */ /* 0x000f620000300800 */
[----:B------:R-:W-:-:S02]  /*33ae0*/  IMAD.MOV.U32 R16, RZ, RZ, R23 ;  /* 0x000000ffff107224 */ /* 0x000fc400078e0017 */
[----:B------:R-:W-:Y:S02]  /*33af0*/  IMAD.MOV.U32 R17, RZ, RZ, R11 ;  /* 0x000000ffff117224 */ /* 0x000fe400078e000b */
[----:B------:R-:W-:Y:S02]  /*33b00*/  IMAD.MOV.U32 R18, RZ, RZ, R9 ;  /* 0x000000ffff127224 */ /* 0x000fe400078e0009 */
[----:B------:R-:W-:-:S07]  /*33b10*/  IMAD.MOV.U32 R19, RZ, RZ, R21 ;  /* 0x000000ffff137224 */ /* 0x000fce00078e0015 */
[----:B-----5:R-:W-:Y:S01]  /*33b20*/  HMMA.16816.F32 R4, R16, R6, R24 ;  /* 0x000000061004723c */ /* 0x020fe20000001818 */
[----:B------:R-:W4:Y:S04]  /*33b30*/  LDL.LU.64 R26, [R1+0x1690] ;  /* 0x00169000011a7983 */ /* 0x000f280000300a00 */
[----:B------:R-:W3:-:S15]  /*33b40*/  LDL.LU.64 R24, [R1+0x1688] ;  /* 0x0016880001187983 */ /* 0x000ede0000300a00 */
[----:B------:R-:W-:-:S03]  /*33b50*/  NOP ;  /* 0x0000000000007918 */ /* 0x000fc60000000000 */
[----:B------:R0:W-:Y:S04]  /*33b60*/  STL.64 [R1+0x20], R4 ;  /* 0x0000200401007387 */ /* 0x0001e80000100a00 */
[----:B------:R1:W-:Y:S04]  /*33b70*/  STL.64 [R1+0x28], R6 ;  /* 0x0000280601007387 */ /* 0x0003e80000100a00 */
[----:B------:R-:W5:Y:S01]  /*33b80*/  LDL.LU R10, [R1+0x1c8] ;  /* 0x0001c800010a7983 */ /* 0x000f620000300800 */
[----:B0-----:R-:W-:-:S03]  /*33b90*/  IMAD.MOV.U32 R5, RZ, RZ, R11 ;  /* 0x000000ffff057224 */ /* 0x001fc600078e000b */
[----:B------:R-:W5:Y:S01]  /*33ba0*/  LDL.LU R11, [R1+0x1cc] ;  /* 0x0001cc00010b7983 */ /* 0x000f620000300800 */
[----:B------:R-:W-:Y:S02]  /*33bb0*/  IMAD.MOV.U32 R4, RZ, RZ, R23 ;  /* 0x000000ffff047224 */ /* 0x000fe400078e0017 */
[----:B-1----:R-:W-:Y:S02]  /*33bc0*/  IMAD.MOV.U32 R7, RZ, RZ, R21 ;  /* 0x000000ffff077224 */ /* 0x002fe400078e0015 */
[----:B------:R-:W2:Y:S04]  /*33bd0*/  LDL.LU R21, [R1+0x94] ;  /* 0x0000940001157983 */ /* 0x000ea80000300800 */
[----:B------:R-:W2:Y:S01]  /*33be0*/  LDL.LU R23, [R1+0x9c] ;  /* 0x00009c0001177983 */ /* 0x000ea20000300800 */
[----:B----4-:R-:W-:Y:S03]  /*33bf0*/  HMMA.16816.F32 R16, R16, R26, R12 ;  /* 0x0000001a1010723c */ /* 0x010fe6000000180c */
[----:B------:R-:W4:Y:S04]  /*33c00*/  LDL.LU R14, [R1+0x1680] ;  /* 0x00168000010e7983 */ /* 0x000f280000300800 */
[----:B------:R-:W3:Y:S04]  /*33c10*/  LDL.LU.64 R12, [R1+0x1678] ;  /* 0x00167800010c7983 */ /* 0x000ee80000300a00 */
[----:B------:R-:W2:-:S12]  /*33c20*/  LDL.LU.64 R26, [R1+0x1670] ;  /* 0x00167000011a7983 */ /* 0x000e980000300a00 */
[----:B------:R0:W-:Y:S04]  /*33c30*/  STL.64 [R1], R16 ;  /* 0x0000001001007387 */ /* 0x0001e80000100a00 */
[----:B------:R1:W-:Y:S04]  /*33c40*/  STL [R1+0x8], R18 ;  /* 0x0000081201007387 */ /* 0x0003e80000100800 */
[----:B0-----:R-:W5:Y:S04]  /*33c50*/  LDL.LU R16, [R1+0x50] ;  /* 0x0000500001107983 */ /* 0x001f680000300800 */
[----:B------:R-:W5:Y:S04]  /*33c60*/  LDL.LU R17, [R1+0x54] ;  /* 0x0000540001117983 */ /* 0x000f680000300800 */
[----:B-1----:R-:W5:Y:S01]  /*33c70*/  LDL.LU R18, [R1+0x58] ;  /* 0x0000580001127983 */ /* 0x002f620000300800 */
[----:B------:R-:W-:-:S02]  /*33c80*/  IMAD.MOV.U32 R15, RZ, RZ, R19 ;  /* 0x000000ffff0f7224 */ /* 0x000fc400078e0013 */
[----:B------:R-:W-:Y:S02]  /*33c90*/  IMAD.MOV.U32 R6, RZ, RZ, R9 ;  /* 0x000000ffff067224 */ /* 0x000fe400078e0009 */
[----:B------:R-:W-:-:S07]  /*33ca0*/  IMAD.MOV.U32 R19, RZ, RZ, R8 ;  /* 0x000000ffff137224 */ /* 0x000fce00078e0008 */
[----:B-----5:R-:W-:Y:S07]  /*33cb0*/  HMMA.16816.F32 R8, R4, R10, R16 ;  /* 0x0000000a0408723c */ /* 0x020fee0000001810 */
[----:B---3--:R-:W-:Y:S02]  /*33cc0*/  IMAD.MOV.U32 R4, RZ, RZ, R13 ;  /* 0x000000ffff047224 */ /* 0x008fe400078e000d */
[----:B------:R-:W-:Y:S02]  /*33cd0*/  IMAD.MOV.U32 R5, RZ, RZ, R12 ;  /* 0x000000ffff057224 */ /* 0x000fe400078e000c */
[----:B------:R-:W-:-:S02]  /*33ce0*/  IMAD.MOV.U32 R6, RZ, RZ, R0 ;  /* 0x000000ffff067224 */ /* 0x000fc400078e0000 */
[----:B----4-:R-:W-:-:S07]  /*33cf0*/  IMAD.MOV.U32 R7, RZ, RZ, R14 ;  /* 0x000000ffff077224 */ /* 0x010fce00078e000e */
[----:B--2---:R-:W-:Y:S01]  /*33d00*/  HMMA.16816.F32 R4, R4, R2, R20 ;  /* 0x000000020404723c */ /* 0x004fe20000001814 */
[----:B------:R-:W-:Y:S02]  /*33d10*/  IMAD.MOV.U32 R16, RZ, RZ, R13 ;  /* 0x000000ffff107224 */ /* 0x000fe400078e000d */
[----:B------:R-:W-:Y:S02]  /*33d20*/  IMAD.MOV.U32 R17, RZ, RZ, R12 ;  /* 0x000000ffff117224 */ /* 0x000fe400078e000c */
[----:B------:R-:W-:Y:S02]  /*33d30*/  IMAD.MOV.U32 R18, RZ, RZ, R0 ;  /* 0x000000ffff127224 */ /* 0x000fe400078e0000 */
[----:B------:R-:W-:Y:S01]  /*33d40*/  IMAD.MOV.U32 R19, RZ, RZ, R14 ;  /* 0x000000ffff137224 */ /* 0x000fe200078e000e */
[----:B------:R0:W-:Y:S06]  /*33d50*/  STL.64 [R1+0x1618], R10 ;  /* 0x0016180a01007387 */ /* 0x0001ec0000100a00 */
[----:B------:R-:W-:Y:S09]  /*33d60*/  HMMA.16816.F32 R20, R16, R28, R24 ;  /* 0x0000001c1014723c */ /* 0x000ff20000001818 */
[----:B------:R-:W-:Y:S04]  /*33d70*/  STL.64 [R1+0x1628], R6 ;  /* 0x0016280601007387 */ /* 0x000fe80000100a00 */
[----:B------:R-:W-:Y:S04]  /*33d80*/  STL.64 [R1+0x1620], R4 ;  /* 0x0016200401007387 */ /* 0x000fe80000100a00 */
[----:B------:R-:W2:Y:S04]  /*33d90*/  LDL.LU R28, [R1+0x170] ;  /* 0x00017000011c7983 */ /* 0x000ea80000300800 */
[----:B------:R-:W2:Y:S04]  /*33da0*/  LDL.LU R29, [R1+0x174] ;  /* 0x00017400011d7983 */ /* 0x000ea80000300800 */
[----:B0-----:R-:W3:Y:S04]  /*33db0*/  LDL.LU R10, [R1+0x158] ;  /* 0x00015800010a7983 */ /* 0x001ee80000300800 */
[----:B------:R-:W3:Y:S04]  /*33dc0*/  LDL.LU R11, [R1+0x15c] ;  /* 0x00015c00010b7983 */ /* 0x000ee80000300800 */
[----:B------:R-:W4:Y:S04]  /*33dd0*/  LDL.LU R2, [R1+0x1a0] ;  /* 0x0001a00001027983 */ /* 0x000f280000300800 */
[----:B------:R-:W4:Y:S04]  /*33de0*/  LDL.LU R3, [R1+0x1a4] ;  /* 0x0001a40001037983 */ /* 0x000f280000300800 */
[----:B---3--:R-:W-:Y:S04]  /*33df0*/  STL.64 [R1+0x1640], R10 ;  /* 0x0016400a01007387 */ /* 0x008fe80000100a00 */
[----:B------:R0:W-:Y:S04]  /*33e00*/  STL.64 [R1+0x1638], R8 ;  /* 0x0016380801007387 */ /* 0x0001e80000100a00 */
[----:B0-----:R-:W3:Y:S04]  /*33e10*/  LDL.LU R8, [R1+0x20] ;  /* 0x0000200001087983 */ /* 0x001ee80000300800 */
[----:B------:R-:W3:Y:S04]  /*33e20*/  LDL.LU R9, [R1+0x24] ;  /* 0x0000240001097983 */ /* 0x000ee80000300800 */
[----:B------:R-:W5:Y:S04]  /*33e30*/  LDL.LU R10, [R1+0x28] ;  /* 0x00002800010a7983 */ /* 0x000f680000300800 */
[----:B------:R-:W5:Y:S04]  /*33e40*/  LDL.LU R11, [R1+0x2c] ;  /* 0x00002c00010b7983 */ /* 0x000f680000300800 */
        /* <DEDUP_REMOVED lines=16> */
[----:B------:R-:W5:Y:S04]  /*33f50*/  LDL.LU R15, [R1+0x1668] ;  /* 0x00166800010f7983 */ /* 0x000f680000300800 */
[----:B------:R0:W-:Y:S04]  /*33f60*/  STL.64 [R1+0x1610], R22 ;  /* 0x0016101601007387 */ /* 0x0001e80000100a00 */
[----:B0-----:R-:W3:Y:S04]  /*33f70*/  LDL.LU R22, [R1+0x168] ;  /* 0x0001680001167983 */ /* 0x001ee80000300800 */
[----:B------:R-:W3:Y:S01]  /*33f80*/  LDL.LU R23, [R1+0x16c] ;  /* 0x00016c0001177983 */ /* 0x000ee20000300800 */
[----:B--2---:R-:W-:Y:S03]  /*33f90*/  HMMA.16816.F32 R16, R16, R28, R8 ;  /* 0x0000001c1010723c */ /* 0x004fe60000001808 */
[----:B------:R-:W3:Y:S04]  /*33fa0*/  LDL.LU.64 R10, [R1+0x1660] ;  /* 0x00166000010a7983 */ /* 0x000ee80000300a00 */
[----:B------:R-:W3:-:S15]  /*33fb0*/  LDL.LU.64 R8, [R1+0x1658] ;  /* 0x0016580001087983 */ /* 0x000ede0000300a00 */
[----:B------:R-:W-:-:S01]  /*33fc0*/  NOP ;  /* 0x0000000000007918 */ /* 0x000fc20000000000 */
[----:B------:R0:W-:Y:S01]  /*33fd0*/  STL.64 [R1+0x40], R16 ;  /* 0x0000401001007387 */ /* 0x0001e20000100a00 */
[----:B------:R-:W-:Y:S02]  /*33fe0*/  IMAD.MOV.U32 R29, RZ, RZ, R18 ;  /* 0x000000ffff1d7224 */ /* 0x000fe400078e0012 */
[----:B------:R-:W-:Y:S01]  /*33ff0*/  IMAD.MOV.U32 R28, RZ, RZ, R19 ;  /* 0x000000ffff1c7224 */ /* 0x000fe200078e0013 */
[----:B0-----:R-:W4:Y:S04]  /*34000*/  LDL.LU R16, [R1+0x30] ;  /* 0x0000300001107983 */ /* 0x001f280000300800 */
[----:B------:R-:W4:Y:S04]  /*34010*/  LDL.LU R17, [R1+0x34] ;  /* 0x0000340001117983 */ /* 0x000f280000300800 */
[----:B------:R-:W4:Y:S04]  /*34020*/  LDL.LU R18, [R1+0x38] ;  /* 0x0000380001127983 */ /* 0x000f280000300800 */
[----:B------:R-:W4:Y:S01]  /*34030*/  LDL.LU R19, [R1+0x3c] ;  /* 0x00003c0001137983 */ /* 0x000f220000300800 */
[----:B------:R-:W-:-:S02]  /*34040*/  IMAD.MOV.U32 R24, RZ, RZ, R13 ;  /* 0x000000ffff187224 */ /* 0x000fc400078e000d */
[----:B------:R-:W-:Y:S02]  /*34050*/  IMAD.MOV.U32 R25, RZ, RZ, R12 ;  /* 0x000000ffff197224 */ /* 0x000fe400078e000c */
[----:B------:R-:W-:Y:S02]  /*34060*/  IMAD.MOV.U32 R26, RZ, RZ, R0 ;  /* 0x000000ffff1a7224 */ /* 0x000fe400078e0000 */
[----:B------:R-:W-:-:S07]  /*34070*/  IMAD.MOV.U32 R27, RZ, RZ, R14 ;  /* 0x000000ffff1b7224 */ /* 0x000fce00078e000e */
[----:B----4-:R-:W-:-:S15]  /*34080*/  HMMA.16816.F32 R16, R24, R2, R16 ;  /* 0x000000021810723c */ /* 0x010fde0000001810 */
[----:B------:R-:W-:-:S08]  /*34090*/  NOP ;  /* 0x0000000000007918 */ /* 0x000fd00000000000 */
[----:B------:R0:W-:Y:S01]  /*340a0*/  STL.64 [R1+0x30], R16 ;  /* 0x0000301001007387 */ /* 0x0001e20000100a00 */
[----:B------:R-:W-:Y:S02]  /*340b0*/  IMAD.MOV.U32 R3, RZ, RZ, R18 ;  /* 0x000000ffff037224 */ /* 0x000fe400078e0012 */
[----:B------:R-:W-:Y:S02]  /*340c0*/  IMAD.MOV.U32 R2, RZ, RZ, R19 ;  /* 0x000000ffff027224 */ /* 0x000fe400078e0013 */
[----:B------:R-:W-:Y:S02]  /*340d0*/  IMAD.MOV.U32 R18, RZ, RZ, R0 ;  /* 0x000000ffff127224 */ /* 0x000fe400078e0000 */
[----:B------:R-:W-:Y:S02]  /*340e0*/  IMAD.MOV.U32 R19, RZ, RZ, R14 ;  /* 0x000000ffff137224 */ /* 0x000fe400078e000e */
[----:B0-----:R-:W-:Y:S02]  /*340f0*/  IMAD.MOV.U32 R16, RZ, RZ, R13 ;  /* 0x000000ffff107224 */ /* 0x001fe400078e000d */
[----:B------:R-:W-:-:S07]  /*34100*/  IMAD.MOV.U32 R17, RZ, RZ, R12 ;  /* 0x000000ffff117224 */ /* 0x000fce00078e000c */
[----:B---3--:R-:W-:Y:S01]  /*34110*/  HMMA.16816.F32 R16, R16, R22, R8 ;  /* 0x000000161010723c */ /* 0x008fe20000001808 */
[----:B------:R-:W2:Y:S04]  /*34120*/  LDL.LU.64 R10, [R1+0x1650] ;  /* 0x00165000010a7983 */ /* 0x000ea80000300a00 */
[----:B------:R-:W2:-:S15]  /*34130*/  LDL.LU.64 R8, [R1+0x1648] ;  /* 0x0016480001087983 */ /* 0x000e9e0000300a00 */
[----:B------:R-:W-:-:S03]  /*34140*/  NOP ;  /* 0x0000000000007918 */ /* 0x000fc60000000000 */
[----:B------:R-:W-:Y:S04]  /*34150*/  STL.64 [R1+0x80], R16 ;  /* 0x0000801001007387 */ /* 0x000fe80000100a00 */
[----:B------:R0:W-:Y:S04]  /*34160*/  STL.64 [R1+0x88], R18 ;  /* 0x0000881201007387 */ /* 0x0001e80000100a00 */
[----:B0-----:R-:W2:Y:S04]  /*34170*/  LDL.LU R18, [R1+0x190] ;  /* 0x0001900001127983 */ /* 0x001ea80000300800 */
[----:B------:R-:W2:Y:S04]  /*34180*/  LDL.LU R19, [R1+0x194] ;  /* 0x0001940001137983 */ /* 0x000ea80000300800 */
[----:B------:R-:W3:Y:S04]  /*34190*/  LDL.LU R22, [R1+0x150] ;  /* 0x0001500001167983 */ /* 0x000ee80000300800 */
[----:B------:R-:W3:Y:S01]  /*341a0*/  LDL.LU R23, [R1+0x154] ;  /* 0x0001540001177983 */ /* 0x000ee20000300800 */
[----:B--2---:R-:W-:Y:S03]  /*341b0*/  HMMA.16816.F32 R24, R24, R18, R8 ;  /* 0x000000121818723c */ /* 0x004fe60000001808 */
[----:B------:R-:W2:Y:S01]  /*341c0*/  LDL.LU.64 R10, [R1+0x1640] ;  /* 0x00164000010a7983 */ /* 0x000ea20000300a00 */
[----:B------:R-:W-:-:S02]  /*341d0*/  IMAD.MOV.U32 R16, RZ, RZ, R13 ;  /* 0x000000ffff107224 */ /* 0x000fc400078e000d */
[----:B------:R-:W-:Y:S01]  /*341e0*/  IMAD.MOV.U32 R17, RZ, RZ, R12 ;  /* 0x000000ffff117224 */ /* 0x000fe200078e000c */
[----:B------:R-:W4:Y:S01]  /*341f0*/  LDL.LU.64 R8, [R1+0x1638] ;  /* 0x0016380001087983 */ /* 0x000f220000300a00 */
[----:B------:R-:W-:Y:S02]  /*34200*/  IMAD.MOV.U32 R18, RZ, RZ, R0 ;  /* 0x000000ffff127224 */ /* 0x000fe400078e0000 */
[----:B------:R-:W-:-:S13]  /*34210*/  IMAD.MOV.U32 R19, RZ, RZ, R14 ;  /* 0x000000ffff137224 */ /* 0x000fda00078e000e */
[----:B------:R0:W-:Y:S04]  /*34220*/  STL.64 [R1+0x20], R24 ;  /* 0x0000201801007387 */ /* 0x0001e80000100a00 */
[----:B------:R1:W-:Y:S01]  /*34230*/  STL.64 [R1+0x28], R26 ;  /* 0x0000281a01007387 */ /* 0x0003e20000100a00 */
[----:B0-----:R-:W-:-:S03]  /*34240*/  IMAD.MOV.U32 R24, RZ, RZ, R13 ;  /* 0x000000ffff187224 */ /* 0x001fc600078e000d */
[----:B------:R-:W5:Y:S01]  /*34250*/  LDL.LU R13, [R1+0x1630] ;  /* 0x00163000010d7983 */ /* 0x000f620000300800 */
[----:B-1----:R-:W-:-:S03]  /*34260*/  IMAD.MOV.U32 R26, RZ, RZ, R0 ;  /* 0x000000ffff1a7224 */ /* 0x002fc600078e0000 */
[----:B------:R-:W3:Y:S01]  /*34270*/  LDL.LU R0, [R1+0x350] ;  /* 0x0003500001007983 */ /* 0x000ee20000300800 */
[----:B--2---:R-:W-:Y:S03]  /*34280*/  HMMA.16816.F32 R16, R16, R10, R4 ;  /* 0x0000000a1010723c */ /* 0x004fe60000001804 */
[----:B------:R-:W3:Y:S04]  /*34290*/  LDL.LU.64 R6, [R1+0x1628] ;  /* 0x0016280001067983 */ /* 0x000ee80000300a00 */
[----:B------:R-:W3:Y:S04]  /*342a0*/  LDL.LU.64 R4, [R1+0x1620] ;  /* 0x0016200001047983 */ /* 0x000ee80000300a00 */
[----:B------:R-:W4:-:S12]  /*342b0*/  LDL.LU.64 R10, [R1+0x1618] ;  /* 0x00161800010a7983 */ /* 0x000f180000300a00 */
[----:B------:R-:W-:Y:S04]  /*342c0*/  STL.64 [R1+0x70], R16 ;  /* 0x0000701001007387 */ /* 0x000fe80000100a00 */
[----:B------:R0:W-:Y:S04]  /*342d0*/  STL.64 [R1+0x78], R18 ;  /* 0x0000781201007387 */ /* 0x0001e80000100a00 */
[----:B0-----:R-:W4:Y:S04]  /*342e0*/  LDL.LU R18, [R1+0x188] ;  /* 0x0001880001127983 */ /* 0x001f280000300800 */
[----:B------:R-:W4:Y:S01]  /*342f0*/  LDL.LU R19, [R1+0x18c] ;  /* 0x00018c0001137983 */ /* 0x000f220000300800 */
[----:B------:R-:W-:-:S02]  /*34300*/  IMAD.MOV.U32 R25, RZ, RZ, R12 ;  /* 0x000000ffff197224 */ /* 0x000fc400078e000c */
[----:B------:R-:W-:-:S07]  /*34310*/  IMAD.MOV.U32 R27, RZ, RZ, R14 ;  /* 0x000000ffff1b7224 */ /* 0x000fce00078e000e */
[----:B----4-:R-:W-:Y:S01]  /*34320*/  HMMA.16816.F32 R16, R24, R18, R8 ;  /* 0x000000121810723c */ /* 0x010fe20000001808 */
[----:B------:R-:W2:Y:S04]  /*34330*/  LDL.LU R26, [R1+0x178] ;  /* 0x00017800011a7983 */ /* 0x000ea80000300800 */
[----:B------:R-:W2:Y:S04]  /*34340*/  LDL.LU R27, [R1+0x17c] ;  /* 0x00017c00011b7983 */ /* 0x000ea80000300800 */
[----:B------:R-:W4:-:S14]  /*34350*/  LDL.LU R25, [R1+0x354] ;  /* 0x0003540001197983 */ /* 0x000f1c0000300800 */
[----:B------:R0:W-:Y:S04]  /*34360*/  STL [R1+0x15dc], R16 ;  /* 0x0015dc1001007387 */ /* 0x0001e80000100800 */
[----:B0-----:R-:W3:Y:S04]  /*34370*/  LDL.LU R16, [R1+0x1c] ;  /* 0x00001c0001107983 */ /* 0x001ee80000300800 */
[----:B------:R0:W-:Y:S04]  /*34380*/  STL [R1+0x15d8], R17 ;  /* 0x0015d81101007387 */ /* 0x0001e80000100800 */
[----:B0-----:R-:W2:Y:S01]  /*34390*/  LDL.LU R17, [R1+0x14] ;  /* 0x0000140001117983 */ /* 0x001ea20000300800 */
[----:B-----5:R-:W-:-:S02]  /*343a0*/  IMAD.MOV.U32 R9, RZ, RZ, R13 ;  /* 0x000000ffff097224 */ /* 0x020fc400078e000d */
[----:B------:R-:W-:Y:S01]  /*343b0*/  IMAD.MOV.U32 R11, RZ, RZ, R15 ;  /* 0x000000ffff0b7224 */ /* 0x000fe200078e000f */
[----:B------:R0:W-:Y:S04]  /*343c0*/  STL.64 [R1+0x15c8], R18 ;  /* 0x0015c81201007387 */ /* 0x0001e80000100a00 */
[----:B0-----:R-:W5:Y:S04]  /*343d0*/  LDL.LU R18, [R1+0x148] ;  /* 0x0001480001127983 */ /* 0x001f680000300800 */
[----:B------:R-:W5:Y:S01]  /*343e0*/  LDL.LU R19, [R1+0x14c] ;  /* 0x00014c0001137983 */ /* 0x000f620000300800 */
[----:B---3--:R-:W-:-:S02]  /*343f0*/  IMAD.MOV.U32 R8, RZ, RZ, R16 ;  /* 0x000000ffff087224 */ /* 0x008fc400078e0010 */
[----:B--2---:R-:W-:-:S07]  /*34400*/  IMAD.MOV.U32 R10, RZ, RZ, R17 ;  /* 0x000000ffff0a7224 */ /* 0x004fce00078e0011 */
[----:B------:R-:W-:Y:S01]  /*34410*/  HMMA.16816.F32 R4, R8, R22, R4 ;  /* 0x000000160804723c */ /* 0x000fe20000001804 */
[----:B------:R-:W2:Y:S01]  /*34420*/  LDL.LU.64 R22, [R1+0x1610] ;  /* 0x0016100001167983 */ /* 0x000ea20000300a00 */
[----:B------:R-:W-:Y:S02]  /*34430*/  IMAD.MOV.U32 R12, RZ, RZ, R16 ;  /* 0x000000ffff0c7224 */ /* 0x000fe400078e0010 */
[----:B------:R-:W-:-:S07]  /*34440*/  IMAD.MOV.U32 R14, RZ, RZ, R17 ;  /* 0x000000ffff0e7224 */ /* 0x000fce00078e0011 */
[----:B--2---:R-:W-:-:S15]  /*34450*/  HMMA.16816.F32 R20, R12, R26, R20 ;  /* 0x0000001a0c14723c */ /* 0x004fde0000001814 */
[----:B------:R-:W-:-:S08]  /*34460*/  NOP ;  /* 0x0000000000007918 */ /* 0x000fd00000000000 */
[----:B------:R0:W-:Y:S04]  /*34470*/  STL.64 [R1+0x15f0], R20 ;  /* 0x0015f01401007387 */ /* 0x0001e80000100a00 */
[----:B------:R-:W-:Y:S04]  /*34480*/  STL.64 [R1+0x50], R4 ;  /* 0x0000500401007387 */ /* 0x000fe80000100a00 */
[----:B------:R-:W-:Y:S04]  /*34490*/  STL.64 [R1+0x58], R6 ;  /* 0x0000580601007387 */ /* 0x000fe80000100a00 */
[----:B------:R1:W-:Y:S04]  /*344a0*/  STL.64 [R1+0x15b0], R22 ;  /* 0x0015b01601007387 */ /* 0x0003e80000100a00 */
[----:B0-----:R-:W5:Y:S04]  /*344b0*/  LDL.LU R20, [R1+0x40] ;  /* 0x0000400001147983 */ /* 0x001f680000300800 */
[----:B------:R-:W5:Y:S01]  /*344c0*/  LDL.LU R21, [R1+0x44] ;  /* 0x0000440001157983 */ /* 0x000f620000300800 */
[----:B-1----:R-:W-:-:S03]  /*344d0*/  IMAD.MOV.U32 R22, RZ, RZ, R29 ;  /* 0x000000ffff167224 */ /* 0x002fc600078e001d */
[----:B------:R-:W-:Y:S01]  /*344e0*/  LDS.64 R6, [R0+UR7+0x1880] ;  /* 0x0018800700067984 */ /* 0x000fe20008000a00 */
[----:B------:R-:W-:-:S03]  /*344f0*/  IMAD.MOV.U32 R23, RZ, RZ, R28 ;  /* 0x000000ffff177224 */ /* 0x000fc600078e001c */
[----:B------:R-:W0:Y:S04]  /*34500*/  LDS.64 R28, [R0+UR7+0x1080] ;  /* 0x00108007001c7984 */ /* 0x000e280008000a00 */
[----:B----4-:R-:W-:Y:S04]  /*34510*/  LDS.64 R4, [R25+UR7+0x1880] ;  /* 0x0018800719047984 */ /* 0x010fe80008000a00 */
[----:B0-----:R-:W-:Y:S04]  /*34520*/  STL [R1+0x1590], R29 ;  /* 0x0015901d01007387 */ /* 0x001fe80000100800 */
[----:B------:R-:W2:Y:S04]  /*34530*/  LDL.LU R26, [R1+0x198] ;  /* 0x00019800011a7983 */ /* 0x000ea80000300800 */
[----:B------:R-:W2:Y:S04]  /*34540*/  LDL.LU R27, [R1+0x19c] ;  /* 0x00019c00011b7983 */ /* 0x000ea80000300800 */
[----:B------:R-:W-:Y:S01]  /*34550*/  STL [R1+0x1594], R7 ;  /* 0x0015940701007387 */ /* 0x000fe20000100800 */
[----:B-----5:R-:W-:Y:S07]  /*34560*/  HMMA.16816.F32 R20, R12, R18, R20 ;  /* 0x000000120c14723c */ /* 0x020fee0000001814 */
[----:B------:R-:W-:-:S15]  /*34570*/  IMAD.MOV.U32 R14, RZ, RZ, R3 ;  /* 0x000000ffff0e7224 */ /* 0x000fde00078e0003 */
[----:B------:R-:W-:-:S01]  /*34580*/  NOP ;  /* 0x0000000000007918 */ /* 0x000fc20000000000 */
[----:B------:R-:W-:Y:S04]  /*34590*/  STL.64 [R1+0x60], R20 ;  /* 0x0000601401007387 */ /* 0x000fe80000100a00 */
[----:B------:R-:W-:Y:S04]  /*345a0*/  STL [R1+0x68], R22 ;  /* 0x0000681601007387 */ /* 0x000fe80000100800 */
[----:B------:R0:W-:Y:S02]  /*345b0*/  STL [R1+0x160c], R15 ;  /* 0x00160c0f01007387 */ /* 0x0001e40000100800 */
[----:B0-----:R-:W-:-:S02]  /*345c0*/  IMAD.MOV.U32 R15, RZ, RZ, R2 ;  /* 0x000000ffff0f7224 */ /* 0x001fc400078e0002 */
[----:B------:R-:W0:Y:S04]  /*345d0*/  LDS.64 R2, [R25+UR7+0x1080] ;  /* 0x0010800719027984 */ /* 0x000e280008000a00 */
[----:B------:R1:W-:Y:S04]  /*345e0*/  STL [R1+0x1608], R13 ;  /* 0x0016080d01007387 */ /* 0x0003e80000100800 */
[----:B------:R-:W2:Y:S04]  /*345f0*/  LDL.LU R12, [R1+0x30] ;  /* 0x00003000010c7983 */ /* 0x000ea80000300800 */
[----:B-1----:R-:W2:Y:S04]  /*34600*/  LDL.LU R13, [R1+0x34] ;  /* 0x00003400010d7983 */ /* 0x002ea80000300800 */
[----:B------:R-:W3:Y:S04]  /*34610*/  LDL.LU R18, [R1+0x130] ;  /* 0x0001300001127983 */ /* 0x000ee80000300800 */
[----:B------:R-:W3:Y:S04]  /*34620*/  LDL.LU R19, [R1+0x134] ;  /* 0x0001340001137983 */ /* 0x000ee80000300800 */
[----:B0-----:R-:W-:Y:S04]  /*34630*/  STL [R1+0x1598], R3 ;  /* 0x0015980301007387 */ /* 0x001fe80000100800 */
[----:B------:R-:W4:Y:S04]  /*34640*/  LDL.LU R20, [R1+0x140] ;  /* 0x0001400001147983 */ /* 0x000f280000300800 */
[----:B------:R-:W4:Y:S04]  /*34650*/  LDL.LU R21, [R1+0x144] ;  /* 0x0001440001157983 */ /* 0x000f280000300800 */
[----:B------:R-:W-:Y:S04]  /*34660*/  STL [R1+0x159c], R5 ;  /* 0x00159c0501007387 */ /* 0x000fe80000100800 */
[----:B------:R-:W-:Y:S04]  /*34670*/  STL [R1+0x15d4], R6 ;  /* 0x0015d40601007387 */ /* 0x000fe80000100800 */
[----:B------:R0:W-:Y:S04]  /*34680*/  STL [R1+0x15d0], R4 ;  /* 0x0015d00401007387 */ /* 0x0001e80000100800 */
[----:B0-----:R-:W5:Y:S04]  /*34690*/  LDL.LU R4, [R1+0x70] ;  /* 0x0000700001047983 */ /* 0x001f680000300800 */
[----:B------:R-:W5:Y:S04]  /*346a0*/  LDL.LU R5, [R1+0x74] ;  /* 0x0000740001057983 */ /* 0x000f680000300800 */
[----:B------:R-:W2:Y:S04]  /*346b0*/  LDL.LU R6, [R1+0x78] ;  /* 0x0000780001067983 */ /* 0x000ea80000300800 */
[----:B------:R-:W2:Y:S04]  /*346c0*/  LDL.LU R7, [R1+0x7c] ;  /* 0x00007c0001077983 */ /* 0x000ea80000300800 */
[----:B--2---:R-:W-:Y:S04]  /*346d0*/  STL.64 [R1+0x15e8], R6 ;  /* 0x0015e80601007387 */ /* 0x004fe80000100a00 */
[----:B-----5:R0:W-:Y:S04]  /*346e0*/  STL.64 [R1+0x15e0], R4 ;  /* 0x0015e00401007387 */ /* 0x0201e80000100a00 */
[----:B0-----:R-:W2:Y:S04]  /*346f0*/  LDL.LU R4, [R1+0x20] ;  /* 0x0000200001047983 */ /* 0x001ea80000300800 */
[----:B------:R-:W2:Y:S04]  /*34700*/  LDL.LU R5, [R1+0x24] ;  /* 0x0000240001057983 */ /* 0x000ea80000300800 */
[----:B------:R-:W5:Y:S04]  /*34710*/  LDL.LU R6, [R1+0x28] ;  /* 0x0000280001067983 */ /* 0x000f680000300800 */
[----:B------:R-:W5:Y:S01]  /*34720*/  LDL.LU R7, [R1+0x2c] ;  /* 0x00002c0001077983 */ /* 0x000f620000300800 */
[----:B------:R-:W-:Y:S03]  /*34730*/  HMMA.16816.F32 R24, R8, R26, R12 ;  /* 0x0000001a0818723c */ /* 0x000fe6000000180c */
[----:B-----5:R-:W-:Y:S04]  /*34740*/  STL.64 [R1+0x1600], R6 ;  /* 0x0016000601007387 */ /* 0x020fe80000100a00 */
[----:B--2---:R0:W-:Y:S04]  /*34750*/  STL.64 [R1+0x15f8], R4 ;  /* 0x0015f80401007387 */ /* 0x0041e80000100a00 */
[----:B0-----:R-:W4:Y:S04]  /*34760*/  LDL.LU R4, [R1+0x80] ;  /* 0x0000800001047983 */ /* 0x001f280000300800 */
[----:B------:R-:W4:Y:S04]  /*34770*/  LDL.LU R5, [R1+0x84] ;  /* 0x0000840001057983 */ /* 0x000f280000300800 */
[----:B------:R-:W4:Y:S04]  /*34780*/  LDL.LU R6, [R1+0x88] ;  /* 0x0000880001067983 */ /* 0x000f280000300800 */
[----:B------:R-:W4:Y:S04]  /*34790*/  LDL.LU R7, [R1+0x8c] ;  /* 0x00008c0001077983 */ /* 0x000f280000300800 */
[----:B------:R-:W2:Y:S04]  /*347a0*/  LDL.LU R15, [R1+0x160c] ;  /* 0x00160c00010f7983 */ /* 0x000ea80000300800 */
[----:B------:R-:W5:Y:S01]  /*347b0*/  LDL.LU R13, [R1+0x1608] ;  /* 0x00160800010d7983 */ /* 0x000f620000300800 */
[----:B------:R-:W-:-:S03]  /*347c0*/  IMAD.MOV.U32 R0, RZ, RZ, R23 ;  /* 0x000000ffff007224 */ /* 0x000fc600078e0017 */
[----:B------:R-:W-:Y:S04]  /*347d0*/  STL.64 [R1+0x15c0], R26 ;  /* 0x0015c01a01007387 */ /* 0x000fe80000100a00 */
[----:B------:R0:W-:Y:S04]  /*347e0*/  STL.64 [R1+0x15b8], R24 ;  /* 0x0015b81801007387 */ /* 0x0001e80000100a00 */
[----:B------:R-:W3:Y:S04]  /*347f0*/  LDL.LU R22, [R1+0xe0] ;  /* 0x0000e00001167983 */ /* 0x000ee80000300800 */
[----:B------:R-:W3:Y:S04]  /*34800*/  LDL.LU R23, [R1+0xe4] ;  /* 0x0000e40001177983 */ /* 0x000ee80000300800 */
[----:B0-----:R-:W3:Y:S04]  /*34810*/  LDL.LU R24, [R1+0x50] ;  /* 0x0000500001187983 */ /* 0x001ee80000300800 */
[----:B------:R-:W3:Y:S04]  /*34820*/  LDL.LU R25, [R1+0x54] ;  /* 0x0000540001197983 */ /* 0x000ee80000300800 */
[----:B------:R-:W3:Y:S04]  /*34830*/  LDL.LU R26, [R1+0x58] ;  /* 0x00005800011a7983 */ /* 0x000ee80000300800 */
[----:B------:R-:W3:Y:S01]  /*34840*/  LDL.LU R27, [R1+0x5c] ;  /* 0x00005c00011b7983 */ /* 0x000ee20000300800 */
[----:B--2---:R-:W-:-:S02]  /*34850*/  IMAD.MOV.U32 R11, RZ, RZ, R15 ;  /* 0x000000ffff0b7224 */ /* 0x004fc400078e000f */
[----:B-----5:R-:W-:-:S07]  /*34860*/  IMAD.MOV.U32 R9, RZ, RZ, R13 ;  /* 0x000000ffff097224 */ /* 0x020fce00078e000d */
[----:B----4-:R-:W-:Y:S01]  /*34870*/  HMMA.16816.F32 R8, R8, R20, R4 ;  /* 0x000000140808723c */ /* 0x010fe20000001804 */
[----:B------:R-:W2:Y:S04]  /*34880*/  LDL.LU.64 R6, [R1+0x1600] ;  /* 0x0016000001067983 */ /* 0x000ea80000300a00 */
[----:B------:R-:W2:Y:S04]  /*34890*/  LDL.LU.64 R4, [R1+0x15f8] ;  /* 0x0015f80001047983 */ /* 0x000ea80000300a00 */
[----:B------:R-:W4:-:S14]  /*348a0*/  LDL.LU.64 R20, [R1+0x15f0] ;  /* 0x0015f00001147983 */ /* 0x000f1c0000300a00 */
[----:B------:R-:W-:Y:S04]  /*348b0*/  STL.64 [R1+0x80], R8 ;  /* 0x0000800801007387 */ /* 0x000fe80000100a00 */
[----:B------:R0:W-:Y:S04]  /*348c0*/  STL.64 [R1+0x88], R10 ;  /* 0x0000880a01007387 */ /* 0x0001e80000100a00 */
[----:B0-----:R-:W2:Y:S04]  /*348d0*/  LDL.LU R10, [R1+0x160] ;  /* 0x00016000010a7983 */ /* 0x001ea80000300800 */
[----:B------:R-:W2:Y:S01]  /*348e0*/  LDL.LU R11, [R1+0x164] ;  /* 0x00016400010b7983 */ /* 0x000ea20000300800 */
[----:B------:R-:W-:-:S02]  /*348f0*/  IMAD.MOV.U32 R12, RZ, RZ, R16 ;  /* 0x000000ffff0c7224 */ /* 0x000fc400078e0010 */
[----:B------:R-:W-:-:S07]  /*34900*/  IMAD.MOV.U32 R14, RZ, RZ, R17 ;  /* 0x000000ffff0e7224 */ /* 0x000fce00078e0011 */
[----:B--2---:R-:W-:Y:S01]  /*34910*/  HMMA.16816.F32 R8, R12, R10, R4 ;  /* 0x0000000a0c08723c */ /* 0x004fe20000001804 */
[----:B------:R-:W3:Y:S04]  /*34920*/  LDL.LU.64 R6, [R1+0x15e8] ;  /* 0x0015e80001067983 */ /* 0x000ee80000300a00 */
[----:B------:R-:W3:-:S15]  /*34930*/  LDL.LU.64 R4, [R1+0x15e0] ;  /* 0x0015e00001047983 */ /* 0x000ede0000300a00 */
[----:B------:R-:W-:-:S03]  /*34940*/  NOP ;  /* 0x0000000000007918 */ /* 0x000fc60000000000 */
[----:B------:R0:W-:Y:S04]  /*34950*/  STL.64 [R1], R8 ;  /* 0x0000000801007387 */ /* 0x0001e80000100a00 */
[----:B------:R1:W-:Y:S01]  /*34960*/  STL.64 [R1+0x8], R10 ;  /* 0x0000080a01007387 */ /* 0x0003e20000100a00 */
[----:B0-----:R-:W-:Y:S02]  /*34970*/  IMAD.MOV.U32 R8, RZ, RZ, R16 ;  /* 0x000000ffff087224 */ /* 0x001fe400078e0010 */
[----:B------:R-:W-:Y:S01]  /*34980*/  IMAD.MOV.U32 R9, RZ, RZ, R13 ;  /* 0x000000ffff097224 */ /* 0x000fe200078e000d */
[----:B------:R-:W2:Y:S01]  /*34990*/  LDL.LU R16, [R1+0x15dc] ;  /* 0x0015dc0001107983 */ /* 0x000ea20000300800 */
[----:B-1----:R-:W-:Y:S02]  /*349a0*/  IMAD.MOV.U32 R10, RZ, RZ, R17 ;  /* 0x000000ffff0a7224 */ /* 0x002fe400078e0011 */
[----:B------:R-:W-:Y:S01]  /*349b0*/  IMAD.MOV.U32 R11, RZ, RZ, R15 ;  /* 0x000000ffff0b7224 */ /* 0x000fe200078e000f */
[----:B------:R-:W2:Y:S06]  /*349c0*/  LDL.LU R17, [R1+0x15d8] ;  /* 0x0015d80001117983 */ /* 0x000eac0000300800 */
[----:B---3--:R-:W-:Y:S01]  /*349d0*/  HMMA.16816.F32 R8, R8, R18, R4 ;  /* 0x000000120808723c */ /* 0x008fe20000001804 */
[----:B------:R-:W3:Y:S04]  /*349e0*/  LDL.LU R6, [R1+0x15d4] ;  /* 0x0015d40001067983 */ /* 0x000ee80000300800 */
[----:B------:R-:W5:Y:S04]  /*349f0*/  LDL.LU R4, [R1+0x15d0] ;  /* 0x0015d00001047983 */ /* 0x000f680000300800 */
[----:B------:R-:W2:-:S14]  /*34a00*/  LDL.LU.64 R18, [R1+0x15c8] ;  /* 0x0015c80001127983 */ /* 0x000e9c0000300a00 */
[----:B------:R-:W-:Y:S04]  /*34a10*/  STL.64 [R1+0x40], R8 ;  /* 0x0000400801007387 */ /* 0x000fe80000100a00 */
[----:B------:R0:W-:Y:S04]  /*34a20*/  STL.64 [R1+0x48], R10 ;  /* 0x0000480a01007387 */ /* 0x0001e80000100a00 */
[----:B0-----:R-:W2:Y:S04]  /*34a30*/  LDL.LU R10, [R1+0x138] ;  /* 0x00013800010a7983 */ /* 0x001ea80000300800 */
[----:B------:R-:W2:Y:S01]  /*34a40*/  LDL.LU R11, [R1+0x13c] ;  /* 0x00013c00010b7983 */ /* 0x000ea20000300800 */
[----:B------:R-:W-:-:S02]  /*34a50*/  IMAD.MOV.U32 R8, RZ, RZ, R28 ;  /* 0x000000ffff087224 */ /* 0x000fc400078e001c */
[----:B---3--:R-:W-:Y:S01]  /*34a60*/  IMAD.MOV.U32 R9, RZ, RZ, R6 ;  /* 0x000000ffff097224 */ /* 0x008fe200078e0006 */
[----:B--2---:R-:W-:Y:S07]  /*34a70*/  HMMA.16816.F32 R16, R12, R10, R16 ;  /* 0x0000000a0c10723c */ /* 0x004fee0000001810 */
[----:B------:R-:W-:Y:S02]  /*34a80*/  IMAD.MOV.U32 R10, RZ, RZ, R2 ;  /* 0x000000ffff0a7224 */ /* 0x000fe400078e0002 */
[----:B-----5:R-:W-:-:S07]  /*34a90*/  IMAD.MOV.U32 R11, RZ, RZ, R4 ;  /* 0x000000ffff0b7224 */ /* 0x020fce00078e0004 */
[----:B------:R-:W-:Y:S07]  /*34aa0*/  HMMA.16816.F32 R8, R8, R22, R24 ;  /* 0x000000160808723c */ /* 0x000fee0000001818 */
[----:B------:R0:W-:Y:S04]  /*34ab0*/  STL.64 [R1+0x1588], R18 ;  /* 0x0015881201007387 */ /* 0x0001e80000100a00 */
[----:B0-----:R-:W2:Y:S04]  /*34ac0*/  LDL.LU R18, [R1+0x110] ;  /* 0x0001100001127983 */ /* 0x001ea80000300800 */
[----:B------:R-:W2:Y:S04]  /*34ad0*/  LDL.LU R19, [R1+0x114] ;  /* 0x0001140001137983 */ /* 0x000ea80000300800 */
[----:B------:R0:W-:Y:S05]  /*34ae0*/  STL.64 [R1+0x1580], R16 ;  /* 0x0015801001007387 */ /* 0x0001ea0000100a00 */
[----:B------:R-:W-:-:S02]  /*34af0*/  IMAD.MOV.U32 R7, RZ, RZ, R10 ;  /* 0x000000ffff077224 */ /* 0x000fc400078e000a */
[----:B------:R-:W-:Y:S01]  /*34b00*/  IMAD.MOV.U32 R29, RZ, RZ, R11 ;  /* 0x000000ffff1d7224 */ /* 0x000fe200078e000b */
[----:B0-----:R-:W3:Y:S04]  /*34b10*/  LDL.LU R16, [R1+0xd8] ;  /* 0x0000d80001107983 */ /* 0x001ee80000300800 */
[----:B------:R-:W3:Y:S04]  /*34b20*/  LDL.LU R17, [R1+0xdc] ;  /* 0x0000dc0001117983 */ /* 0x000ee80000300800 */
[----:B------:R-:W2:Y:S04]  /*34b30*/  LDL.LU.64 R26, [R1+0x15c0] ;  /* 0x0015c000011a7983 */ /* 0x000ea80000300a00 */
[----:B------:R-:W2:Y:S04]  /*34b40*/  LDL.LU.64 R24, [R1+0x15b8] ;  /* 0x0015b80001187983 */ /* 0x000ea80000300a00 */
[----:B------:R-:W4:Y:S04]  /*34b50*/  LDL.LU.64 R22, [R1+0x15b0] ;  /* 0x0015b00001167983 */ /* 0x000f280000300a00 */
        /* <DEDUP_REMOVED lines=8> */
[----:B------:R0:W-:Y:S04]  /*34be0*/  STL [R1+0x1558], R20 ;  /* 0x0015581401007387 */ /* 0x0001e80000100800 */
[----:B------:R1:W-:Y:S04]  /*34bf0*/  STL [R1+0x1554], R21 ;  /* 0x0015541501007387 */ /* 0x0003e80000100800 */
[----:B------:R4:W-:Y:S04]  /*34c00*/  STL [R1+0x1550], R22 ;  /* 0x0015501601007387 */ /* 0x0009e80000100800 */
[----:B------:R5:W-:Y:S04]  /*34c10*/  STL [R1+0x154c], R23 ;  /* 0x00154c1701007387 */ /* 0x000be80000100800 */
[----:B0-----:R-:W3:Y:S04]  /*34c20*/  LDL.LU R20, [R1+0x60] ;  /* 0x0000600001147983 */ /* 0x001ee80000300800 */
[----:B-1----:R-:W3:Y:S04]  /*34c30*/  LDL.LU R21, [R1+0x64] ;  /* 0x0000640001157983 */ /* 0x002ee80000300800 */
[----:B----4-:R-:W3:Y:S01]  /*34c40*/  LDL.LU R22, [R1+0x68] ;  /* 0x0000680001167983 */ /* 0x010ee20000300800 */
[----:B------:R-:W-:-:S02]  /*34c50*/  IMAD.MOV.U32 R5, RZ, RZ, R8 ;  /* 0x000000ffff057224 */ /* 0x000fc400078e0008 */
[----:B------:R-:W-:Y:S02]  /*34c60*/  IMAD.MOV.U32 R3, RZ, RZ, R9 ;  /* 0x000000ffff037224 */ /* 0x000fe400078e0009 */
[----:B-----5:R-:W-:Y:S02]  /*34c70*/  IMAD.MOV.U32 R23, RZ, RZ, R0 ;  /* 0x000000ffff177224 */ /* 0x020fe400078e0000 */
[----:B------:R-:W-:Y:S02]  /*34c80*/  IMAD.MOV.U32 R8, RZ, RZ, R28 ;  /* 0x000000ffff087224 */ /* 0x000fe400078e001c */
[----:B------:R-:W-:Y:S02]  /*34c90*/  IMAD.MOV.U32 R9, RZ, RZ, R6 ;  /* 0x000000ffff097224 */ /* 0x000fe400078e0006 */
[----:B------:R-:W-:Y:S02]  /*34ca0*/  IMAD.MOV.U32 R10, RZ, RZ, R2 ;  /* 0x000000ffff0a7224 */ /* 0x000fe400078e0002 */
[----:B------:R-:W-:-:S07]  /*34cb0*/  IMAD.MOV.U32 R11, RZ, RZ, R4 ;  /* 0x000000ffff0b7224 */ /* 0x000fce00078e0004 */
[----:B---3--:R-:W-:Y:S06]  /*34cc0*/  HMMA.16816.F32 R20, R8, R16, R20 ;  /* 0x000000100814723c */ /* 0x008fec0000001814 */
[----:B--2---:R-:W-:-:S15]  /*34cd0*/  HMMA.16816.F32 R8, R12, R18, R24 ;  /* 0x000000120c08723c */ /* 0x004fde0000001818 */
[----:B------:R-:W-:-:S03]  /*34ce0*/  NOP ;  /* 0x0000000000007918 */ /* 0x000fc60000000000 */
[----:B------:R-:W-:Y:S01]  /*34cf0*/  IMAD.MOV.U32 R0, RZ, RZ, R23 ;  /* 0x000000ffff007224 */ /* 0x000fe200078e0017 */
[----:B------:R-:W-:Y:S04]  /*34d00*/  STL.64 [R1+0x30], R20 ;  /* 0x0000301401007387 */ /* 0x000fe80000100a00 */
[----:B------:R0:W-:Y:S04]  /*34d10*/  STL [R1+0x38], R22 ;  /* 0x0000381601007387 */ /* 0x0001e80000100800 */
[----:B------:R-:W-:Y:S04]  /*34d20*/  STL [R1+0x155c], R0 ;  /* 0x00155c0001007387 */ /* 0x000fe80000100800 */
[----:B------:R-:W2:Y:S04]  /*34d30*/  LDL.LU R24, [R1+0xd0] ;  /* 0x0000d00001187983 */ /* 0x000ea80000300800 */
[----:B------:R-:W2:Y:S04]  /*34d40*/  LDL.LU R25, [R1+0xd4] ;  /* 0x0000d40001197983 */ /* 0x000ea80000300800 */
[----:B------:R-:W3:Y:S04]  /*34d50*/  LDL.LU R26, [R1+0x108] ;  /* 0x00010800011a7983 */ /* 0x000ee80000300800 */
[----:B------:R-:W3:Y:S04]  /*34d60*/  LDL.LU R27, [R1+0x10c] ;  /* 0x00010c00011b7983 */ /* 0x000ee80000300800 */
[----:B------:R-:W4:Y:S04]  /*34d70*/  LDL.LU R16, [R1+0x40] ;  /* 0x0000400001107983 */ /* 0x000f280000300800 */
[----:B------:R-:W4:Y:S04]  /*34d80*/  LDL.LU R17, [R1+0x44] ;  /* 0x0000440001117983 */ /* 0x000f280000300800 */
[----:B------:R-:W5:Y:S04]  /*34d90*/  LDL.LU R18, [R1+0x48] ;  /* 0x0000480001127983 */ /* 0x000f680000300800 */
[----:B------:R-:W5:Y:S01]  /*34da0*/  LDL.LU R19, [R1+0x4c] ;  /* 0x00004c0001137983 */ /* 0x000f620000300800 */
[----:B------:R-:W-:-:S02]  /*34db0*/  IMAD.MOV.U32 R23, RZ, RZ, R11 ;  /* 0x000000ffff177224 */ /* 0x000fc400078e000b */
[----:B0-----:R-:W-:Y:S02]  /*34dc0*/  IMAD.MOV.U32 R22, RZ, RZ, R10 ;  /* 0x000000ffff167224 */ /* 0x001fe400078e000a */
[----:B------:R-:W-:Y:S02]  /*34dd0*/  IMAD.MOV.U32 R21, RZ, RZ, R9 ;  /* 0x000000ffff157224 */ /* 0x000fe400078e0009 */
[----:B------:R-:W-:Y:S01]  /*34de0*/  IMAD.MOV.U32 R20, RZ, RZ, R8 ;  /* 0x000000ffff147224 */ /* 0x000fe200078e0008 */
[----:B-----5:R-:W-:Y:S04]  /*34df0*/  STL.64 [R1+0x15a8], R18 ;  /* 0x0015a81201007387 */ /* 0x020fe80000100a00 */
[----:B----4-:R0:W-:Y:S04]  /*34e00*/  STL.64 [R1+0x15a0], R16 ;  /* 0x0015a01001007387 */ /* 0x0101e80000100a00 */
[----:B0-----:R-:W2:Y:S04]  /*34e10*/  LDL.LU R16, [R1+0x80] ;  /* 0x0000800001107983 */ /* 0x001ea80000300800 */
[----:B------:R-:W2:Y:S04]  /*34e20*/  LDL.LU R17, [R1+0x84] ;  /* 0x0000840001117983 */ /* 0x000ea80000300800 */
[----:B------:R-:W2:Y:S04]  /*34e30*/  LDL.LU R18, [R1+0x88] ;  /* 0x0000880001127983 */ /* 0x000ea80000300800 */
[----:B------:R-:W2:Y:S04]  /*34e40*/  LDL.LU R19, [R1+0x8c] ;  /* 0x00008c0001137983 */ /* 0x000ea80000300800 */
[----:B------:R-:W-:Y:S04]  /*34e50*/  STL [R1+0x156c], R23 ;  /* 0x00156c1701007387 */ /* 0x000fe80000100800 */
[----:B------:R-:W-:Y:S04]  /*34e60*/  STL [R1+0x1568], R22 ;  /* 0x0015681601007387 */ /* 0x000fe80000100800 */
[----:B------:R-:W-:Y:S04]  /*34e70*/  STL [R1+0x1564], R21 ;  /* 0x0015641501007387 */ /* 0x000fe80000100800 */
[----:B------:R0:W-:Y:S04]  /*34e80*/  STL [R1+0x1560], R20 ;  /* 0x0015601401007387 */ /* 0x0001e80000100800 */
[----:B0-----:R-:W3:Y:S04]  /*34e90*/  LDL.LU R20, [R1] ;  /* 0x0000000001147983 */ /* 0x001ee80000300800 */
[----:B------:R-:W3:Y:S04]  /*34ea0*/  LDL.LU R21, [R1+0x4] ;  /* 0x0000040001157983 */ /* 0x000ee80000300800 */
[----:B------:R-:W3:Y:S04]  /*34eb0*/  LDL.LU R22, [R1+0x8] ;  /* 0x0000080001167983 */ /* 0x000ee80000300800 */
[----:B------:R-:W3:Y:S01]  /*34ec0*/  LDL.LU R23, [R1+0xc] ;  /* 0x00000c0001177983 */ /* 0x000ee20000300800 */
[----:B------:R-:W-:-:S02]  /*34ed0*/  IMAD.MOV.U32 R8, RZ, RZ, R28 ;  /* 0x000000ffff087224 */ /* 0x000fc400078e001c */
[----:B------:R-:W-:Y:S02]  /*34ee0*/  IMAD.MOV.U32 R9, RZ, RZ, R6 ;  /* 0x000000ffff097224 */ /* 0x000fe400078e0006 */
[----:B------:R-:W-:Y:S02]  /*34ef0*/  IMAD.MOV.U32 R10, RZ, RZ, R2 ;  /* 0x000000ffff0a7224 */ /* 0x000fe400078e0002 */
[----:B------:R-:W-:-:S07]  /*34f00*/  IMAD.MOV.U32 R11, RZ, RZ, R4 ;  /* 0x000000ffff0b7224 */ /* 0x000fce00078e0004 */
[----:B--2---:R-:W-:Y:S01]  /*34f10*/  HMMA.16816.F32 R8, R8, R24, R16 ;  /* 0x000000180808723c */ /* 0x004fe20000001810 */
[----:B------:R-:W2:Y:S04]  /*34f20*/  LDL.LU.64 R18, [R1+0x15a8] ;  /* 0x0015a80001127983 */ /* 0x000ea80000300a00 */
[----:B------:R-:W2:-:S15]  /*34f30*/  LDL.LU.64 R16, [R1+0x15a0] ;  /* 0x0015a00001107983 */ /* 0x000e9e0000300a00 */
[----:B------:R-:W-:-:S03]  /*34f40*/  NOP ;  /* 0x0000000000007918 */ /* 0x000fc60000000000 */
[----:B------:R-:W-:Y:S01]  /*34f50*/  STL.64 [R1+0x20], R8 ;  /* 0x0000200801007387 */ /* 0x000fe20000100a00 */
[----:B------:R-:W-:-:S03]  /*34f60*/  IMAD.MOV.U32 R0, RZ, RZ, R11 ;  /* 0x000000ffff007224 */ /* 0x000fc600078e000b */
[----:B------:R3:W-:Y:S02]  /*34f70*/  STL [R1+0x28], R10 ;  /* 0x0000280a01007387 */ /* 0x0007e40000100800 */
[----:B---3--:R-:W-:Y:S02]  /*34f80*/  HMMA.16816.F32 R8, R12, R26, R20 ;  /* 0x0000001a0c08723c */ /* 0x008fe40000001814 */
[----:B------:R-:W2:Y:S04]  /*34f90*/  LDL.LU R12, [R1+0xc8] ;  /* 0x0000c800010c7983 */ /* 0x000ea80000300800 */
[----:B------:R-:W2:Y:S01]  /*34fa0*/  LDL.LU R13, [R1+0xcc] ;  /* 0x0000cc00010d7983 */ /* 0x000ea20000300800 */
[----:B------:R-:W-:Y:S02]  /*34fb0*/  IMAD.MOV.U32 R24, RZ, RZ, R28 ;  /* 0x000000ffff187224 */ /* 0x000fe400078e001c */
[----:B------:R-:W-:Y:S01]  /*34fc0*/  IMAD.MOV.U32 R25, RZ, RZ, R6 ;  /* 0x000000ffff197224 */ /* 0x000fe200078e0006 */
[----:B------:R-:W3:Y:S01]  /*34fd0*/  LDL.LU R14, [R1+0x100] ;  /* 0x00010000010e7983 */ /* 0x000ee20000300800 */
[----:B------:R-:W-:-:S02]  /*34fe0*/  IMAD.MOV.U32 R26, RZ, RZ, R2 ;  /* 0x000000ffff1a7224 */ /* 0x000fc400078e0002 */
[----:B------:R-:W-:Y:S01]  /*34ff0*/  IMAD.MOV.U32 R27, RZ, RZ, R4 ;  /* 0x000000ffff1b7224 */ /* 0x000fe200078e0004 */
[----:B------:R-:W3:Y:S10]  /*35000*/  LDL.LU R15, [R1+0x104] ;  /* 0x00010400010f7983 */ /* 0x000ef40000300800 */
[----:B------:R-:W-:-:S02]  /*35010*/  IMAD.MOV.U32 R23, RZ, RZ, R8 ;  /* 0x000000ffff177224 */ /* 0x000fc400078e0008 */
[----:B------:R-:W-:Y:S02]  /*35020*/  IMAD.MOV.U32 R22, RZ, RZ, R9 ;  /* 0x000000ffff167224 */ /* 0x000fe400078e0009 */
[----:B------:R-:W-:Y:S02]  /*35030*/  IMAD.MOV.U32 R21, RZ, RZ, R10 ;  /* 0x000000ffff157224 */ /* 0x000fe400078e000a */
[----:B------:R-:W-:Y:S01]  /*35040*/  IMAD.MOV.U32 R20, RZ, RZ, R11 ;  /* 0x000000ffff147224 */ /* 0x000fe200078e000b */
[----:B------:R0:W-:Y:S04]  /*35050*/  STL.64 [R1+0x1578], R22 ;  /* 0x0015781601007387 */ /* 0x0001e80000100a00 */
[----:B------:R1:W-:Y:S01]  /*35060*/  STL.64 [R1+0x1570], R20 ;  /* 0x0015701401007387 */ /* 0x0003e20000100a00 */
[----:B0-----:R-:W-:-:S02]  /*35070*/  IMAD.MOV.U32 R22, RZ, RZ, R7 ;  /* 0x000000ffff167224 */ /* 0x001fc400078e0007 */
[----:B-1----:R-:W-:Y:S02]  /*35080*/  IMAD.MOV.U32 R20, RZ, RZ, R5 ;  /* 0x000000ffff147224 */ /* 0x002fe400078e0005 */
[----:B------:R-:W4:Y:S01]  /*35090*/  LDL.LU R5, [R1+0x159c] ;  /* 0x00159c0001057983 */ /* 0x000f220000300800 */
[----:B------:R-:W-:Y:S02]  /*350a0*/  IMAD.MOV.U32 R21, RZ, RZ, R3 ;  /* 0x000000ffff157224 */ /* 0x000fe400078e0003 */
[----:B------:R-:W-:Y:S01]  /*350b0*/  IMAD.MOV.U32 R23, RZ, RZ, R29 ;  /* 0x000000ffff177224 */ /* 0x000fe200078e001d */
[----:B------:R-:W5:Y:S04]  /*350c0*/  LDL.LU R3, [R1+0x1598] ;  /* 0x0015980001037983 */ /* 0x000f680000300800 */
[----:B------:R-:W3:Y:S04]  /*350d0*/  LDL.LU R7, [R1+0x1594] ;  /* 0x0015940001077983 */ /* 0x000ee80000300800 */
[----:B------:R-:W4:Y:S01]  /*350e0*/  LDL.LU R29, [R1+0x1590] ;  /* 0x00159000011d7983 */ /* 0x000f220000300800 */
[----:B--2---:R-:W-:Y:S03]  /*350f0*/  HMMA.16816.F32 R24, R24, R12, R16 ;  /* 0x0000000c1818723c */ /* 0x004fe60000001810 */
[----:B------:R-:W2:Y:S04]  /*35100*/  LDL.LU.64 R18, [R1+0x1588] ;  /* 0x0015880001127983 */ /* 0x000ea80000300a00 */
[----:B------:R-:W2:-:S15]  /*35110*/  LDL.LU.64 R16, [R1+0x1580] ;  /* 0x0015800001107983 */ /* 0x000e9e0000300a00 */
[----:B------:R-:W-:-:S01]  /*35120*/  NOP ;  /* 0x0000000000007918 */ /* 0x000fc20000000000 */
[----:B------:R0:W-:Y:S04]  /*35130*/  STL.64 [R1+0x1500], R26 ;  /* 0x0015001a01007387 */ /* 0x0001e80000100a00 */
[----:B0-----:R-:W5:Y:S04]  /*35140*/  LDL.LU R26, [R1+0x128] ;  /* 0x00012800011a7983 */ /* 0x001f680000300800 */
[----:B------:R-:W5:Y:S01]  /*35150*/  LDL.LU R27, [R1+0x12c] ;  /* 0x00012c00011b7983 */ /* 0x000f620000300800 */
[----:B------:R-:W-:Y:S02]  /*35160*/  IMAD.MOV.U32 R8, RZ, RZ, R28 ;  /* 0x000000ffff087224 */ /* 0x000fe400078e001c */
[----:B------:R-:W-:-:S02]  /*35170*/  IMAD.MOV.U32 R9, RZ, RZ, R6 ;  /* 0x000000ffff097224 */ /* 0x000fc400078e0006 */
[----:B------:R-:W-:Y:S02]  /*35180*/  IMAD.MOV.U32 R10, RZ, RZ, R2 ;  /* 0x000000ffff0a7224 */ /* 0x000fe400078e0002 */
[----:B------:R-:W-:Y:S02]  /*35190*/  IMAD.MOV.U32 R11, RZ, RZ, R4 ;  /* 0x000000ffff0b7224 */ /* 0x000fe400078e0004 */
[----:B---3--:R-:W-:Y:S02]  /*351a0*/  IMAD.MOV.U32 R13, RZ, RZ, R7 ;  /* 0x000000ffff0d7224 */ /* 0x008fe400078e0007 */
[----:B----4-:R-:W-:Y:S01]  /*351b0*/  IMAD.MOV.U32 R12, RZ, RZ, R29 ;  /* 0x000000ffff0c7224 */ /* 0x010fe200078e001d */
[----:B------:R-:W-:Y:S02]  /*351c0*/  STL.64 [R1+0x14f8], R24 ;  /* 0x0014f81801007387 */ /* 0x000fe40000100a00 */
[----:B--2---:R-:W-:Y:S07]  /*351d0*/  HMMA.16816.F32 R8, R8, R14, R16 ;  /* 0x0000000e0808723c */ /* 0x004fee0000001810 */
[----:B-----5:R-:W-:-:S02]  /*351e0*/  IMAD.MOV.U32 R14, RZ, RZ, R3 ;  /* 0x000000ffff0e7224 */ /* 0x020fc400078e0003 */
[----:B------:R-:W-:-:S07]  /*351f0*/  IMAD.MOV.U32 R15, RZ, RZ, R5 ;  /* 0x000000ffff0f7224 */ /* 0x000fce00078e0005 */
[----:B------:R-:W-:Y:S07]  /*35200*/  HMMA.16816.F32 R12, R12, R26, R20 ;  /* 0x0000001a0c0c723c */ /* 0x000fee0000001814 */
[----:B------:R-:W-:Y:S04]  /*35210*/  STL.64 [R1+0x1508], R8 ;  /* 0x0015080801007387 */ /* 0x000fe80000100a00 */
[----:B------:R0:W-:Y:S04]  /*35220*/  STL.64 [R1+0x14f0], R10 ;  /* 0x0014f00a01007387 */ /* 0x0001e80000100a00 */
[----:B0-----:R-:W2:Y:S04]  /*35230*/  LDL.LU R10, [R1+0x118] ;  /* 0x00011800010a7983 */ /* 0x001ea80000300800 */
[----:B------:R-:W2:Y:S04]  /*35240*/  LDL.LU R11, [R1+0x11c] ;  /* 0x00011c00010b7983 */ /* 0x000ea80000300800 */
[----:B------:R-:W3:Y:S04]  /*35250*/  LDL.LU.64 R22, [R1+0x1578] ;  /* 0x0015780001167983 */ /* 0x000ee80000300a00 */
[----:B------:R-:W4:Y:S04]  /*35260*/  LDL.LU.64 R20, [R1+0x1570] ;  /* 0x0015700001147983 */ /* 0x000f280000300a00 */
[----:B------:R-:W5:Y:S04]  /*35270*/  LDL.LU R8, [R1+0xc0] ;  /* 0x0000c00001087983 */ /* 0x000f680000300800 */
[----:B------:R-:W-:Y:S04]  /*35280*/  STL.64 [R1+0x450], R12 ;  /* 0x0004500c01007387 */ /* 0x000fe80000100a00 */
[----:B------:R-:W-:Y:S04]  /*35290*/  STL.64 [R1+0x458], R14 ;  /* 0x0004580e01007387 */ /* 0x000fe80000100a00 */
[----:B------:R-:W5:Y:S01]  /*352a0*/  LDL.LU R9, [R1+0xc4] ;  /* 0x0000c40001097983 */ /* 0x000f620000300800 */
[----:B---3--:R-:W-:-:S02]  /*352b0*/  IMAD.MOV.U32 R24, RZ, RZ, R23 ;  /* 0x000000ffff187224 */ /* 0x008fc400078e0017 */
[----:B------:R-:W-:Y:S02]  /*352c0*/  IMAD.MOV.U32 R25, RZ, RZ, R22 ;  /* 0x000000ffff197224 */ /* 0x000fe400078e0016 */
[----:B----4-:R-:W-:Y:S02]  /*352d0*/  IMAD.MOV.U32 R26, RZ, RZ, R21 ;  /* 0x000000ffff1a7224 */ /* 0x010fe400078e0015 */
[----:B------:R-:W-:Y:S01]  /*352e0*/  IMAD.MOV.U32 R27, RZ, RZ, R20 ;  /* 0x000000ffff1b7224 */ /* 0x000fe200078e0014 */
[----:B-----5:R0:W-:Y:S04]  /*352f0*/  STL.64 [R1+0x1530], R8 ;  /* 0x0015300801007387 */ /* 0x0201e80000100a00 */
[----:B0-----:R-:W3:Y:S04]  /*35300*/  LDL.LU R8, [R1+0xe8] ;  /* 0x0000e80001087983 */ /* 0x001ee80000300800 */
[----:B------:R-:W3:Y:S04]  /*35310*/  LDL.LU R9, [R1+0xec] ;  /* 0x0000ec0001097983 */ /* 0x000ee80000300800 */
[----:B------:R-:W4:Y:S04]  /*35320*/  LDL.LU R23, [R1+0x156c] ;  /* 0x00156c0001177983 */ /* 0x000f280000300800 */
[----:B------:R-:W5:Y:S04]  /*35330*/  LDL.LU R22, [R1+0x1568] ;  /* 0x0015680001167983 */ /* 0x000f680000300800 */
[----:B------:R-:W2:Y:S04]  /*35340*/  LDL.LU R21, [R1+0x1564] ;  /* 0x0015640001157983 */ /* 0x000ea80000300800 */
[----:B------:R-:W3:Y:S04]  /*35350*/  LDL.LU R20, [R1+0x1560] ;  /* 0x0015600001147983 */ /* 0x000ee80000300800 */
[----:B------:R-:W-:Y:S04]  /*35360*/  STL.64 [R1+0x1518], R26 ;  /* 0x0015181a01007387 */ /* 0x000fe80000100a00 */
[----:B------:R0:W-:Y:S04]  /*35370*/  STL.64 [R1+0x1510], R24 ;  /* 0x0015101801007387 */ /* 0x0001e80000100a00 */
[----:B0-----:R-:W4:Y:S04]  /*35380*/  LDL.LU R24, [R1+0x20] ;  /* 0x0000200001187983 */ /* 0x001f280000300800 */
[----:B------:R-:W4:Y:S04]  /*35390*/  LDL.LU R25, [R1+0x24] ;  /* 0x0000240001197983 */ /* 0x000f280000300800 */
[----:B------:R-:W5:Y:S01]  /*353a0*/  LDL.LU R26, [R1+0x28] ;  /* 0x00002800011a7983 */ /* 0x000f620000300800 */
[----:B------:R-:W-:-:S03]  /*353b0*/  IMAD.MOV.U32 R27, RZ, RZ, R0 ;  /* 0x000000ffff1b7224 */ /* 0x000fc600078e0000 */
[----:B------:R-:W2:Y:S04]  /*353c0*/  LDL.LU R0, [R1+0x155c] ;  /* 0x00155c0001007983 */ /* 0x000ea80000300800 */
[----:B-----5:R0:W-:Y:S04]  /*353d0*/  STL.64 [R1+0x1528], R26 ;  /* 0x0015281a01007387 */ /* 0x0201e80000100a00 */
[----:B----4-:R3:W-:Y:S01]  /*353e0*/  STL.64 [R1+0x1520], R24 ;  /* 0x0015201801007387 */ /* 0x0107e20000100a00 */
[----:B0-----:R-:W-:Y:S02]  /*353f0*/  IMAD.MOV.U32 R26, RZ, RZ, R22 ;  /* 0x000000ffff1a7224 */ /* 0x001fe400078e0016 */
[----:B---3--:R-:W-:-:S02]  /*35400*/  IMAD.MOV.U32 R24, RZ, RZ, R20 ;  /* 0x000000ffff187224 */ /* 0x008fc400078e0014 */
[----:B------:R-:W3:Y:S01]  /*35410*/  LDL.LU R20, [R1+0x1558] ;  /* 0x0015580001147983 */ /* 0x000ee20000300800 */
[----:B--2---:R-:W-:Y:S02]  /*35420*/  IMAD.MOV.U32 R25, RZ, RZ, R21 ;  /* 0x000000ffff197224 */ /* 0x004fe400078e0015 */
[----:B------:R-:W-:Y:S01]  /*35430*/  IMAD.MOV.U32 R27, RZ, RZ, R23 ;  /* 0x000000ffff1b7224 */ /* 0x000fe200078e0017 */
[----:B------:R-:W3:Y:S04]  /*35440*/  LDL.LU R21, [R1+0x1554] ;  /* 0x0015540001157983 */ /* 0x000ee80000300800 */
[----:B------:R-:W3:Y:S04]  /*35450*/  LDL.LU R22, [R1+0x1550] ;  /* 0x0015500001167983 */ /* 0x000ee80000300800 */
[----:B------:R-:W3:Y:S04]  /*35460*/  LDL.LU R23, [R1+0x154c] ;  /* 0x00154c0001177983 */ /* 0x000ee80000300800 */
[----:B------:R-:W-:Y:S04]  /*35470*/  STL.64 [R1+0x1540], R26 ;  /* 0x0015401a01007387 */ /* 0x000fe80000100a00 */
        /* <DEDUP_REMOVED lines=8> */
[----:B------:R-:W-:Y:S02]  /*35500*/  IMAD.MOV.U32 R27, RZ, RZ, R0 ;  /* 0x000000ffff1b7224 */ /* 0x000fe400078e0000 */
[----:B------:R-:W4:Y:S03]  /*35510*/  LDL.LU R0, [R1+0x1548] ;  /* 0x0015480001007983 */ /* 0x000f260000300800 */
[----:B---3--:R-:W-:Y:S01]  /*35520*/  HMMA.16816.F32 R12, R16, R10, R20 ;  /* 0x0000000a100c723c */ /* 0x008fe20000001814 */
[----:B------:R-:W3:-:S15]  /*35530*/  LDL.LU R10, [R1+0xa8] ;  /* 0x0000a800010a7983 */ /* 0x000ede0000300800 */
[----:B------:R-:W-:-:S07]  /*35540*/  NOP ;  /* 0x0000000000007918 */ /* 0x000fce0000000000 */
[----:B------:R0:W-:Y:S04]  /*35550*/  STL.64 [R1+0x460], R12 ;  /* 0x0004600c01007387 */ /* 0x0001e80000100a00 */
[----:B------:R1:W-:Y:S04]  /*35560*/  STL.64 [R1+0x468], R14 ;  /* 0x0004680e01007387 */ /* 0x0003e80000100a00 */
[----:B------:R-:W3:Y:S01]  /*35570*/  LDL.LU R11, [R1+0xac] ;  /* 0x0000ac00010b7983 */ /* 0x000ee20000300800 */
[----:B0-----:R-:W-:-:S03]  /*35580*/  IMAD.MOV.U32 R12, RZ, RZ, R29 ;  /* 0x000000ffff0c7224 */ /* 0x001fc600078e001d */
[----:B------:R-:W5:Y:S01]  /*35590*/  LDL.LU R21, [R1+0x348] ;  /* 0x0003480001157983 */ /* 0x000f620000300800 */
[----:B------:R-:W-:Y:S02]  /*355a0*/  IMAD.MOV.U32 R13, RZ, RZ, R7 ;  /* 0x000000ffff0d7224 */ /* 0x000fe400078e0007 */
[----:B-1----:R-:W-:Y:S01]  /*355b0*/  IMAD.MOV.U32 R14, RZ, RZ, R3 ;  /* 0x000000ffff0e7224 */ /* 0x002fe200078e0003 */
[----:B------:R-:W5:Y:S01]  /*355c0*/  LDL.LU R22, [R1+0x564] ;  /* 0x0005640001167983 */ /* 0x000f620000300800 */
[----:B------:R-:W-:-:S03]  /*355d0*/  IMAD.MOV.U32 R15, RZ, RZ, R5 ;  /* 0x000000ffff0f7224 */ /* 0x000fc600078e0005 */
[----:B------:R-:W5:Y:S04]  /*355e0*/  LDL.LU R23, [R1+0x344] ;  /* 0x0003440001177983 */ /* 0x000f680000300800 */
[----:B--2---:R-:W-:Y:S01]  /*355f0*/  HMMA.16816.F32 R12, R12, R8, R24 ;  /* 0x000000080c0c723c */ /* 0x004fe20000001818 */
[----:B------:R-:W2:Y:S04]  /*35600*/  LDL.LU R28, [R1+0x560] ;  /* 0x00056000011c7983 */ /* 0x000ea80000300800 */
[----:B------:R-:W4:Y:S04]  /*35610*/  LDL.LU.64 R26, [R1+0x1540] ;  /* 0x00154000011a7983 */ /* 0x000f280000300a00 */
[----:B------:R-:W4:Y:S04]  /*35620*/  LDL.LU.64 R24, [R1+0x1538] ;  /* 0x0015380001187983 */ /* 0x000f280000300a00 */
[----:B------:R-:W3:Y:S10]  /*35630*/  LDL.LU.64 R8, [R1+0x1530] ;  /* 0x0015300001087983 */ /* 0x000ef40000300a00 */
[----:B------:R-:W-:Y:S04]  /*35640*/  STL.64 [R1+0x470], R12 ;  /* 0x0004700c01007387 */ /* 0x000fe80000100a00 */
[----:B------:R0:W-:Y:S04]  /*35650*/  STL.64 [R1+0x478], R14 ;  /* 0x0004780e01007387 */ /* 0x0001e80000100a00 */
[----:B0-----:R-:W4:Y:S04]  /*35660*/  LDL.LU R14, [R1+0xb8] ;  /* 0x0000b800010e7983 */ /* 0x001f280000300800 */
[----:B------:R-:W4:Y:S02]  /*35670*/  LDL.LU R15, [R1+0xbc] ;  /* 0x0000bc00010f7983 */ /* 0x000f240000300800 */
[----:B----4-:R-:W-:Y:S02]  /*35680*/  HMMA.16816.F32 R12, R16, R14, R24 ;  /* 0x0000000e100c723c */ /* 0x010fe40000001818 */
[----:B------:R-:W3:Y:S04]  /*35690*/  LDL.LU.64 R26, [R1+0x1528] ;  /* 0x00152800011a7983 */ /* 0x000ee80000300a00 */
[----:B------:R-:W3:Y:S04]  /*356a0*/  LDL.LU.64 R24, [R1+0x1520] ;  /* 0x0015200001187983 */ /* 0x000ee80000300a00 */
[----:B------:R-:W5:Y:S04]  /*356b0*/  LDL.LU R20, [R1+0x578] ;  /* 0x0005780001147983 */ /* 0x000f680000300800 */
[----:B------:R-:W4:Y:S09]  /*356c0*/  LDL.LU R6, [R1+0x57c] ;  /* 0x00057c0001067983 */ /* 0x000f320000300800 */
[----:B------:R0:W-:Y:S04]  /*356d0*/  STL.64 [R1+0x480], R12 ;  /* 0x0004800c01007387 */ /* 0x0001e80000100a00 */
[----:B------:R1:W-:Y:S01]  /*356e0*/  STL.64 [R1+0x488], R14 ;  /* 0x0004880e01007387 */ /* 0x0003e20000100a00 */
[----:B0-----:R-:W-:-:S02]  /*356f0*/  IMAD.MOV.U32 R12, RZ, RZ, R29 ;  /* 0x000000ffff0c7224 */ /* 0x001fc400078e001d */
[----:B------:R-:W-:Y:S02]  /*35700*/  IMAD.MOV.U32 R13, RZ, RZ, R7 ;  /* 0x000000ffff0d7224 */ /* 0x000fe400078e0007 */
[----:B-1----:R-:W-:Y:S02]  /*35710*/  IMAD.MOV.U32 R14, RZ, RZ, R3 ;  /* 0x000000ffff0e7224 */ /* 0x002fe400078e0003 */
[----:B------:R-:W-:-:S07]  /*35720*/  IMAD.MOV.U32 R15, RZ, RZ, R5 ;  /* 0x000000ffff0f7224 */ /* 0x000fce00078e0005 */
[----:B---3--:R-:W-:Y:S01]  /*35730*/  HMMA.16816.F32 R12, R12, R8, R24 ;  /* 0x000000080c0c723c */ /* 0x008fe20000001818 */
[----:B------:R-:W3:Y:S04]  /*35740*/  LDL.LU.64 R26, [R1+0x1518] ;  /* 0x00151800011a7983 */ /* 0x000ee80000300a00 */
[----:B------:R-:W3:Y:S04]  /*35750*/  LDL.LU.64 R24, [R1+0x1510] ;  /* 0x0015100001187983 */ /* 0x000ee80000300a00 */
[----:B------:R-:W2:-:S14]  /*35760*/  LDL.LU.64 R8, [R1+0x1508] ;  /* 0x0015080001087983 */ /* 0x000e9c0000300a00 */
[----:B------:R-:W-:Y:S04]  /*35770*/  STL.64 [R1+0x490], R12 ;  /* 0x0004900c01007387 */ /* 0x000fe80000100a00 */
[----:B------:R0:W-:Y:S04]  /*35780*/  STL.64 [R1+0x498], R14 ;  /* 0x0004980e01007387 */ /* 0x0001e80000100a00 */
[----:B0-----:R-:W3:Y:S04]  /*35790*/  LDL.LU R14, [R1+0xb0] ;  /* 0x0000b000010e7983 */ /* 0x001ee80000300800 */
[----:B------:R-:W3:Y:S01]  /*357a0*/  LDL.LU R15, [R1+0xb4] ;  /* 0x0000b400010f7983 */ /* 0x000ee20000300800 */
[----:B------:R-:W-:-:S02]  /*357b0*/  IMAD.MOV.U32 R12, RZ, RZ, R29 ;  /* 0x000000ffff0c7224 */ /* 0x000fc400078e001d */
[----:B------:R-:W-:Y:S01]  /*357c0*/  IMAD.MOV.U32 R13, RZ, RZ, R7 ;  /* 0x000000ffff0d7224 */ /* 0x000fe200078e0007 */
[----:B---3--:R-:W-:Y:S01]  /*357d0*/  HMMA.16816.F32 R16, R16, R14, R24 ;  /* 0x0000000e1010723c */ /* 0x008fe20000001818 */
[----:B------:R-:W3:Y:S04]  /*357e0*/  LDL.LU.64 R26, [R1+0x1500] ;  /* 0x00150000011a7983 */ /* 0x000ee80000300a00 */
[----:B------:R-:W3:Y:S02]  /*357f0*/  LDL.LU.64 R24, [R1+0x14f8] ;  /* 0x0014f80001187983 */ /* 0x000ee40000300a00 */
[----:B------:R-:W-:Y:S02]  /*35800*/  IMAD.MOV.U32 R14, RZ, RZ, R3 ;  /* 0x000000ffff0e7224 */ /* 0x000fe400078e0003 */
[----:B------:R-:W-:Y:S01]  /*35810*/  IMAD.MOV.U32 R15, RZ, RZ, R5 ;  /* 0x000000ffff0f7224 */ /* 0x000fe200078e0005 */
[----:B------:R-:W2:-:S13]  /*35820*/  LDL.LU R2, [R1+0x580] ;  /* 0x0005800001027983 */ /* 0x000e9a0000300800 */
[----:B------:R0:W-:Y:S04]  /*35830*/  STL.64 [R1+0x4a0], R16 ;  /* 0x0004a01001007387 */ /* 0x0001e80000100a00 */
[----:B------:R1:W-:Y:S01]  /*35840*/  STL.64 [R1+0x4a8], R18 ;  /* 0x0004a81201007387 */ /* 0x0003e20000100a00 */
[----:B0-----:R-:W-:-:S03]  /*35850*/  IMAD.MOV.U32 R16, RZ, RZ, R29 ;  /* 0x000000ffff107224 */ /* 0x001fc600078e001d */
[----:B------:R-:W5:Y:S01]  /*35860*/  LDL.LU R29, [R1+0x568] ;  /* 0x00056800011d7983 */ /* 0x000f620000300800 */
[----:B---3--:R-:W-:Y:S03]  /*35870*/  HMMA.16816.F32 R12, R12, R10, R24 ;  /* 0x0000000a0c0c723c */ /* 0x008fe60000001818 */
[----:B------:R-:W2:Y:S04]  /*35880*/  LDL.LU.64 R10, [R1+0x14f0] ;  /* 0x0014f000010a7983 */ /* 0x000ea80000300a00 */
[----:B------:R-:W2:Y:S01]  /*35890*/  LDL.LU R26, [R1+0xa0] ;  /* 0x0000a000011a7983 */ /* 0x000ea20000300800 */
[----:B------:R-:W-:-:S15]  /*358a0*/  IMAD.MOV.U32 R27, RZ, RZ, R0 ;  /* 0x000000ffff1b7224 */ /* 0x000fde00078e0000 */
[----:B------:R-:W-:Y:S04]  /*358b0*/  STL.64 [R1+0x4b0], R12 ;  /* 0x0004b00c01007387 */ /* 0x000fe80000100a00 */
[----:B------:R-:W-:Y:S04]  /*358c0*/  STL.64 [R1+0x4b8], R14 ;  /* 0x0004b80e01007387 */ /* 0x000fe80000100a00 */
[----:B------:R-:W3:Y:S01]  /*358d0*/  LDL.LU R0, [R1+0x14e8] ;  /* 0x0014e80001007983 */ /* 0x000ee20000300800 */
[----:B------:R-:W-:Y:S02]  /*358e0*/  IMAD.MOV.U32 R17, RZ, RZ, R7 ;  /* 0x000000ffff117224 */ /* 0x000fe400078e0007 */
[----:B-1----:R-:W-:-:S02]  /*358f0*/  IMAD.MOV.U32 R18, RZ, RZ, R3 ;  /* 0x000000ffff127224 */ /* 0x002fc400078e0003 */
[----:B------:R-:W-:Y:S02]  /*35900*/  IMAD.MOV.U32 R19, RZ, RZ, R5 ;  /* 0x000000ffff137224 */ /* 0x000fe400078e0005 */
[----:B-----5:R-:W-:Y:S01]  /*35910*/  FFMA R20, R21, R20, R29 ;  /* 0x0000001415147223 */ /* 0x020fe2000000001d */
[----:B----4-:R-:W-:-:S04]  /*35920*/  FFMA R6, R23, R6, R22 ;  /* 0x0000000617067223 */ /* 0x010fc80000000016 */
[----:B--2---:R-:W-:-:S15]  /*35930*/  HMMA.16816.F32 R8, R16, R26, R8 ;  /* 0x0000001a1008723c */ /* 0x004fde0000001808 */
[----:B------:R-:W-:-:S08]  /*35940*/  NOP ;  /* 0x0000000000007918 */ /* 0x000fd00000000000 */
[----:B------:R-:W-:Y:S01]  /*35950*/  STL.64 [R1+0x4c0], R8 ;  /* 0x0004c00801007387 */ /* 0x000fe20000100a00 */
[----:B---3--:R-:W-:-:S03]  /*35960*/  FFMA R2, R0, R2, R28 ;  /* 0x0000000200027223 */ /* 0x008fc6000000001c */
[----:B------:R-:W-:Y:S04]  /*35970*/  STL.64 [R1+0x4c8], R10 ;  /* 0x0004c80a01007387 */ /* 0x000fe80000100a00 */
[----:B------:R-:W-:Y:S04]  /*35980*/  STL [R1+0x578], R20 ;  /* 0x0005781401007387 */ /* 0x000fe80000100800 */
[----:B------:R-:W-:Y:S04]  /*35990*/  STL [R1+0x57c], R6 ;  /* 0x00057c0601007387 */ /* 0x000fe80000100800 */
[----:B------:R0:W-:Y:S04]  /*359a0*/  STL [R1+0x580], R2 ;  /* 0x0005800201007387 */ /* 0x0001e80000100800 */
[----:B------:R-:W2:Y:S04]  /*359b0*/  LDL R0, [R1+0x334] ;  /* 0x0003340001007983 */ /* 0x000ea80000100800 */
[----:B0-----:R-:W3:Y:S01]  /*359c0*/  LDL R2, [R1+0x338] ;  /* 0x0003380001027983 */ /* 0x001ee20000100800 */
[----:B------:R-:W0:Y:S03]  /*359d0*/  S2R R4, SR_CTAID.X ;  /* 0x0000000000047919 */ /* 0x000e260000002500 */
[----:B---3--:R1:W-:Y:S04]  /*359e0*/  STL [R1+0x56c], R2 ;  /* 0x00056c0201007387 */ /* 0x0083e80000100800 */
[----:B-1----:R-:W3:Y:S04]  /*359f0*/  LDL R2, [R1+0x330] ;  /* 0x0003300001027983 */ /* 0x002ee80000100800 */
[----:B--2---:R1:W-:Y:S04]  /*35a00*/  STL [R1+0x570], R0 ;  /* 0x0005700001007387 */ /* 0x0043e80000100800 */
[----:B-1----:R-:W2:Y:S01]  /*35a10*/  LDL R0, [R1+0x32c] ;  /* 0x00032c0001007983 */ /* 0x002ea20000100800 */
[----:B0-----:R-:W-:Y:S01]  /*35a20*/  IMAD.SHL.U32 R4, R4, 0x20, RZ ;  /* 0x0000002004047824 */ /* 0x001fe200078e00ff */
[----:B------:R-:W-:-:S03]  /*35a30*/  UIADD3 UR6, UR6, 0x80, URZ ;  /* 0x0000008006067890 */ /* 0x000fc6000fffe03f */
[----:B------:R-:W-:-:S05]  /*35a40*/  VIADD R4, R4, 0x20 ;  /* 0x0000002004047836 */ /* 0x000fca0000000000 */
[----:B------:R-:W-:Y:S01]  /*35a50*/  ISETP.LE.AND P1, PT, R4, UR6, PT ;  /* 0x0000000604007c0c */ /* 0x000fe2000bf23270 */
[----:B------:R-:W-:Y:S02]  /*35a60*/  ULEA UR5, UR13, UR5, 0x7 ;  /* 0x000000050d057291 */ /* 0x000fe4000f8e383f */
[----:B------:R-:W-:Y:S01]  /*35a70*/  ULEA UR4, UR14, UR4, 0x7 ;  /* 0x000000040e047291 */ /* 0x000fe2000f8e383f */
[----:B---3--:R1:W-:Y:S04]  /*35a80*/  STL [R1+0x574], R2 ;  /* 0x0005740201007387 */ /* 0x0083e80000100800 */
[----:B--2---:R1:W-:Y:S05]  /*35a90*/  STL [R1+0x564], R0 ;  /* 0x0005640001007387 */ /* 0x0043ea0000100800 */
[----:B------:R-:W-:Y:S05]  /*35aa0*/  @!P1 BRA `(.L_x_1) ;  /* 0xfffffda800049947 */ /* 0x000fea000383ffff */
.L_x_0:
[----:B------:R-:W2:Y:S01]  /*35ab0*/  LDL.LU R25, [R1+0x540] ;  /* 0x0005400001197983 */ /* 0x000ea20000300800 */
[----:B------:R-:W-:Y:S01]  /*35ac0*/  ULDC.64 UR4, c[0x0][0x270] ;  /* 0x00009c0000047ab9 */ /* 0x000fe20000000a00 */
[----:B-1----:R-:W1:Y:S02]  /*35ad0*/  S2R R0, SR_TID.X ;  /* 0x0000000000007919 */ /* 0x002e640000002100 */
[----:B-1----:R-:W-:Y:S01]  /*35ae0*/  LOP3.LUT R0, R0, 0x7f, RZ, 0xc0, !PT ;  /* 0x0000007f00007812 */ /* 0x002fe200078ec0ff */
[----:B------:R-:W-:Y:S03]  /*35af0*/  BAR.SYNC.DEFER_BLOCKING 0x0 ;  /* 0x0000000000007b1d */ /* 0x000fe60000010000 */
[----:B------:R-:W-:-:S03]  /*35b00*/  ISETP.GE.U32.AND P0, PT, R0, 0x20, PT ;  /* 0x000000200000780c */ /* 0x000fc60003f06070 */
[----:B--2---:R-:W-:Y:S04]  /*35b10*/  STL [R1+0x1664], R25 ;  /* 0x0016641901007387 */ /* 0x004fe80000100800 */
[----:B------:R-:W2:Y:S04]  /*35b20*/  LDL.LU R24, [R1+0x544] ;  /* 0x0005440001187983 */ /* 0x000ea80000300800 */
        /* <DEDUP_REMOVED lines=21> */
[----:B0-----:R-:W2:Y:S04]  /*35c80*/  LDL.LU R13, [R1+0x4f0] ;  /* 0x0004f000010d7983 */ /* 0x001ea80000300800 */
        /* <DEDUP_REMOVED lines=24> */
[----:B--2---:R0:W-:Y:S04]  /*35e10*/  STL [R1+0x16c4], R0 ;  /* 0x0016c40001007387 */ /* 0x0041e80000100800 */
[----:B0-----:R-:W2:Y:S04]  /*35e20*/  LDL.LU R0, [R1+0x524] ;  /* 0x0005240001007983 */ /* 0x001ea80000300800 */
[----:B------:R-:W3:Y:S04]  /*35e30*/  LDL.LU R25, [R1+0x528] ;  /* 0x0005280001197983 */ /* 0x000ee80000300800 */
[----:B--2---:R0:W-:Y:S04]  /*35e40*/  STL [R1], R0 ;  /* 0x0000000001007387 */ /* 0x0041e80000100800 */
[----:B---3--:R-:W-:Y:S04]  /*35e50*/  STL [R1+0x16c8], R25 ;  /* 0x0016c81901007387 */ /* 0x008fe80000100800 */
[----:B------:R-:W2:Y:S04]  /*35e60*/  LDL.LU R24, [R1+0x52c] ;  /* 0x00052c0001187983 */ /* 0x000ea80000300800 */
[----:B--2---:R-:W-:Y:S04]  /*35e70*/  STL [R1+0x16cc], R24 ;  /* 0x0016cc1801007387 */ /* 0x004fe80000100800 */
[----:B------:R-:W2:Y:S04]  /*35e80*/  LDL.LU R2, [R1+0x530] ;  /* 0x0005300001027983 */ /* 0x000ea80000300800 */
[----:B0-----:R-:W3:Y:S04]  /*35e90*/  LDL.LU R0, [R1+0x534] ;  /* 0x0005340001007983 */ /* 0x001ee80000300800 */
[----:B--2---:R0:W-:Y:S04]  /*35ea0*/  STL [R1+0xc], R2 ;  /* 0x00000c0201007387 */ /* 0x0041e80000100800 */
[----:B------:R-:W2:Y:S04]  /*35eb0*/  LDL.LU R21, [R1+0x538] ;  /* 0x0005380001157983 */ /* 0x000ea80000300800 */
[----:B---3--:R1:W-:Y:S04]  /*35ec0*/  STL [R1+0x10], R0 ;  /* 0x0000100001007387 */ /* 0x0083e80000100800 */
[----:B--2---:R2:W-:Y:S04]  /*35ed0*/  STL [R1+0x16d0], R21 ;  /* 0x0016d01501007387 */ /* 0x0045e80000100800 */
[----:B------:R-:W3:Y:S04]  /*35ee0*/  LDL.LU R20, [R1+0x53c] ;  /* 0x00053c0001147983 */ /* 0x000ee80000300800 */
[----:B---3--:R-:W-:Y:S04]  /*35ef0*/  STL [R1+0x16d4], R20 ;  /* 0x0016d41401007387 */ /* 0x008fe80000100800 */
        /* <DEDUP_REMOVED lines=14> */
[----:B0-----:R-:W3:Y:S04]  /*35fe0*/  LDL.LU R2, [R1+0x46c] ;  /* 0x00046c0001027983 */ /* 0x001ee80000300800 */
[----:B---3--:R-:W-:Y:S04]  /*35ff0*/  STL [R1+0x1700], R2 ;  /* 0x0017000201007387 */ /* 0x008fe80000100800 */
[----:B------:R-:W3:Y:S04]  /*36000*/  LDL.LU R17, [R1+0x470] ;  /* 0x0004700001117983 */ /* 0x000ee80000300800 */
[----:B---3--:R-:W-:Y:S04]  /*36010*/  STL [R1+0x16e8], R17 ;  /* 0x0016e81101007387 */ /* 0x008fe80000100800 */
[----:B------:R-:W3:Y:S04]  /*36020*/  LDL.LU R16, [R1+0x474] ;  /* 0x0004740001107983 */ /* 0x000ee80000300800 */
[----:B---3--:R-:W-:Y:S04]  /*36030*/  STL [R1+0x16ec], R16 ;  /* 0x0016ec1001007387 */ /* 0x008fe80000100800 */
[----:B-1----:R-:W3:Y:S04]  /*36040*/  LDL.LU R0, [R1+0x478] ;  /* 0x0004780001007983 */ /* 0x002ee80000300800 */
[----:B---3--:R-:W-:Y:S04]  /*36050*/  STL [R1+0x1704], R0 ;  /* 0x0017040001007387 */ /* 0x008fe80000100800 */
[----:B------:R-:W3:Y:S04]  /*36060*/  LDL.LU R25, [R1+0x47c] ;  /* 0x00047c0001197983 */ /* 0x000ee80000300800 */
[----:B---3--:R0:W-:Y:S04]  /*36070*/  STL [R1+0x1708], R25 ;  /* 0x0017081901007387 */ /* 0x0081e80000100800 */
[----:B------:R-:W3:Y:S04]  /*36080*/  LDL.LU R15, [R1+0x480] ;  /* 0x00048000010f7983 */ /* 0x000ee80000300800 */
[----:B---3--:R-:W-:Y:S04]  /*36090*/  STL [R1+0x16f0], R15 ;  /* 0x0016f00f01007387 */ /* 0x008fe80000100800 */
[----:B------:R-:W3:Y:S04]  /*360a0*/  LDL.LU R14, [R1+0x484] ;  /* 0x00048400010e7983 */ /* 0x000ee80000300800 */
[----:B---3--:R-:W-:Y:S04]  /*360b0*/  STL [R1+0x170c], R14 ;  /* 0x00170c0e01007387 */ /* 0x008fe80000100800 */
[----:B------:R-:W3:Y:S04]  /*360c0*/  LDL.LU R24, [R1+0x488] ;  /* 0x0004880001187983 */ /* 0x000ee80000300800 */
[----:B---3--:R-:W-:Y:S04]  /*360d0*/  STL [R1+0x1710], R24 ;  /* 0x0017101801007387 */ /* 0x008fe80000100800 */
[----:B--2---:R-:W2:Y:S01]  /*360e0*/  LDL.LU R21, [R1+0x48c] ;  /* 0x00048c0001157983 */ /* 0x004ea20000300800 */
[----:B0-----:R-:W0:Y:S03]  /*360f0*/  S2R R25, SR_TID.X ;  /* 0x0000000000197919 */ /* 0x001e260000002100 */
[----:B--2---:R-:W-:Y:S04]  /*36100*/  STL [R1+0x1714], R21 ;  /* 0x0017141501007387 */ /* 0x004fe80000100800 */
[----:B------:R-:W2:Y:S01]  /*36110*/  LDL.LU R13, [R1+0x490] ;  /* 0x00049000010d7983 */ /* 0x000ea20000300800 */
[C---:B0-----:R-:W-:Y:S01]  /*36120*/  IMAD.SHL.U32 R26, R25.reuse, 0x4, RZ ;  /* 0x00000004191a7824 */ /* 0x041fe200078e00ff */
[----:B------:R-:W-:Y:S01]  /*36130*/  SHF.R.S32.HI R28, RZ, 0x4, R25 ;  /* 0x00000004ff1c7819 */ /* 0x000fe20000011419 */
[----:B------:R-:W-:-:S02]  /*36140*/  IMAD.SHL.U32 R27, R25, 0x8, RZ ;  /* 0x00000008191b7824 */ /* 0x000fc400078e00ff */
[C---:B------:R-:W-:Y:S01]  /*36150*/  IMAD.SHL.U32 R29, R25.reuse, 0x10, RZ ;  /* 0x00000010191d7824 */ /* 0x040fe200078e00ff */
[----:B------:R-:W-:Y:S01]  /*36160*/  SHF.R.U32.HI R2, RZ, 0x1, R25 ;  /* 0x00000001ff027819 */ /* 0x000fe20000011619 */
[----:B------:R-:W-:Y:S01]  /*36170*/  IMAD.SHL.U32 R5, R25, 0x200, RZ ;  /* 0x0000020019057824 */ /* 0x000fe200078e00ff */
[----:B------:R-:W-:Y:S02]  /*36180*/  LOP3.LUT R4, R26, 0x38, RZ, 0xc0, !PT ;  /* 0x000000381a047812 */ /* 0x000fe400078ec0ff */
[----:B------:R-:W-:Y:S02]  /*36190*/  SGXT R28, R28, 0x1 ;  /* 0x000000011c1c781a */ /* 0x000fe40000000200 */
[----:B------:R-:W-:Y:S02]  /*361a0*/  LOP3.LUT R26, R27, 0x180, RZ, 0xc0, !PT ;  /* 0x000001801b1a7812 */ /* 0x000fe400078ec0ff */
[----:B------:R-:W-:Y:S01]  /*361b0*/  LOP3.LUT R29, R29, 0x70, RZ, 0xc0, !PT ;  /* 0x000000701d1d7812 */ /* 0x000fe200078ec0ff */
[----:B------:R-:W-:Y:S01]  /*361c0*/  IMAD.SHL.U32 R0, R25, 0x40, RZ ;  /* 0x0000004019007824 */ /* 0x000fe200078e00ff */
[----:B------:R-:W-:-:S02]  /*361d0*/  LOP3.LUT R2, R2, 0xc, RZ, 0xc0, !PT ;  /* 0x0000000c02027812 */ /* 0x000fc400078ec0ff */
[----:B------:R-:W-:Y:S02]  /*361e0*/  LOP3.LUT R28, R28, 0x840, RZ, 0xc0, !PT ;  /* 0x000008401c1c7812 */ /* 0x000fe400078ec0ff */
[----:B------:R-:W-:Y:S02]  /*361f0*/  LOP3.LUT R26, R26, 0x48, R25, 0xf8, !PT ;  /* 0x000000481a1a7812 */ /* 0x000fe400078ef819 */
[----:B------:R-:W-:Y:S02]  /*36200*/  LOP3.LUT R27, R29, 0x1800, R5, 0xf8, !PT ;  /* 0x000018001d1b7812 */ /* 0x000fe400078ef805 */
[----:B------:R-:W-:Y:S01]  /*36210*/  IADD3 R2, R2, UR7, R29 ;  /* 0x0000000702027c10 */ /* 0x000fe2000fffe01d */
[----:B--2---:R0:W-:Y:S04]  /*36220*/  STL [R1+0x1718], R13 ;  /* 0x0017180d01007387 */ /* 0x0041e80000100800 */
[----:B------:R-:W2:Y:S04]  /*36230*/  LDL.LU R12, [R1+0x494] ;  /* 0x00049400010c7983 */ /* 0x000ea80000300800 */
[----:B------:R-:W3:Y:S04]  /*36240*/  LDL.LU R20, [R1+0x498] ;  /* 0x0004980001147983 */ /* 0x000ee80000300800 */
[----:B------:R-:W4:Y:S04]  /*36250*/  LDL.LU R23, [R1+0x49c] ;  /* 0x00049c0001177983 */ /* 0x000f280000300800 */
[----:B------:R-:W5:Y:S04]  /*36260*/  LDL.LU R11, [R1+0x4a0] ;  /* 0x0004a000010b7983 */ /* 0x000f680000300800 */
[----:B------:R-:W2:Y:S04]  /*36270*/  LDL.LU R10, [R1+0x4a4] ;  /* 0x0004a400010a7983 */ /* 0x000ea80000300800 */
[----:B------:R-:W3:Y:S04]  /*36280*/  LDL.LU R22, [R1+0x4a8] ;  /* 0x0004a80001167983 */ /* 0x000ee80000300800 */
[----:B------:R-:W4:Y:S04]  /*36290*/  LDL.LU R19, [R1+0x4ac] ;  /* 0x0004ac0001137983 */ /* 0x000f280000300800 */
[----:B------:R-:W5:Y:S04]  /*362a0*/  LDL.LU R9, [R1+0x4b0] ;  /* 0x0004b00001097983 */ /* 0x000f680000300800 */
[----:B------:R-:W2:Y:S01]  /*362b0*/  LDL.LU R8, [R1+0x4b4] ;  /* 0x0004b40001087983 */ /* 0x000ea20000300800 */
[----:B0-----:R-:W-:-:S03]  /*362c0*/  LOP3.LUT R13, R28, 0x40, R0, 0x78, !PT ;  /* 0x000000401c0d7812 */ /* 0x001fc600078e7800 */
[----:B------:R-:W3:Y:S01]  /*362d0*/  LDL.LU R18, [R1+0x4b8] ;  /* 0x0004b80001127983 */ /* 0x000ee20000300800 */
[----:B------:R-:W-:-:S03]  /*362e0*/  LOP3.LUT R0, R27, R26, RZ, 0x3c, !PT ;  /* 0x0000001a1b007212 */ /* 0x000fc600078e3cff */
[----:B------:R-:W4:Y:S04]  /*362f0*/  LDL.LU R17, [R1+0x4bc] ;  /* 0x0004bc0001117983 */ /* 0x000f280000300800 */
[----:B------:R-:W5:Y:S04]  /*36300*/  LDL.LU R7, [R1+0x4c0] ;  /* 0x0004c00001077983 */ /* 0x000f680000300800 */
[----:B------:R-:W2:Y:S04]  /*36310*/  LDL.LU R6, [R1+0x4c4] ;  /* 0x0004c40001067983 */ /* 0x000ea80000300800 */
[----:B------:R-:W3:Y:S04]  /*36320*/  LDL.LU R16, [R1+0x4c8] ;  /* 0x0004c80001107983 */ /* 0x000ee80000300800 */
[----:B------:R-:W4:Y:S04]  /*36330*/  LDL.LU R15, [R1+0x4cc] ;  /* 0x0004cc00010f7983 */ /* 0x000f280000300800 */
[----:B------:R-:W-:Y:S04]  /*36340*/  STL [R1+0x1e8], R2 ;  /* 0x0001e80201007387 */ /* 0x000fe80000100800 */
[----:B------:R-:W5:Y:S04]  /*36350*/  LDL.LU R26, [R1+0x578] ;  /* 0x00057800011a7983 */ /* 0x000f680000300800 */
[----:B------:R0:W-:Y:S04]  /*36360*/  STL [R1+0xd4], R0 ;  /* 0x0000d40001007387 */ /* 0x0001e80000100800 */
[----:B------:R-:W0:Y:S04]  /*36370*/  LDL.LU R27, [R1+0x57c] ;  /* 0x00057c00011b7983 */ /* 0x000e280000300800 */
[----:B------:R-:W2:Y:S04]  /*36380*/  LDL.LU R28, [R1+0x580] ;  /* 0x00058000011c7983 */ /* 0x000ea80000300800 */
[----:B------:R-:W3:Y:S01]  /*36390*/  LDL.LU R29, [R1+0x584] ;  /* 0x00058400011d7983 */ /* 0x000ee20000300800 */
[----:B------:R-:W-:-:S05]  /*363a0*/  LOP3.LUT R3, R25, 0x60, RZ, 0xc0, !PT ;  /* 0x0000006019037812 */ /* 0x000fca00078ec0ff */
[----:B------:R-:W-:-:S04]  /*363b0*/  IMAD R21, R3, 0x10, R4 ;  /* 0x0000001003157824 */ /* 0x000fc800078e0204 */
[----:B------:R-:W-:Y:S02]  /*363c0*/  IMAD.IADD R21, R21, 0x1, R13 ;  /* 0x0000000115157824 */ /* 0x000fe400078e020d */
[C---:B-----5:R-:W-:Y:S01]  /*363d0*/  FMUL R4, R26.reuse, 8388608 ;  /* 0x4b0000001a047820 */ /* 0x060fe20000400000 */
[----:B------:R-:W-:-:S04]  /*363e0*/  FSETP.GEU.AND P2, PT, R26, 1.175494350822287508e-38, PT ;  /* 0x008000001a00780b */ /* 0x000fc80003f4e000 */
[----:B------:R-:W-:Y:S01]  /*363f0*/  FSEL R14, R4, R26, !P2 ;  /* 0x0000001a040e7208 */ /* 0x000fe20005000000 */
[C---:B0-----:R-:W-:Y:S01]  /*36400*/  FMUL R0, R27.reuse, 8388608 ;  /* 0x4b0000001b007820 */ /* 0x041fe20000400000 */
[----:B------:R-:W-:Y:S01]  /*36410*/  FSETP.GEU.AND P3, PT, R27, 1.175494350822287508e-38, PT ;  /* 0x008000001b00780b */ /* 0x000fe20003f6e000 */
[C---:B--2---:R-:W-:Y:S01]  /*36420*/  FMUL R3, R28.reuse, 8388608 ;  /* 0x4b0000001c037820 */ /* 0x044fe20000400000 */
[----:B------:R-:W-:Y:S01]  /*36430*/  FSETP.GEU.AND P4, PT, R28, 1.175494350822287508e-38, PT ;  /* 0x008000001c00780b */ /* 0x000fe20003f8e000 */
[C---:B---3--:R-:W-:Y:S01]  /*36440*/  FMUL R2, R29.reuse, 8388608 ;  /* 0x4b0000001d027820 */ /* 0x048fe20000400000 */
[----:B------:R-:W-:Y:S02]  /*36450*/  FSETP.GEU.AND P5, PT, R29, 1.175494350822287508e-38, PT ;  /* 0x008000001d00780b */ /* 0x000fe40003fae000 */
[----:B------:R-:W-:Y:S01]  /*36460*/  FSEL R0, R0, R27, !P3 ;  /* 0x0000001b00007208 */ /* 0x000fe20005800000 */
[----:B------:R0:W-:Y:S01]  /*36470*/  STL [R1+0xbc], R14 ;  /* 0x0000bc0e01007387 */ /* 0x0001e20000100800 */
[----:B------:R-:W-:-:S02]  /*36480*/  FSEL R3, R3, R28, !P4 ;  /* 0x0000001c03037208 */ /* 0x000fc40006000000 */
[----:B------:R-:W-:Y:S01]  /*36490*/  FSEL R5, R2, R29, !P5 ;  /* 0x0000001d02057208 */ /* 0x000fe20006800000 */
[----:B------:R1:W-:Y:S01]  /*364a0*/  STL [R1+0xcc], R0 ;  /* 0x0000cc0001007387 */ /* 0x0003e20000100800 */
[----:B0-----:R-:W-:-:S03]  /*364b0*/  VIADD R14, R14, 0xc0cafb0d ;  /* 0xc0cafb0d0e0e7836 */ /* 0x001fc60000000000 */
[----:B------:R0:W-:Y:S01]  /*364c0*/  STL [R1+0xc8], R3 ;  /* 0x0000c80301007387 */ /* 0x0001e20000100800 */
[----:B-1----:R-:W-:-:S03]  /*364d0*/  VIADD R0, R0, 0xc0cafb0d ;  /* 0xc0cafb0d00007836 */ /* 0x002fc60000000000 */
[----:B------:R1:W-:Y:S01]  /*364e0*/  STL [R1+0x1d4], R5 ;  /* 0x0001d40501007387 */ /* 0x0003e20000100800 */
[----:B------:R-:W-:Y:S01]  /*364f0*/  LOP3.LUT R14, R14, 0xff800000, RZ, 0xc0, !PT ;  /* 0xff8000000e0e7812 */ /* 0x000fe200078ec0ff */
[----:B0-----:R-:W-:Y:S01]  /*36500*/  VIADD R3, R3, 0xc0cafb0d ;  /* 0xc0cafb0d03037836 */ /* 0x001fe20000000000 */
[----:B------:R-:W-:Y:S01]  /*36510*/  LOP3.LUT R0, R0, 0xff800000, RZ, 0xc0, !PT ;  /* 0xff80000000007812 */ /* 0x000fe200078ec0ff */
[----:B-1----:R-:W-:-:S03]  /*36520*/  VIADD R5, R5, 0xc0cafb0d ;  /* 0xc0cafb0d05057836 */ /* 0x002fc60000000000 */
[----:B------:R-:W-:Y:S01]  /*36530*/  LOP3.LUT R3, R3, 0xff800000, RZ, 0xc0, !PT ;  /* 0xff80000003037812 */ /* 0x000fe200078ec0ff */
[----:B------:R0:W-:Y:S01]  /*36540*/  STL [R1+0xd8], R14 ;  /* 0x0000d80e01007387 */ /* 0x0001e20000100800 */
[----:B------:R-:W-:Y:S02]  /*36550*/  FSEL R24, RZ, -23, P2 ;  /* 0xc1b80000ff187808 */ /* 0x000fe40001000000 */
[----:B------:R-:W-:Y:S01]  /*36560*/  LOP3.LUT R5, R5, 0xff800000, RZ, 0xc0, !PT ;  /* 0xff80000005057812 */ /* 0x000fe200078ec0ff */
[----:B------:R1:W-:Y:S01]  /*36570*/  STL [R1+0xe4], R0 ;  /* 0x0000e40001007387 */ /* 0x0003e20000100800 */
[----:B------:R-:W-:Y:S02]  /*36580*/  FSEL R25, RZ, -23, P3 ;  /* 0xc1b80000ff197808 */ /* 0x000fe40001800000 */
[----:B0-----:R-:W-:Y:S01]  /*36590*/  I2FP.F32.S32 R14, R14 ;  /* 0x0000000e000e7245 */ /* 0x001fe20000201400 */
[----:B------:R0:W-:Y:S01]  /*365a0*/  STL [R1+0xe0], R3 ;  /* 0x0000e00301007387 */ /* 0x0001e20000100800 */
[----:B-1----:R-:W-:-:S03]  /*365b0*/  I2FP.F32.S32 R0, R0 ;  /* 0x0000000000007245 */ /* 0x002fc60000201400 */
[----:B------:R-:W-:Y:S01]  /*365c0*/  STL [R1+0xdc], R5 ;  /* 0x0000dc0501007387 */ /* 0x000fe20000100800 */
[----:B------:R-:W-:-:S03]  /*365d0*/  FFMA.FTZ R14, R14, 1.1920928955078125e-07, R24 ;  /* 0x340000000e0e7823 */ /* 0x000fc60000010018 */
[----:B------:R-:W2:Y:S01]  /*365e0*/  LDL.LU R13, [R1+0x1718] ;  /* 0x00171800010d7983 */ /* 0x000ea20000300800 */
[----:B------:R-:W-:-:S03]  /*365f0*/  FFMA.FTZ R0, R0, 1.1920928955078125e-07, R25 ;  /* 0x3400000000007823 */ /* 0x000fc60000010019 */
[----:B------:R1:W-:Y:S01]  /*36600*/  STL [R1+0x9c], R21 ;  /* 0x00009c1501007387 */ /* 0x0003e20000100800 */
[----:B------:R-:W-:Y:S02]  /*36610*/  FSEL R2, RZ, -23, P4 ;  /* 0xc1b80000ff027808 */ /* 0x000fe40002000000 */
[----:B0-----:R-:W-:Y:S01]  /*36620*/  I2FP.F32.S32 R3, R3 ;  /* 0x0000000300037245 */ /* 0x001fe20000201400 */
[----:B-1----:R-:W3:Y:S04]  /*36630*/  LDL.LU R21, [R1+0x1714] ;  /* 0x0017140001157983 */ /* 0x002ee80000300800 */
[----:B------:R-:W5:Y:S04]  /*36640*/  LDL.LU R24, [R1+0x1710] ;  /* 0x0017100001187983 */ /* 0x000f680000300800 */
[----:B------:R0:W-:Y:S01]  /*36650*/  STL [R1+0xf0], R14 ;  /* 0x0000f00e01007387 */ /* 0x0001e20000100800 */
[----:B------:R-:W-:-:S03]  /*36660*/  FFMA.FTZ R3, R3, 1.1920928955078125e-07, R2 ;  /* 0x3400000003037823 */ /* 0x000fc60000010002 */
[----:B0-----:R-:W2:Y:S04]  /*36670*/  LDL.LU R14, [R1+0x170c] ;  /* 0x00170c00010e7983 */ /* 0x001ea80000300800 */
[----:B------:R-:W2:Y:S04]  /*36680*/  LDL.LU R25, [R1+0x1708] ;  /* 0x0017080001197983 */ /* 0x000ea80000300800 */
[----:B------:R0:W-:Y:S04]  /*36690*/  STL [R1+0xec], R0 ;  /* 0x0000ec0001007387 */ /* 0x0001e80000100800 */
[----:B0-----:R-:W2:Y:S04]  /*366a0*/  LDL.LU R0, [R1+0x1704] ;  /* 0x0017040001007983 */ /* 0x001ea80000300800 */
[----:B------:R-:W2:Y:S01]  /*366b0*/  LDL.LU R2, [R1+0x1700] ;  /* 0x0017000001027983 */ /* 0x000ea20000300800 */
[----:B------:R-:W-:-:S02]  /*366c0*/  FSEL R4, RZ, -23, P5 ;  /* 0xc1b80000ff047808 */ /* 0x000fc40002800000 */
[----:B------:R-:W-:Y:S01]  /*366d0*/  I2FP.F32.S32 R5, R5 ;  /* 0x0000000500057245 */ /* 0x000fe20000201400 */
[----:B------:R0:W-:Y:S04]  /*366e0*/  STL [R1+0xe8], R3 ;  /* 0x0000e80301007387 */ /* 0x0001e80000100800 */
[----:B------:R-:W-:Y:S01]  /*366f0*/  FFMA.FTZ R5, R5, 1.1920928955078125e-07, R4 ;  /* 0x3400000005057823 */ /* 0x000fe20000010004 */
[----:B0-----:R-:W2:Y:S04]  /*36700*/  LDL.LU R3, [R1+0x16fc] ;  /* 0x0016fc0001037983 */ /* 0x001ea80000300800 */
[----:B------:R-:W2:Y:S04]  /*36710*/  LDL.LU R4, [R1+0x16f8] ;  /* 0x0016f80001047983 */ /* 0x000ea80000300800 */
[----:B------:R0:W-:Y:S04]  /*36720*/  STL [R1+0xf4], R5 ;  /* 0x0000f40501007387 */ /* 0x0001e80000100800 */
[----:B0-----:R-:W2:Y:S01]  /*36730*/  LDL.LU R5, [R1+0x16f4] ;  /* 0x0016f40001057983 */ /* 0x001ea20000300800 */
[----:B------:R-:W-:-:S02]  /*36740*/  FSETP.GT.AND P1, PT, |R29|, 8.50705917302346158658e+37, PT ;  /* 0x7e8000001d00780b */ /* 0x000fc40003f24200 */
[----:B------:R-:W-:-:S11]  /*36750*/  FSETP.GEU.AND P3, PT, |R29|, 1.175494350822287508e-38, PT ;  /* 0x008000001d00780b */ /* 0x000fd60003f6e200 */
[----:B------:R-:W-:-:S04]  /*36760*/  @P1 FMUL R29, R29, 0.25 ;  /* 0x3e8000001d1d1820 */ /* 0x000fc80000400000 */
[----:B------:R-:W-:-:S06]  /*36770*/  @!P3 FMUL R29, R29, 16777216 ;  /* 0x4b8000001d1db820 */ /* 0x000fcc0000400000 */
[----:B------:R-:W0:Y:S01]  /*36780*/  MUFU.RCP R29, R29 ;  /* 0x0000001d001d7308 */ /* 0x000e220000001000 */
[----:B----4-:R-:W-:Y:S01]  /*36790*/  @P1 FMUL R15, R15, 0.25 ;  /* 0x3e8000000f0f1820 */ /* 0x010fe20000400000 */
[----:B------:R-:W-:-:S03]  /*367a0*/  @P1 FMUL R16, R16, 0.25 ;  /* 0x3e80000010101820 */ /* 0x000fc60000400000 */
[----:B------:R-:W-:Y:S01]  /*367b0*/  @!P3 FMUL R15, R15, 16777216 ;  /* 0x4b8000000f0fb820 */ /* 0x000fe20000400000 */
[----:B------:R-:W-:Y:S01]  /*367c0*/  @P1 FMUL R17, R17, 0.25 ;  /* 0x3e80000011111820 */ /* 0x000fe20000400000 */
[----:B------:R-:W-:Y:S01]  /*367d0*/  @P1 FMUL R18, R18, 0.25 ;  /* 0x3e80000012121820 */ /* 0x000fe20000400000 */
[----:B------:R-:W-:Y:S01]  /*367e0*/  @!P3 FMUL R16, R16, 16777216 ;  /* 0x4b8000001010b820 */ /* 0x000fe20000400000 */
[----:B------:R-:W-:Y:S01]  /*367f0*/  @P1 FMUL R19, R19, 0.25 ;  /* 0x3e80000013131820 */ /* 0x000fe20000400000 */
[----:B------:R-:W-:Y:S01]  /*36800*/  @!P3 FMUL R17, R17, 16777216 ;  /* 0x4b8000001111b820 */ /* 0x000fe20000400000 */
[----:B------:R-:W-:Y:S01]  /*36810*/  @P1 FMUL R22, R22, 0.25 ;  /* 0x3e80000016161820 */ /* 0x000fe20000400000 */
[----:B------:R-:W-:Y:S01]  /*36820*/  @!P3 FMUL R18, R18, 16777216 ;  /* 0x4b8000001212b820 */ /* 0x000fe20000400000 */
[C---:B0-----:R-:W-:Y:S01]  /*36830*/  FMUL R15, R29.reuse, R15 ;  /* 0x0000000f1d0f7220 */ /* 0x041fe20000400000 */
[----:B------:R-:W-:Y:S01]  /*36840*/  FMUL R16, R29, R16 ;  /* 0x000000101d107220 */ /* 0x000fe20000400000 */
[----:B------:R-:W-:Y:S01]  /*36850*/  @P1 FMUL R23, R23, 0.25 ;  /* 0x3e80000017171820 */ /* 0x000fe20000400000 */
[----:B------:R-:W-:-:S02]  /*36860*/  @!P3 FMUL R19, R19, 16777216 ;  /* 0x4b8000001313b820 */ /* 0x000fc40000400000 */
[----:B------:R0:W-:Y:S01]  /*36870*/  STL [R1+0xd0], R15 ;  /* 0x0000d00f01007387 */ /* 0x0001e20000100800 */
[C---:B------:R-:W-:Y:S01]  /*36880*/  FMUL R17, R29.reuse, R17 ;  /* 0x000000111d117220 */ /* 0x040fe20000400000 */
[----:B------:R-:W-:Y:S01]  /*36890*/  @!P3 FMUL R22, R22, 16777216 ;  /* 0x4b8000001616b820 */ /* 0x000fe20000400000 */
[----:B------:R-:W-:Y:S01]  /*368a0*/  FMUL R18, R29, R18 ;  /* 0x000000121d127220 */ /* 0x000fe20000400000 */
[----:B------:R-:W-:Y:S01]  /*368b0*/  @!P3 FMUL R23, R23, 16777216 ;  /* 0x4b8000001717b820 */ /* 0x000fe20000400000 */
[C---:B------:R-:W-:Y:S01]  /*368c0*/  FMUL R19, R29.reuse, R19 ;  /* 0x000000131d137220 */ /* 0x040fe20000400000 */
[----:B0-----:R-:W4:Y:S01]  /*368d0*/  LDL.LU R15, [R1+0x16f0] ;  /* 0x0016f000010f7983 */ /* 0x001f220000300800 */
[----:B------:R-:W-:-:S03]  /*368e0*/  FMUL R22, R29, R22 ;  /* 0x000000161d167220 */ /* 0x000fc60000400000 */
[----:B------:R0:W-:Y:S01]  /*368f0*/  STL [R1+0xc4], R16 ;  /* 0x0000c41001007387 */ /* 0x0001e20000100800 */
[----:B------:R-:W-:-:S03]  /*36900*/  FMUL R23, R29, R23 ;  /* 0x000000171d177220 */ /* 0x000fc60000400000 */
        /* <DEDUP_REMOVED lines=10> */
[----:B0-----:R-:W4:Y:S01]  /*369b0*/  LDL.LU R23, [R1+0x16d8] ;  /* 0x0016d80001177983 */ /* 0x001f220000300800 */
[----:B------:R-:W-:-:S04]  /*369c0*/  @P1 FMUL R20, R20, 0.25 ;  /* 0x3e80000014141820 */ /* 0x000fc80000400000 */
[----:B------:R-:W-:-:S04]  /*369d0*/  @!P3 FMUL R20, R20, 16777216 ;  /* 0x4b8000001414b820 */ /* 0x000fc80000400000 */
[----:B------:R-:W-:-:S05]  /*369e0*/  FMUL R20, R29, R20 ;  /* 0x000000141d147220 */ /* 0x000fca0000400000 */
[----:B------:R0:W-:Y:S04]  /*369f0*/  STL [R1+0xa8], R20 ;  /* 0x0000a81401007387 */ /* 0x0001e80000100800 */
[----:B0-----:R-:W4:Y:S01]  /*36a00*/  LDL.LU R20, [R1+0x16d4] ;  /* 0x0016d40001147983 */ /* 0x001f220000300800 */
[----:B---3--:R-:W-:Y:S01]  /*36a10*/  @P1 FMUL R21, R21, 0.25 ;  /* 0x3e80000015151820 */ /* 0x008fe20000400000 */
[----:B-----5:R-:W-:-:S03]  /*36a20*/  @P1 FMUL R24, R24, 0.25 ;  /* 0x3e80000018181820 */ /* 0x020fc60000400000 */
[----:B------:R-:W-:Y:S01]  /*36a30*/  @!P3 FMUL R21, R21, 16777216 ;  /* 0x4b8000001515b820 */ /* 0x000fe20000400000 */
[----:B------:R-:W-:-:S03]  /*36a40*/  @!P3 FMUL R24, R24, 16777216 ;  /* 0x4b8000001818b820 */ /* 0x000fc60000400000 */
[C---:B------:R-:W-:Y:S01]  /*36a50*/  FMUL R21, R29.reuse, R21 ;  /* 0x000000151d157220 */ /* 0x040fe20000400000 */
[----:B------:R-:W-:-:S04]  /*36a60*/  FMUL R24, R29, R24 ;  /* 0x000000181d187220 */ /* 0x000fc80000400000 */
[----:B------:R0:W-:Y:S01]  /*36a70*/  STL [R1+0xa4], R21 ;  /* 0x0000a41501007387 */ /* 0x0001e20000100800 */
[----:B--2---:R-:W-:-:S03]  /*36a80*/  @P1 FMUL R25, R25, 0.25 ;  /* 0x3e80000019191820 */ /* 0x004fc60000400000 */
[----:B0-----:R-:W2:Y:S01]  /*36a90*/  LDL.LU R21, [R1+0x16d0] ;  /* 0x0016d00001157983 */ /* 0x001ea20000300800 */
[----:B------:R-:W-:-:S04]  /*36aa0*/  @!P3 FMUL R25, R25, 16777216 ;  /* 0x4b8000001919b820 */ /* 0x000fc80000400000 */
[----:B------:R-:W-:Y:S01]  /*36ab0*/  FMUL R25, R29, R25 ;  /* 0x000000191d197220 */ /* 0x000fe20000400000 */
[----:B------:R-:W-:Y:S01]  /*36ac0*/  @P1 FMUL R0, R0, 0.25 ;  /* 0x3e80000000001820 */ /* 0x000fe20000400000 */
[----:B------:R-:W-:-:S03]  /*36ad0*/  @P1 FMUL R2, R2, 0.25 ;  /* 0x3e80000002021820 */ /* 0x000fc60000400000 */
[----:B------:R-:W-:Y:S01]  /*36ae0*/  @!P3 FMUL R0, R0, 16777216 ;  /* 0x4b8000000000b820 */ /* 0x000fe20000400000 */
[----:B------:R-:W-:-:S03]  /*36af0*/  @!P3 FMUL R2, R2, 16777216 ;  /* 0x4b8000000202b820 */ /* 0x000fc60000400000 */
[C---:B------:R-:W-:Y:S01]  /*36b00*/  FMUL R0, R29.reuse, R0 ;  /* 0x000000001d007220 */ /* 0x040fe20000400000 */
[----:B------:R0:W-:Y:S01]  /*36b10*/  STL [R1+0xa0], R24 ;  /* 0x0000a01801007387 */ /* 0x0001e20000100800 */
[----:B------:R-:W-:-:S03]  /*36b20*/  FMUL R2, R29, R2 ;  /* 0x000000021d027220 */ /* 0x000fc60000400000 */
[----:B0-----:R-:W3:Y:S04]  /*36b30*/  LDL.LU R24, [R1+0x16cc] ;  /* 0x0016cc0001187983 */ /* 0x001ee80000300800 */
[----:B------:R0:W-:Y:S04]  /*36b40*/  STL [R1+0x98], R25 ;  /* 0x0000981901007387 */ /* 0x0001e80000100800 */
[----:B0-----:R-:W5:Y:S04]  /*36b50*/  LDL.LU R25, [R1+0x16c8] ;  /* 0x0016c80001197983 */ /* 0x001f680000300800 */
[----:B------:R0:W-:Y:S04]  /*36b60*/  STL [R1+0x94], R0 ;  /* 0x0000940001007387 */ /* 0x0001e80000100800 */
[----:B0-----:R-:W5:Y:S04]  /*36b70*/  LDL.LU R0, [R1+0x16c4] ;  /* 0x0016c40001007983 */ /* 0x001f680000300800 */
[----:B------:R0:W-:Y:S04]  /*36b80*/  STL [R1+0x88], R2 ;  /* 0x0000880201007387 */ /* 0x0001e80000100800 */
[----:B0-----:R-:W5:Y:S01]  /*36b90*/  LDL.LU R2, [R1+0x16c0] ;  /* 0x0016c00001027983 */ /* 0x001f620000300800 */
[----:B------:R-:W-:Y:S01]  /*36ba0*/  @P1 FMUL R3, R3, 0.25 ;  /* 0x3e80000003031820 */ /* 0x000fe20000400000 */
[----:B------:R-:W-:Y:S01]  /*36bb0*/  @P1 FMUL R4, R4, 0.25 ;  /* 0x3e80000004041820 */ /* 0x000fe20000400000 */
[----:B------:R-:W-:Y:S01]  /*36bc0*/  @P1 FMUL R5, R5, 0.25 ;  /* 0x3e80000005051820 */ /* 0x000fe20000400000 */
[----:B------:R-:W-:Y:S01]  /*36bd0*/  FSETP.GT.AND P2, PT, |R28|, 8.50705917302346158658e+37, PT ;  /* 0x7e8000001c00780b */ /* 0x000fe20003f44200 */
[----:B------:R-:W-:Y:S01]  /*36be0*/  @!P3 FMUL R3, R3, 16777216 ;  /* 0x4b8000000303b820 */ /* 0x000fe20000400000 */
[----:B------:R-:W-:Y:S01]  /*36bf0*/  @!P3 FMUL R4, R4, 16777216 ;  /* 0x4b8000000404b820 */ /* 0x000fe20000400000 */
[----:B------:R-:W-:Y:S01]  /*36c00*/  @!P3 FMUL R5, R5, 16777216 ;  /* 0x4b8000000505b820 */ /* 0x000fe20000400000 */
[----:B------:R-:W-:-:S09]  /*36c10*/  FSETP.GEU.AND P3, PT, |R28|, 1.175494350822287508e-38, PT ;  /* 0x008000001c00780b */ /* 0x000fd20003f6e200 */
[----:B------:R-:W-:-:S04]  /*36c20*/  @P2 FMUL R28, R28, 0.25 ;  /* 0x3e8000001c1c2820 */ /* 0x000fc80000400000 */
[----:B------:R-:W-:-:S06]  /*36c30*/  @!P3 FMUL R28, R28, 16777216 ;  /* 0x4b8000001c1cb820 */ /* 0x000fcc0000400000 */
[----:B------:R-:W0:Y:S01]  /*36c40*/  MUFU.RCP R28, R28 ;  /* 0x0000001c001c7308 */ /* 0x000e220000001000 */
[C---:B------:R-:W-:Y:S01]  /*36c50*/  FMUL R3, R29.reuse, R3 ;  /* 0x000000031d037220 */ /* 0x040fe20000400000 */
[C---:B------:R-:W-:Y:S01]  /*36c60*/  FMUL R4, R29.reuse, R4 ;  /* 0x000000041d047220 */ /* 0x040fe20000400000 */
[----:B------:R-:W-:Y:S01]  /*36c70*/  @P2 FMUL R6, R6, 0.25 ;  /* 0x3e80000006062820 */ /* 0x000fe20000400000 */
[----:B------:R-:W-:Y:S02]  /*36c80*/  FMUL R29, R29, R5 ;  /* 0x000000051d1d7220 */ /* 0x000fe40000400000 */
[----:B------:R1:W-:Y:S01]  /*36c90*/  STL [R1+0x84], R3 ;  /* 0x0000840301007387 */ /* 0x0003e20000100800 */
[----:B------:R-:W-:Y:S01]  /*36ca0*/  @!P3 FMUL R6, R6, 16777216 ;  /* 0x4b8000000606b820 */ /* 0x000fe20000400000 */
[----:B------:R-:W-:Y:S02]  /*36cb0*/  @P2 FMUL R7, R7, 0.25 ;  /* 0x3e80000007072820 */ /* 0x000fe40000400000 */
[----:B-1----:R-:W5:Y:S04]  /*36cc0*/  LDL.LU R3, [R1+0x16bc] ;  /* 0x0016bc0001037983 */ /* 0x002f680000300800 */
[----:B------:R1:W-:Y:S01]  /*36cd0*/  STL [R1+0x74], R4 ;  /* 0x0000740401007387 */ /* 0x0003e20000100800 */
[----:B------:R-:W-:Y:S01]  /*36ce0*/  @!P3 FMUL R7, R7, 16777216 ;  /* 0x4b8000000707b820 */ /* 0x000fe20000400000 */
[----:B------:R-:W-:-:S02]  /*36cf0*/  @P2 FMUL R8, R8, 0.25 ;  /* 0x3e80000008082820 */ /* 0x000fc40000400000 */
[----:B-1----:R-:W5:Y:S04]  /*36d00*/  LDL.LU R4, [R1+0x16b8] ;  /* 0x0016b80001047983 */ /* 0x002f680000300800 */
[----:B------:R-:W5:Y:S04]  /*36d10*/  LDL.LU R5, [R1+0x16b4] ;  /* 0x0016b40001057983 */ /* 0x000f680000300800 */
[----:B------:R0:W-:Y:S01]  /*36d20*/  STL [R1+0x64], R29 ;  /* 0x0000641d01007387 */ /* 0x0001e20000100800 */
[----:B------:R-:W-:Y:S01]  /*36d30*/  @!P3 FMUL R8, R8, 16777216 ;  /* 0x4b8000000808b820 */ /* 0x000fe20000400000 */
[----:B0-----:R-:W-:-:S02]  /*36d40*/  FMUL R29, R28, R6 ;  /* 0x000000061c1d7220 */ /* 0x001fc40000400000 */
[----:B------:R-:W5:Y:S04]  /*36d50*/  LDL.LU R6, [R1+0x16b0] ;  /* 0x0016b00001067983 */ /* 0x000f680000300800 */
[----:B------:R0:W-:Y:S01]  /*36d60*/  STL [R1+0x90], R29 ;  /* 0x0000901d01007387 */ /* 0x0001e20000100800 */
[----:B------:R-:W-:Y:S01]  /*36d70*/  @P2 FMUL R9, R9, 0.25 ;  /* 0x3e80000009092820 */ /* 0x000fe20000400000 */
[----:B0-----:R-:W-:Y:S02]  /*36d80*/  FMUL R29, R28, R7 ;  /* 0x000000071c1d7220 */ /* 0x001fe40000400000 */
[----:B------:R-:W5:Y:S01]  /*36d90*/  LDL.LU R7, [R1+0x16ac] ;  /* 0x0016ac0001077983 */ /* 0x000f620000300800 */
[----:B------:R-:W-:-:S03]  /*36da0*/  @!P3 FMUL R9, R9, 16777216 ;  /* 0x4b8000000909b820 */ /* 0x000fc60000400000 */
        /* <DEDUP_REMOVED lines=26> */
[----:B----4-:R-:W-:Y:S01]  /*36f50*/  @P2 FMUL R15, R15, 0.25 ;  /* 0x3e8000000f0f2820 */ /* 0x010fe20000400000 */
[----:B0-----:R-:W-:Y:S02]  /*36f60*/  FMUL R29, R28, R13 ;  /* 0x0000000d1c1d7220 */ /* 0x001fe40000400000 */
[----:B------:R-:W4:Y:S01]  /*36f70*/  LDL.LU R13, [R1+0x1694] ;  /* 0x00169400010d7983 */ /* 0x000f220000300800 */
[----:B------:R-:W-:-:S03]  /*36f80*/  @!P3 FMUL R15, R15, 16777216 ;  /* 0x4b8000000f0fb820 */ /* 0x000fc60000400000 */
[----:B------:R0:W-:Y:S01]  /*36f90*/  STL [R1+0x54], R29 ;  /* 0x0000541d01007387 */ /* 0x0001e20000100800 */
[----:B------:R-:W-:Y:S01]  /*36fa0*/  @P2 FMUL R16, R16, 0.25 ;  /* 0x3e80000010102820 */ /* 0x000fe20000400000 */
[----:B0-----:R-:W-:Y:S02]  /*36fb0*/  FMUL R29, R28, R14 ;  /* 0x0000000e1c1d7220 */ /* 0x001fe40000400000 */
[----:B------:R-:W4:Y:S01]  /*36fc0*/  LDL.LU R14, [R1+0x1690] ;  /* 0x00169000010e7983 */ /* 0x000f220000300800 */
[----:B------:R-:W-:-:S03]  /*36fd0*/  @!P3 FMUL R16, R16, 16777216 ;  /* 0x4b8000001010b820 */ /* 0x000fc60000400000 */
[----:B------:R0:W-:Y:S01]  /*36fe0*/  STL [R1+0x48], R29 ;  /* 0x0000481d01007387 */ /* 0x0001e20000100800 */
[----:B------:R-:W-:Y:S01]  /*36ff0*/  @P2 FMUL R17, R17, 0.25 ;  /* 0x3e80000011112820 */ /* 0x000fe20000400000 */
[----:B------:R-:W-:Y:S01]  /*37000*/  @P2 FMUL R18, R18, 0.25 ;  /* 0x3e80000012122820 */ /* 0x000fe20000400000 */
[----:B------:R-:W-:Y:S01]  /*37010*/  @P2 FMUL R19, R19, 0.25 ;  /* 0x3e80000013132820 */ /* 0x000fe20000400000 */
[----:B0-----:R-:W-:Y:S02]  /*37020*/  FMUL R29, R28, R15 ;  /* 0x0000000f1c1d7220 */ /* 0x001fe40000400000 */
[----:B------:R-:W4:Y:S01]  /*37030*/  LDL.LU R15, [R1+0x168c] ;  /* 0x00168c00010f7983 */ /* 0x000f220000300800 */
[----:B------:R-:W-:Y:S01]  /*37040*/  @P2 FMUL R22, R22, 0.25 ;  /* 0x3e80000016162820 */ /* 0x000fe20000400000 */
[----:B------:R-:W-:Y:S02]  /*37050*/  @P2 FMUL R23, R23, 0.25 ;  /* 0x3e80000017172820 */ /* 0x000fe40000400000 */
[----:B------:R0:W-:Y:S01]  /*37060*/  STL [R1+0x44], R29 ;  /* 0x0000441d01007387 */ /* 0x0001e20000100800 */
[----:B------:R-:W-:Y:S01]  /*37070*/  FSETP.GT.AND P1, PT, |R27|, 8.50705917302346158658e+37, PT ;  /* 0x7e8000001b00780b */ /* 0x000fe20003f24200 */
[----:B------:R-:W-:Y:S01]  /*37080*/  @!P3 FMUL R17, R17, 16777216 ;  /* 0x4b8000001111b820 */ /* 0x000fe20000400000 */
[----:B------:R-:W-:Y:S01]  /*37090*/  @!P3 FMUL R18, R18, 16777216 ;  /* 0x4b8000001212b820 */ /* 0x000fe20000400000 */
[----:B------:R-:W-:Y:S01]  /*370a0*/  @!P3 FMUL R19, R19, 16777216 ;  /* 0x4b8000001313b820 */ /* 0x000fe20000400000 */
[----:B------:R-:W-:Y:S01]  /*370b0*/  @!P3 FMUL R22, R22, 16777216 ;  /* 0x4b8000001616b820 */ /* 0x000fe20000400000 */
[----:B0-----:R-:W-:Y:S01]  /*370c0*/  FMUL R29, R28, R16 ;  /* 0x000000101c1d7220 */ /* 0x001fe20000400000 */
[----:B------:R-:W-:Y:S01]  /*370d0*/  @!P3 FMUL R23, R23, 16777216 ;  /* 0x4b8000001717b820 */ /* 0x000fe20000400000 */
[----:B------:R-:W4:Y:S01]  /*370e0*/  LDL.LU R16, [R1+0x1688] ;  /* 0x0016880001107983 */ /* 0x000f220000300800 */
[----:B------:R-:W-:-:S03]  /*370f0*/  FSETP.GEU.AND P3, PT, |R27|, 1.175494350822287508e-38, PT ;  /* 0x008000001b00780b */ /* 0x000fc60003f6e200 */
[----:B------:R0:W-:Y:S02]  /*37100*/  STL [R1+0x40], R29 ;  /* 0x0000401d01007387 */ /* 0x0001e40000100800 */
[----:B------:R-:W-:Y:S01]  /*37110*/  @P1 FMUL R27, R27, 0.25 ;  /* 0x3e8000001b1b1820 */ /* 0x000fe20000400000 */
[C---:B0-----:R-:W-:Y:S02]  /*37120*/  FMUL R29, R28.reuse, R17 ;  /* 0x000000111c1d7220 */ /* 0x041fe40000400000 */
[----:B------:R-:W4:Y:S04]  /*37130*/  LDL.LU R17, [R1+0x1684] ;  /* 0x0016840001117983 */ /* 0x000f280000300800 */
[----:B------:R0:W-:Y:S01]  /*37140*/  STL [R1+0x38], R29 ;  /* 0x0000381d01007387 */ /* 0x0001e20000100800 */
[----:B------:R-:W-:Y:S01]  /*37150*/  @!P3 FMUL R27, R27, 16777216 ;  /* 0x4b8000001b1bb820 */ /* 0x000fe20000400000 */
[----:B0-----:R-:W-:-:S02]  /*37160*/  FMUL R29, R28, R18 ;  /* 0x000000121c1d7220 */ /* 0x001fc40000400000 */
[----:B------:R-:W4:Y:S04]  /*37170*/  LDL.LU R18, [R1+0x1680] ;  /* 0x0016800001127983 */ /* 0x000f280000300800 */
[----:B------:R0:W-:Y:S01]  /*37180*/  STL [R1+0x34], R29 ;  /* 0x0000341d01007387 */ /* 0x0001e20000100800 */
[----:B------:R-:W1:Y:S01]  /*37190*/  MUFU.RCP R27, R27 ;  /* 0x0000001b001b7308 */ /* 0x000e620000001000 */
[C---:B0-----:R-:W-:Y:S02]  /*371a0*/  FMUL R29, R28.reuse, R19 ;  /* 0x000000131c1d7220 */ /* 0x041fe40000400000 */
[----:B------:R-:W4:Y:S04]  /*371b0*/  LDL.LU R19, [R1+0x167c] ;  /* 0x00167c0001137983 */ /* 0x000f280000300800 */
[----:B------:R0:W-:Y:S02]  /*371c0*/  STL [R1+0x30], R29 ;  /* 0x0000301d01007387 */ /* 0x0001e40000100800 */
[C---:B0-----:R-:W-:Y:S01]  /*371d0*/  FMUL R29, R28.reuse, R22 ;  /* 0x000000161c1d7220 */ /* 0x041fe20000400000 */
[----:B------:R-:W-:Y:S01]  /*371e0*/  FMUL R28, R28, R23 ;  /* 0x000000171c1c7220 */ /* 0x000fe20000400000 */
[----:B------:R-:W4:Y:S04]  /*371f0*/  LDL.LU R22, [R1+0x1678] ;  /* 0x0016780001167983 */ /* 0x000f280000300800 */
[----:B------:R-:W4:Y:S01]  /*37200*/  LDL.LU R23, [R1+0x1674] ;  /* 0x0016740001177983 */ /* 0x000f220000300800 */
[----:B------:R-:W-:Y:S01]  /*37210*/  @P1 FMUL R20, R20, 0.25 ;  /* 0x3e80000014141820 */ /* 0x000fe20000400000 */
[----:B--2---:R-:W-:Y:S01]  /*37220*/  @P1 FMUL R21, R21, 0.25 ;  /* 0x3e80000015151820 */ /* 0x004fe20000400000 */
[----:B---3--:R-:W-:-:S02]  /*37230*/  @P1 FMUL R24, R24, 0.25 ;  /* 0x3e80000018181820 */ /* 0x008fc40000400000 */
[----:B------:R-:W-:Y:S01]  /*37240*/  @!P3 FMUL R20, R20, 16777216 ;  /* 0x4b8000001414b820 */ /* 0x000fe20000400000 */
[----:B------:R1:W-:Y:S01]  /*37250*/  STL [R1+0x2c], R29 ;  /* 0x00002c1d01007387 */ /* 0x0003e20000100800 */
[----:B------:R-:W-:Y:S01]  /*37260*/  @!P3 FMUL R21, R21, 16777216 ;  /* 0x4b8000001515b820 */ /* 0x000fe20000400000 */
[----:B-----5:R-:W-:Y:S02]  /*37270*/  @P1 FMUL R25, R25, 0.25 ;  /* 0x3e80000019191820 */ /* 0x020fe40000400000 */
[----:B------:R0:W-:Y:S01]  /*37280*/  STL [R1+0x28], R28 ;  /* 0x0000281c01007387 */ /* 0x0001e20000100800 */
[----:B------:R-:W-:Y:S01]  /*37290*/  @!P3 FMUL R24, R24, 16777216 ;  /* 0x4b8000001818b820 */ /* 0x000fe20000400000 */
[----:B------:R-:W-:Y:S01]  /*372a0*/  @P1 FMUL R2, R2, 0.25 ;  /* 0x3e80000002021820 */ /* 0x000fe20000400000 */
[----:B------:R-:W-:Y:S01]  /*372b0*/  @!P3 FMUL R25, R25, 16777216 ;  /* 0x4b8000001919b820 */ /* 0x000fe20000400000 */
[C---:B-1----:R-:W-:Y:S01]  /*372c0*/  FMUL R29, R27.reuse, R21 ;  /* 0x000000151b1d7220 */ /* 0x042fe20000400000 */
[----:B0-----:R-:W-:-:S02]  /*372d0*/  FMUL R28, R27, R20 ;  /* 0x000000141b1c7220 */ /* 0x001fc40000400000 */
[----:B------:R-:W2:Y:S01]  /*372e0*/  LDL.LU R20, [R1+0x1670] ;  /* 0x0016700001147983 */ /* 0x000ea20000300800 */
[----:B------:R-:W-:-:S03]  /*372f0*/  @!P3 FMUL R2, R2, 16777216 ;  /* 0x4b8000000202b820 */ /* 0x000fc60000400000 */
[----:B------:R-:W3:Y:S04]  /*37300*/  LDL.LU R21, [R1+0x166c] ;  /* 0x00166c0001157983 */ /* 0x000ee80000300800 */
[----:B------:R0:W-:Y:S02]  /*37310*/  STL [R1+0x24], R28 ;  /* 0x0000241c01007387 */ /* 0x0001e40000100800 */
[C---:B0-----:R-:W-:Y:S02]  /*37320*/  FMUL R28, R27.reuse, R24 ;  /* 0x000000181b1c7220 */ /* 0x041fe40000400000 */
[----:B------:R-:W5:Y:S04]  /*37330*/  LDL.LU R24, [R1+0x1668] ;  /* 0x0016680001187983 */ /* 0x000f680000300800 */
[----:B------:R0:W-:Y:S02]  /*37340*/  STL [R1+0x20], R29 ;  /* 0x0000201d01007387 */ /* 0x0001e40000100800 */
[----:B0-----:R-:W-:-:S02]  /*37350*/  FMUL R29, R27, R25 ;  /* 0x000000191b1d7220 */ /* 0x001fc40000400000 */
[----:B------:R-:W3:Y:S04]  /*37360*/  LDL.LU R25, [R1+0x1664] ;  /* 0x0016640001197983 */ /* 0x000ee80000300800 */
[----:B------:R0:W-:Y:S02]  /*37370*/  STL [R1+0x1c], R28 ;  /* 0x00001c1c01007387 */ /* 0x0001e40000100800 */
[----:B0-----:R-:W-:Y:S02]  /*37380*/  FMUL R28, R27, R2 ;  /* 0x000000021b1c7220 */ /* 0x001fe40000400000 */
[----:B------:R-:W2:Y:S01]  /*37390*/  LDL.LU R2, [R1+0x10] ;  /* 0x0000100001027983 */ /* 0x000ea20000300800 */
[----:B------:R-:W-:Y:S01]  /*373a0*/  FSETP.GT.AND P2, PT, |R26|, 8.50705917302346158658e+37, PT ;  /* 0x7e8000001a00780b */ /* 0x000fe20003f44200 */
[----:B------:R-:W-:Y:S01]  /*373b0*/  @P1 FMUL R3, R3, 0.25 ;  /* 0x3e80000003031820 */ /* 0x000fe20000400000 */
[----:B------:R-:W-:Y:S01]  /*373c0*/  @P1 FMUL R6, R6, 0.25 ;  /* 0x3e80000006061820 */ /* 0x000fe20000400000 */
[----:B------:R-:W-:-:S02]  /*373d0*/  @P1 FMUL R7, R7, 0.25 ;  /* 0x3e80000007071820 */ /* 0x000fc40000400000 */
[----:B------:R-:W-:Y:S01]  /*373e0*/  @!P3 FMUL R3, R3, 16777216 ;  /* 0x4b8000000303b820 */ /* 0x000fe20000400000 */
[----:B------:R-:W-:Y:S01]  /*373f0*/  @!P3 FMUL R6, R6, 16777216 ;  /* 0x4b8000000606b820 */ /* 0x000fe20000400000 */
[----:B------:R0:W-:Y:S01]  /*37400*/  STL [R1+0x18], R29 ;  /* 0x0000181d01007387 */ /* 0x0001e20000100800 */
[----:B------:R-:W-:-:S03]  /*37410*/  @!P3 FMUL R7, R7, 16777216 ;  /* 0x4b8000000707b820 */ /* 0x000fc60000400000 */
[----:B------:R1:W-:Y:S01]  /*37420*/  STL [R1+0x14], R28 ;  /* 0x0000141c01007387 */ /* 0x0003e20000100800 */
[----:B0-----:R-:W-:-:S03]  /*37430*/  FMUL R29, R27, R3 ;  /* 0x000000031b1d7220 */ /* 0x001fc60000400000 */
[----:B------:R-:W3:Y:S01]  /*37440*/  LDL.LU R3, [R1+0xc] ;  /* 0x00000c0001037983 */ /* 0x000ee20000300800 */
[----:B------:R-:W-:Y:S01]  /*37450*/  @P1 FMUL R10, R10, 0.25 ;  /* 0x3e8000000a0a1820 */ /* 0x000fe20000400000 */
[----:B------:R-:W-:Y:S01]  /*37460*/  @P1 FMUL R11, R11, 0.25 ;  /* 0x3e8000000b0b1820 */ /* 0x000fe20000400000 */
[----:B-1----:R-:W-:Y:S01]  /*37470*/  FMUL R28, R27, R6 ;  /* 0x000000061b1c7220 */ /* 0x002fe20000400000 */
[----:B------:R0:W-:Y:S04]  /*37480*/  STL [R1+0x8], R29 ;  /* 0x0000081d01007387 */ /* 0x0001e80000100800 */
[----:B------:R-:W3:Y:S01]  /*37490*/  LDL.LU R6, [R1] ;  /* 0x0000000001067983 */ /* 0x000ee20000300800 */
[----:B----4-:R-:W-:Y:S01]  /*374a0*/  @P1 FMUL R14, R14, 0.25 ;  /* 0x3e8000000e0e1820 */ /* 0x010fe20000400000 */
[----:B------:R-:W-:-:S02]  /*374b0*/  @P1 FMUL R15, R15, 0.25 ;  /* 0x3e8000000f0f1820 */ /* 0x000fc40000400000 */
[----:B------:R-:W-:Y:S01]  /*374c0*/  STL [R1+0x4], R28 ;  /* 0x0000041c01007387 */ /* 0x000fe20000100800 */
[----:B0-----:R-:W-:Y:S01]  /*374d0*/  FMUL R29, R27, R7 ;  /* 0x000000071b1d7220 */ /* 0x001fe20000400000 */
[----:B------:R-:W-:Y:S01]  /*374e0*/  @P1 FMUL R18, R18, 0.25 ;  /* 0x3e80000012121820 */ /* 0x000fe20000400000 */
[----:B------:R-:W-:Y:S01]  /*374f0*/  @P1 FMUL R19, R19, 0.25 ;  /* 0x3e80000013131820 */ /* 0x000fe20000400000 */
[----:B------:R-:W-:Y:S01]  /*37500*/  @P1 FMUL R22, R22, 0.25 ;  /* 0x3e80000016161820 */ /* 0x000fe20000400000 */
[----:B------:R-:W-:Y:S01]  /*37510*/  @P1 FMUL R23, R23, 0.25 ;  /* 0x3e80000017171820 */ /* 0x000fe20000400000 */
[C---:B------:R-:W-:Y:S01]  /*37520*/  FSETP.GEU.AND P1, PT, |R26|.reuse, 1.175494350822287508e-38, PT ;  /* 0x008000001a00780b */ /* 0x040fe20003f2e200 */
[----:B------:R-:W-:-:S12]  /*37530*/  @P2 FMUL R26, R26, 0.25 ;  /* 0x3e8000001a1a2820 */ /* 0x000fd80000400000 */
[----:B------:R-:W-:-:S06]  /*37540*/  @!P1 FMUL R26, R26, 16777216 ;  /* 0x4b8000001a1a9820 */ /* 0x000fcc0000400000 */
[----:B------:R-:W0:Y:S01]  /*37550*/  MUFU.RCP R26, R26 ;  /* 0x0000001a001a7308 */ /* 0x000e220000001000 */
[----:B-----5:R-:W-:-:S04]  /*37560*/  @P2 FMUL R24, R24, 0.25 ;  /* 0x3e80000018182820 */ /* 0x020fc80000400000 */
[----:B------:R-:W-:-:S04]  /*37570*/  @!P1 FMUL R24, R24, 16777216 ;  /* 0x4b80000018189820 */ /* 0x000fc80000400000 */
[----:B0-----:R-:W-:Y:S01]  /*37580*/  FMUL R7, R26, R24 ;  /* 0x000000181a077220 */ /* 0x001fe20000400000 */
[----:B--2---:R-:W-:-:S04]  /*37590*/  @P2 FMUL R2, R2, 0.25 ;  /* 0x3e80000002022820 */ /* 0x004fc80000400000 */
[----:B------:R-:W-:-:S04]  /*375a0*/  @!P1 FMUL R2, R2, 16777216 ;  /* 0x4b80000002029820 */ /* 0x000fc80000400000 */
[----:B------:R-:W-:-:S05]  /*375b0*/  FMUL R2, R26, R2 ;  /* 0x000000021a027220 */ /* 0x000fca0000400000 */
[----:B------:R0:W-:Y:S04]  /*375c0*/  STL [R1+0x1660], R2 ;  /* 0x0016600201007387 */ /* 0x0001e80000100800 */
[----:B0-----:R-:W2:Y:S04]  /*375d0*/  LDL.LU R2, [R1+0x18] ;  /* 0x0000180001027983 */ /* 0x001ea80000300800 */
[----:B------:R-:W4:Y:S04]  /*375e0*/  LDL.LU R24, [R1+0x90] ;  /* 0x0000900001187983 */ /* 0x000f280000300800 */
[----:B----4-:R0:W-:Y:S04]  /*375f0*/  STL [R1+0x1624], R24 ;  /* 0x0016241801007387 */ /* 0x0101e80000100800 */
[----:B0-----:R-:W4:Y:S04]  /*37600*/  LDL.LU R24, [R1+0xb0] ;  /* 0x0000b00001187983 */ /* 0x001f280000300800 */
        /* <DEDUP_REMOVED lines=17> */
[----:B0-----:R-:W4:Y:S01]  /*37720*/  LDL.LU R24, [R1+0x30] ;  /* 0x0000300001187983 */ /* 0x001f220000300800 */
[----:B------:R-:W-:Y:S01]  /*37730*/  @P2 FMUL R20, R20, 0.25 ;  /* 0x3e80000014142820 */ /* 0x000fe20000400000 */
[----:B------:R-:W-:Y:S01]  /*37740*/  @!P3 FMUL R10, R10, 16777216 ;  /* 0x4b8000000a0ab820 */ /* 0x000fe20000400000 */
[----:B------:R-:W-:Y:S01]  /*37750*/  @!P3 FMUL R11, R11, 16777216 ;  /* 0x4b8000000b0bb820 */ /* 0x000fe20000400000 */
[----:B----4-:R0:W-:Y:S04]  /*37760*/  STL [R1+0x1658], R24 ;  /* 0x0016581801007387 */ /* 0x0101e80000100800 */
[----:B0-----:R-:W4:Y:S01]  /*37770*/  LDL.LU R24, [R1+0x64] ;  /* 0x0000640001187983 */ /* 0x001f220000300800 */
[----:B------:R-:W-:Y:S01]  /*37780*/  @!P1 FMUL R20, R20, 16777216 ;  /* 0x4b80000014149820 */ /* 0x000fe20000400000 */
[C---:B------:R-:W-:Y:S01]  /*37790*/  FMUL R28, R27.reuse, R10 ;  /* 0x0000000a1b1c7220 */ /* 0x040fe20000400000 */
[----:B------:R-:W-:-:S02]  /*377a0*/  FMUL R10, R27, R11 ;  /* 0x0000000b1b0a7220 */ /* 0x000fc40000400000 */
[----:B------:R-:W-:Y:S01]  /*377b0*/  FMUL R11, R26, R20 ;  /* 0x000000141a0b7220 */ /* 0x000fe20000400000 */
[----:B----4-:R0:W-:Y:S04]  /*377c0*/  STL [R1+0x165c], R24 ;  /* 0x00165c1801007387 */ /* 0x0101e80000100800 */
[----:B0-----:R-:W4:Y:S04]  /*377d0*/  LDL.LU R24, [R1+0x28] ;  /* 0x0000280001187983 */ /* 0x001f280000300800 */
[----:B------:R-:W5:Y:S01]  /*377e0*/  LDL.LU R20, [R1+0x58] ;  /* 0x0000580001147983 */ /* 0x000f620000300800 */
[----:B---3--:R-:W-:Y:S01]  /*377f0*/  @P2 FMUL R25, R25, 0.25 ;  /* 0x3e80000019192820 */ /* 0x008fe20000400000 */
[----:B------:R-:W-:-:S03]  /*37800*/  @P2 FMUL R21, R21, 0.25 ;  /* 0x3e80000015152820 */ /* 0x000fc60000400000 */
[----:B------:R-:W-:Y:S01]  /*37810*/  @!P1 FMUL R25, R25, 16777216 ;  /* 0x4b80000019199820 */ /* 0x000fe20000400000 */
[----:B-----5:R0:W-:Y:S04]  /*37820*/  STL [R1+0x163c], R20 ;  /* 0x00163c1401007387 */ /* 0x0201e80000100800 */
[----:B0-----:R-:W3:Y:S01]  /*37830*/  LDL.LU R20, [R1+0xa0] ;  /* 0x0000a00001147983 */ /* 0x001ee20000300800 */
[----:B------:R-:W-:Y:S01]  /*37840*/  FMUL R25, R26, R25 ;  /* 0x000000191a197220 */ /* 0x000fe20000400000 */
[----:B------:R-:W-:Y:S01]  /*37850*/  @!P3 FMUL R22, R22, 16777216 ;  /* 0x4b8000001616b820 */ /* 0x000fe20000400000 */
[----:B------:R-:W-:Y:S01]  /*37860*/  @!P3 FMUL R23, R23, 16777216 ;  /* 0x4b8000001717b820 */ /* 0x000fe20000400000 */
[----:B------:R-:W-:Y:S01]  /*37870*/  @P2 FMUL R16, R16, 0.25 ;  /* 0x3e80000010102820 */ /* 0x000fe20000400000 */
[----:B------:R-:W-:Y:S01]  /*37880*/  @P2 FMUL R17, R17, 0.25 ;  /* 0x3e80000011112820 */ /* 0x000fe20000400000 */
[----:B------:R-:W-:Y:S01]  /*37890*/  @P2 FMUL R12, R12, 0.25 ;  /* 0x3e8000000c0c2820 */ /* 0x000fe20000400000 */
[----:B------:R-:W-:Y:S01]  /*378a0*/  @P2 FMUL R13, R13, 0.25 ;  /* 0x3e8000000d0d2820 */ /* 0x000fe20000400000 */
[----:B------:R-:W-:Y:S01]  /*378b0*/  @!P1 FMUL R21, R21, 16777216 ;  /* 0x4b80000015159820 */ /* 0x000fe20000400000 */
[----:B------:R-:W-:Y:S01]  /*378c0*/  @!P3 FMUL R18, R18, 16777216 ;  /* 0x4b8000001212b820 */ /* 0x000fe20000400000 */
[----:B------:R-:W-:Y:S01]  /*378d0*/  @!P3 FMUL R19, R19, 16777216 ;  /* 0x4b8000001313b820 */ /* 0x000fe20000400000 */
[----:B------:R-:W-:Y:S01]  /*378e0*/  @P2 FMUL R3, R3, 0.25 ;  /* 0x3e80000003032820 */ /* 0x000fe20000400000 */
[----:B------:R-:W-:Y:S01]  /*378f0*/  @P2 FMUL R6, R6, 0.25 ;  /* 0x3e80000006062820 */ /* 0x000fe20000400000 */
[----:B------:R-:W-:Y:S01]  /*37900*/  @P2 FMUL R0, R0, 0.25 ;  /* 0x3e80000000002820 */ /* 0x000fe20000400000 */
[----:B------:R-:W-:Y:S01]  /*37910*/  @P2 FMUL R4, R4, 0.25 ;  /* 0x3e80000004042820 */ /* 0x000fe20000400000 */
[----:B------:R-:W-:Y:S01]  /*37920*/  @P2 FMUL R5, R5, 0.25 ;  /* 0x3e80000005052820 */ /* 0x000fe20000400000 */
[----:B------:R-:W-:Y:S01]  /*37930*/  @P2 FMUL R8, R8, 0.25 ;  /* 0x3e80000008082820 */ /* 0x000fe20000400000 */
[----:B------:R-:W-:Y:S01]  /*37940*/  @P2 FMUL R9, R9, 0.25 ;  /* 0x3e80000009092820 */ /* 0x000fe20000400000 */
[----:B------:R-:W-:Y:S01]  /*37950*/  F2FP.SATFINITE.E4M3.F32.PACK_AB_MERGE_C R7, R7, R25, RZ ;  /* 0x000000190707723e */ /* 0x000fe200048070ff */
[----:B------:R-:W-:Y:S01]  /*37960*/  @!P3 FMUL R14, R14, 16777216 ;  /* 0x4b8000000e0eb820 */ /* 0x000fe20000400000 */
[----:B------:R-:W-:Y:S01]  /*37970*/  @!P3 FMUL R15, R15, 16777216 ;  /* 0x4b8000000f0fb820 */ /* 0x000fe20000400000 */
[C---:B------:R-:W-:Y:S01]  /*37980*/  FMUL R22, R27.reuse, R22 ;  /* 0x000000161b167220 */ /* 0x040fe20000400000 */
[----:B------:R-:W-:Y:S01]  /*37990*/  FMUL R23, R27, R23 ;  /* 0x000000171b177220 */ /* 0x000fe20000400000 */
[----:B------:R-:W-:Y:S01]  /*379a0*/  @!P1 FMUL R16, R16, 16777216 ;  /* 0x4b80000010109820 */ /* 0x000fe20000400000 */
[----:B------:R-:W-:Y:S01]  /*379b0*/  @!P1 FMUL R17, R17, 16777216 ;  /* 0x4b80000011119820 */ /* 0x000fe20000400000 */
[----:B------:R-:W-:Y:S01]  /*379c0*/  @!P1 FMUL R12, R12, 16777216 ;  /* 0x4b8000000c0c9820 */ /* 0x000fe20000400000 */
[----:B------:R-:W-:Y:S01]  /*379d0*/  @!P1 FMUL R13, R13, 16777216 ;  /* 0x4b8000000d0d9820 */ /* 0x000fe20000400000 */
[----:B------:R-:W-:Y:S01]  /*379e0*/  FMUL R21, R26, R21 ;  /* 0x000000151a157220 */ /* 0x000fe20000400000 */
[C---:B------:R-:W-:Y:S01]  /*379f0*/  FMUL R18, R27.reuse, R18 ;  /* 0x000000121b127220 */ /* 0x040fe20000400000 */
[----:B------:R-:W-:Y:S01]  /*37a00*/  FMUL R19, R27, R19 ;  /* 0x000000131b137220 */ /* 0x000fe20000400000 */
[----:B------:R-:W-:Y:S01]  /*37a10*/  @!P1 FMUL R3, R3, 16777216 ;  /* 0x4b80000003039820 */ /* 0x000fe20000400000 */
[----:B------:R-:W-:Y:S01]  /*37a20*/  @!P1 FMUL R6, R6, 16777216 ;  /* 0x4b80000006069820 */ /* 0x000fe20000400000 */
[----:B------:R-:W-:Y:S01]  /*37a30*/  @!P1 FMUL R0, R0, 16777216 ;  /* 0x4b80000000009820 */ /* 0x000fe20000400000 */
[----:B------:R-:W-:Y:S01]  /*37a40*/  @!P1 FMUL R4, R4, 16777216 ;  /* 0x4b80000004049820 */ /* 0x000fe20000400000 */
[----:B------:R-:W-:Y:S01]  /*37a50*/  @!P1 FMUL R5, R5, 16777216 ;  /* 0x4b80000005059820 */ /* 0x000fe20000400000 */
[----:B------:R-:W-:Y:S01]  /*37a60*/  @!P1 FMUL R8, R8, 16777216 ;  /* 0x4b80000008089820 */ /* 0x000fe20000400000 */
[----:B------:R-:W-:Y:S01]  /*37a70*/  @!P1 FMUL R9, R9, 16777216 ;  /* 0x4b80000009099820 */ /* 0x000fe20000400000 */
[C---:B------:R-:W-:Y:S01]  /*37a80*/  FMUL R14, R27.reuse, R14 ;  /* 0x0000000e1b0e7220 */ /* 0x040fe20000400000 */
[----:B------:R-:W-:Y:S01]  /*37a90*/  FMUL R15, R27, R15 ;  /* 0x0000000f1b0f7220 */ /* 0x000fe20000400000 */
[C---:B------:R-:W-:Y:S01]  /*37aa0*/  FMUL R16, R26.reuse, R16 ;  /* 0x000000101a107220 */ /* 0x040fe20000400000 */
[C---:B------:R-:W-:Y:S01]  /*37ab0*/  FMUL R17, R26.reuse, R17 ;  /* 0x000000111a117220 */ /* 0x040fe20000400000 */
[C---:B------:R-:W-:Y:S01]  /*37ac0*/  FMUL R12, R26.reuse, R12 ;  /* 0x0000000c1a0c7220 */ /* 0x040fe20000400000 */
[----:B------:R-:W-:Y:S01]  /*37ad0*/  FMUL R13, R26, R13 ;  /* 0x0000000d1a0d7220 */ /* 0x000fe20000400000 */
[----:B------:R-:W-:Y:S01]  /*37ae0*/  F2FP.SATFINITE.E4M3.F32.PACK_AB_MERGE_C R27, R22, R23, RZ ;  /* 0x00000017161b723e */ /* 0x000fe200048070ff */
[C---:B------:R-:W-:Y:S01]  /*37af0*/  FMUL R3, R26.reuse, R3 ;  /* 0x000000031a037220 */ /* 0x040fe20000400000 */
[C---:B------:R-:W-:Y:S01]  /*37b00*/  FMUL R6, R26.reuse, R6 ;  /* 0x000000061a067220 */ /* 0x040fe20000400000 */
[C---:B------:R-:W-:Y:S01]  /*37b10*/  FMUL R0, R26.reuse, R0 ;  /* 0x000000001a007220 */ /* 0x040fe20000400000 */
[C---:B------:R-:W-:Y:S01]  /*37b20*/  FMUL R4, R26.reuse, R4 ;  /* 0x000000041a047220 */ /* 0x040fe20000400000 */
[C---:B------:R-:W-:Y:S01]  /*37b30*/  FMUL R5, R26.reuse, R5 ;  /* 0x000000051a057220 */ /* 0x040fe20000400000 */
[C---:B------:R-:W-:Y:S01]  /*37b40*/  FMUL R8, R26.reuse, R8 ;  /* 0x000000081a087220 */ /* 0x040fe20000400000 */
[----:B------:R-:W-:Y:S01]  /*37b50*/  FMUL R9, R26, R9 ;  /* 0x000000091a097220 */ /* 0x000fe20000400000 */
[----:B------:R-:W-:-:S02]  /*37b60*/  F2FP.SATFINITE.E4M3.F32.PACK_AB_MERGE_C R11, R11, R21, RZ ;  /* 0x000000150b0b723e */ /* 0x000fc400048070ff */
[----:B------:R-:W-:Y:S02]  /*37b70*/  F2FP.SATFINITE.E4M3.F32.PACK_AB_MERGE_C R26, R18, R19, RZ ;  /* 0x00000013121a723e */ /* 0x000fe400048070ff */
[----:B------:R-:W-:Y:S02]  /*37b80*/  F2FP.SATFINITE.E4M3.F32.PACK_AB_MERGE_C R22, R16, R17, RZ ;  /* 0x000000111016723e */ /* 0x000fe400048070ff */
[----:B------:R-:W-:Y:S02]  /*37b90*/  F2FP.SATFINITE.E4M3.F32.PACK_AB_MERGE_C R12, R12, R13, RZ ;  /* 0x0000000d0c0c723e */ /* 0x000fe400048070ff */
[----:B------:R-:W-:Y:S02]  /*37ba0*/  F2FP.SATFINITE.E4M3.F32.PACK_AB_MERGE_C R25, R14, R15, RZ ;  /* 0x0000000f0e19723e */ /* 0x000fe400048070ff */
[----:B------:R-:W-:Y:S02]  /*37bb0*/  F2FP.SATFINITE.E4M3.F32.PACK_AB_MERGE_C R10, R28, R10, RZ ;  /* 0x0000000a1c0a723e */ /* 0x000fe400048070ff */
[----:B------:R-:W-:Y:S01]  /*37bc0*/  F2FP.SATFINITE.E4M3.F32.PACK_AB_MERGE_C R9, R8, R9, RZ ;  /* 0x000000090809723e */ /* 0x000fe200048070ff */
[----:B---3--:R0:W-:Y:S04]  /*37bd0*/  STL [R1+0x1644], R20 ;  /* 0x0016441401007387 */ /* 0x0081e80000100800 */
[----:B0-----:R-:W3:Y:S04]  /*37be0*/  LDL.LU R20, [R1+0x44] ;  /* 0x0000440001147983 */ /* 0x001ee80000300800 */
[----:B------:R0:W-:Y:S04]  /*37bf0*/  STL [R1+0x1630], R7 ;  /* 0x0016300701007387 */ /* 0x0001e80000100800 */
[----:B0-----:R-:W5:Y:S04]  /*37c00*/  LDL.LU R7, [R1+0xa8] ;  /* 0x0000a80001077983 */ /* 0x001f680000300800 */
[----:B------:R-:W5:Y:S04]  /*37c10*/  LDL.LU R23, [R1+0x8c] ;  /* 0x00008c0001177983 */ /* 0x000f680000300800 */
[----:B------:R-:W3:Y:S04]  /*37c20*/  LDL.LU R21, [R1+0x40] ;  /* 0x0000400001157983 */ /* 0x000ee80000300800 */
[----:B------:R-:W4:Y:S04]  /*37c30*/  LDL.LU R19, [R1+0x2c] ;  /* 0x00002c0001137983 */ /* 0x000f280000300800 */
[----:B------:R-:W5:Y:S04]  /*37c40*/  LDL.LU R18, [R1+0xc0] ;  /* 0x0000c00001127983 */ /* 0x000f680000300800 */
[----:B------:R-:W2:Y:S04]  /*37c50*/  LDL.LU R17, [R1+0x4] ;  /* 0x0000040001117983 */ /* 0x000ea80000300800 */
[----:B------:R-:W3:Y:S04]  /*37c60*/  LDL.LU R16, [R1+0x34] ;  /* 0x0000340001107983 */ /* 0x000ee80000300800 */
[----:B------:R-:W5:Y:S04]  /*37c70*/  LDL.LU R14, [R1+0x74] ;  /* 0x00007400010e7983 */ /* 0x000f680000300800 */
[----:B------:R-:W3:Y:S04]  /*37c80*/  LDL.LU R15, [R1+0x98] ;  /* 0x00009800010f7983 */ /* 0x000ee80000300800 */
[----:B------:R-:W4:Y:S04]  /*37c90*/  LDL.LU R13, [R1+0x14] ;  /* 0x00001400010d7983 */ /* 0x000f280000300800 */
[----:B------:R0:W-:Y:S04]  /*37ca0*/  STL [R1+0x4c], R12 ;  /* 0x00004c0c01007387 */ /* 0x0001e80000100800 */
[----:B0-----:R-:W3:Y:S04]  /*37cb0*/  LDL.LU R12, [R1+0xb8] ;  /* 0x0000b800010c7983 */ /* 0x001ee80000300800 */
[----:B------:R-:W5:Y:S04]  /*37cc0*/  LDL.LU R28, [R1+0x24] ;  /* 0x00002400011c7983 */ /* 0x000f680000300800 */
[----:B------:R0:W-:Y:S04]  /*37cd0*/  STL [R1+0x5c], R10 ;  /* 0x00005c0a01007387 */ /* 0x0001e80000100800 */
[----:B0-----:R-:W3:Y:S04]  /*37ce0*/  LDL.LU R10, [R1+0x80] ;  /* 0x00008000010a7983 */ /* 0x001ee80000300800 */
[----:B------:R-:W4:Y:S01]  /*37cf0*/  LDL.LU R8, [R1+0x8] ;  /* 0x0000080001087983 */ /* 0x000f220000300800 */
[----:B------:R-:W-:-:S02]  /*37d00*/  F2FP.SATFINITE.E4M3.F32.PACK_AB_MERGE_C R5, R4, R5, RZ ;  /* 0x000000050405723e */ /* 0x000fc400048070ff */
[----:B--2---:R-:W-:Y:S02]  /*37d10*/  F2FP.SATFINITE.E4M3.F32.PACK_AB_MERGE_C R17, R17, R29, RZ ;  /* 0x0000001d1111723e */ /* 0x004fe400048070ff */
[----:B------:R-:W5:Y:S04]  /*37d20*/  LDL.LU R29, [R1+0x20] ;  /* 0x00002000011d7983 */ /* 0x000f680000300800 */
[----:B------:R-:W2:Y:S01]  /*37d30*/  LDL.LU R4, [R1+0x78] ;  /* 0x0000780001047983 */ /* 0x000ea20000300800 */
[----:B----4-:R-:W-:Y:S02]  /*37d40*/  F2FP.SATFINITE.E4M3.F32.PACK_AB_MERGE_C R8, R13, R8, RZ ;  /* 0x000000080d08723e */ /* 0x010fe400048070ff */
[----:B------:R-:W-:Y:S02]  /*37d50*/  F2FP.SATFINITE.E4M3.F32.PACK_AB_MERGE_C R13, R6, R0, RZ ;  /* 0x00000000060d723e */ /* 0x000fe400048070ff */
[----:B------:R-:W4:Y:S04]  /*37d60*/  LDL.LU R0, [R1+0x1c] ;  /* 0x00001c0001007983 */ /* 0x000f280000300800 */
[----:B------:R-:W2:Y:S01]  /*37d70*/  LDL.LU R6, [R1+0xb4] ;  /* 0x0000b40001067983 */ /* 0x000ea20000300800 */
[----:B----4-:R-:W-:-:S03]  /*37d80*/  F2FP.SATFINITE.E4M3.F32.PACK_AB_MERGE_C R0, R0, R2, RZ ;  /* 0x000000020000723e */ /* 0x010fc600048070ff */
[----:B------:R-:W4:Y:S01]  /*37d90*/  LDL.LU R2, [R1+0x1660] ;  /* 0x0016600001027983 */ /* 0x000f220000300800 */
[----:B-----5:R-:W-:Y:S02]  /*37da0*/  F2FP.SATFINITE.E4M3.F32.PACK_AB_MERGE_C R28, R28, R29, RZ ;  /* 0x0000001d1c1c723e */ /* 0x020fe400048070ff */
[----:B------:R-:W-:Y:S02]  /*37db0*/  F2FP.SATFINITE.E4M3.F32.PACK_AB_MERGE_C R19, R19, R24, RZ ;  /* 0x000000181313723e */ /* 0x000fe400048070ff */
[----:B----4-:R-:W-:Y:S02]  /*37dc0*/  F2FP.SATFINITE.E4M3.F32.PACK_AB_MERGE_C R3, R2, R3, RZ ;  /* 0x000000030203723e */ /* 0x010fe400048070ff */
[----:B------:R-:W4:Y:S04]  /*37dd0*/  LDL.LU R2, [R1+0x88] ;  /* 0x0000880001027983 */ /* 0x000f280000300800 */
[----:B------:R0:W-:Y:S04]  /*37de0*/  STL [R1+0x3c], R3 ;  /* 0x00003c0301007387 */ /* 0x0001e80000100800 */
[----:B0-----:R-:W5:Y:S04]  /*37df0*/  LDL.LU R3, [R1+0x70] ;  /* 0x0000700001037983 */ /* 0x001f680000300800 */
[----:B------:R-:W2:Y:S04]  /*37e00*/  LDL.LU R29, [R1+0xc4] ;  /* 0x0000c400011d7983 */ /* 0x000ea80000300800 */
[----:B------:R0:W-:Y:S04]  /*37e10*/  STL [R1+0x50], R28 ;  /* 0x0000501c01007387 */ /* 0x0001e80000100800 */
[----:B0-----:R-:W2:Y:S04]  /*37e20*/  LDL.LU R28, [R1+0xd0] ;  /* 0x0000d000011c7983 */ /* 0x001ea80000300800 */
[----:B------:R-:W3:Y:S02]  /*37e30*/  LDL.LU R24, [R1+0x165c] ;  /* 0x00165c0001187983 */ /* 0x000ee40000300800 */
[----:B---3--:R-:W-:-:S02]  /*37e40*/  F2FP.SATFINITE.E4M3.F32.PACK_AB_MERGE_C R14, R14, R24, RZ ;  /* 0x000000180e0e723e */ /* 0x008fc400048070ff */
[----:B------:R-:W3:Y:S02]  /*37e50*/  LDL.LU R24, [R1+0x1658] ;  /* 0x0016580001187983 */ /* 0x000ee40000300800 */
[----:B---3--:R-:W-:Y:S02]  /*37e60*/  F2FP.SATFINITE.E4M3.F32.PACK_AB_MERGE_C R16, R16, R24, RZ ;  /* 0x000000181010723e */ /* 0x008fe400048070ff */
[----:B------:R-:W4:Y:S02]  /*37e70*/  LDL.LU R24, [R1+0x1654] ;  /* 0x0016540001187983 */ /* 0x000f240000300800 */
[----:B----4-:R-:W-:Y:S02]  /*37e80*/  F2FP.SATFINITE.E4M3.F32.PACK_AB_MERGE_C R2, R2, R24, RZ ;  /* 0x000000180202723e */ /* 0x010fe400048070ff */
[----:B------:R-:W3:Y:S02]  /*37e90*/  LDL.LU R24, [R1+0x1650] ;  /* 0x0016500001187983 */ /* 0x000ee40000300800 */
[----:B---3--:R-:W-:-:S02]  /*37ea0*/  F2FP.SATFINITE.E4M3.F32.PACK_AB_MERGE_C R21, R21, R24, RZ ;  /* 0x000000181515723e */ /* 0x008fc400048070ff */
[----:B------:R-:W3:Y:S02]  /*37eb0*/  LDL.LU R24, [R1+0x164c] ;  /* 0x00164c0001187983 */ /* 0x000ee40000300800 */
[----:B---3--:R-:W-:Y:S02]  /*37ec0*/  F2FP.SATFINITE.E4M3.F32.PACK_AB_MERGE_C R15, R15, R24, RZ ;  /* 0x000000180f0f723e */ /* 0x008fe400048070ff */
[----:B------:R-:W3:Y:S02]  /*37ed0*/  LDL.LU R24, [R1+0x1648] ;  /* 0x0016480001187983 */ /* 0x000ee40000300800 */
[----:B---3--:R-:W-:Y:S02]  /*37ee0*/  F2FP.SATFINITE.E4M3.F32.PACK_AB_MERGE_C R24, R24, R20, RZ ;  /* 0x000000141818723e */ /* 0x008fe400048070ff */
[----:B------:R-:W3:Y:S04]  /*37ef0*/  LDL.LU R20, [R1+0x1644] ;  /* 0x0016440001147983 */ /* 0x000ee80000300800 */
[----:B------:R0:W-:Y:S04]  /*37f00*/  STL [R1+0x20], R24 ;  /* 0x0000201801007387 */ /* 0x0001e80000100800 */
[----:B0-----:R-:W3:Y:S02]  /*37f10*/  LDL.LU R24, [R1+0x1640] ;  /* 0x0016400001187983 */ /* 0x001ee40000300800 */
[----:B---3--:R-:W-:-:S02]  /*37f20*/  F2FP.SATFINITE.E4M3.F32.PACK_AB_MERGE_C R24, R24, R20, RZ ;  /* 0x000000141818723e */ /* 0x008fc400048070ff */
[----:B------:R-:W3:Y:S04]  /*37f30*/  LDL.LU R20, [R1+0x163c] ;  /* 0x00163c0001147983 */ /* 0x000ee80000300800 */
[----:B------:R0:W-:Y:S04]  /*37f40*/  STL [R1+0x28], R24 ;  /* 0x0000281801007387 */ /* 0x0001e80000100800 */
[----:B0-----:R-:W3:Y:S02]  /*37f50*/  LDL.LU R24, [R1+0x1638] ;  /* 0x0016380001187983 */ /* 0x001ee40000300800 */
[----:B---3--:R-:W-:-:S02]  /*37f60*/  F2FP.SATFINITE.E4M3.F32.PACK_AB_MERGE_C R20, R20, R24, RZ ;  /* 0x000000181414723e */ /* 0x008fc400048070ff */
[----:B------:R-:W3:Y:S02]  /*37f70*/  LDL.LU R24, [R1+0x1634] ;  /* 0x0016340001187983 */ /* 0x000ee40000300800 */
[----:B---3--:R-:W-:Y:S02]  /*37f80*/  F2FP.SATFINITE.E4M3.F32.PACK_AB_MERGE_C R24, R24, R7, RZ ;  /* 0x000000071818723e */ /* 0x008fe400048070ff */
[----:B------:R-:W3:Y:S04]  /*37f90*/  LDL.LU R7, [R1+0x1630] ;  /* 0x0016300001077983 */ /* 0x000ee80000300800 */
[----:B------:R0:W-:Y:S04]  /*37fa0*/  STL [R1], R24 ;  /* 0x0000001801007387 */ /* 0x0001e80000100800 */
[----:B0-----:R-:W5:Y:S02]  /*37fb0*/  LDL.LU R24, [R1+0x162c] ;  /* 0x00162c0001187983 */ /* 0x001f640000300800 */
[----:B-----5:R-:W-:-:S02]  /*37fc0*/  F2FP.SATFINITE.E4M3.F32.PACK_AB_MERGE_C R3, R3, R24, RZ ;  /* 0x000000180303723e */ /* 0x020fc400048070ff */
[----:B------:R-:W4:Y:S01]  /*37fd0*/  LDL.LU R24, [R1+0x1628] ;  /* 0x0016280001187983 */ /* 0x000f220000300800 */
[----:B--2---:R-:W-:Y:S02]  /*37fe0*/  F2FP.SATFINITE.E4M3.F32.PACK_AB_MERGE_C R10, R10, R4, RZ ;  /* 0x000000040a0a723e */ /* 0x004fe400048070ff */
[----:B----4-:R-:W-:Y:S02]  /*37ff0*/  F2FP.SATFINITE.E4M3.F32.PACK_AB_MERGE_C R6, R6, R24, RZ ;  /* 0x000000180606723e */ /* 0x010fe400048070ff */
[----:B------:R-:W2:Y:S01]  /*38000*/  LDL.LU R24, [R1+0x1624] ;  /* 0x0016240001187983 */ /* 0x000ea20000300800 */
[----:B------:R-:W-:-:S03]  /*38010*/  F2FP.SATFINITE.E4M3.F32.PACK_AB_MERGE_C R4, R18, R12, RZ ;  /* 0x0000000c1204723e */ /* 0x000fc600048070ff */
[----:B------:R3:W-:Y:S01]  /*38020*/  STL [R1+0x4], R6 ;  /* 0x0000040601007387 */ /* 0x0007e20000100800 */
[----:B------:R-:W-:-:S03]  /*38030*/  LOP3.LUT R22, R22, 0xffff, RZ, 0xc0, !PT ;  /* 0x0000ffff16167812 */ /* 0x000fc600078ec0ff */
[----:B------:R0:W-:Y:S01]  /*38040*/  STL [R1+0x8], R4 ;  /* 0x0000080401007387 */ /* 0x0001e20000100800 */
[----:B---3--:R-:W-:Y:S02]  /*38050*/  LOP3.LUT R6, R7, 0xffff, RZ, 0xc0, !PT ;  /* 0x0000ffff07067812 */ /* 0x008fe400078ec0ff */
[----:B0-----:R-:W-:Y:S02]  /*38060*/  LOP3.LUT R4, R11, 0xffff, RZ, 0xc0, !PT ;  /* 0x0000ffff0b047812 */ /* 0x001fe400078ec0ff */
[----:B------:R-:W-:Y:S02]  /*38070*/  LOP3.LUT R11, R13, 0xffff, RZ, 0xc0, !PT ;  /* 0x0000ffff0d0b7812 */ /* 0x000fe400078ec0ff */
[----:B------:R-:W-:Y:S02]  /*38080*/  LOP3.LUT R7, R16, 0xffff, RZ, 0xc0, !PT ;  /* 0x0000ffff10077812 */ /* 0x000fe400078ec0ff */
[----:B------:R-:W-:Y:S02]  /*38090*/  PRMT R16, R6, 0x3340, R4 ;  /* 0x0000334006107816 */ /* 0x000fe40000000004 */
[----:B------:R-:W-:-:S02]  /*380a0*/  F2FP.SATFINITE.E4M3.F32.PACK_AB_MERGE_C R28, R28, R29, RZ ;  /* 0x0000001d1c1c723e */ /* 0x000fc400048070ff */
[----:B------:R-:W-:Y:S02]  /*380b0*/  LOP3.LUT R19, R19, 0xffff, RZ, 0xc0, !PT ;  /* 0x0000ffff13137812 */ /* 0x000fe400078ec0ff */
[----:B------:R-:W-:Y:S02]  /*380c0*/  LOP3.LUT R21, R21, 0xffff, RZ, 0xc0, !PT ;  /* 0x0000ffff15157812 */ /* 0x000fe400078ec0ff */
[----:B------:R-:W-:Y:S02]  /*380d0*/  LOP3.LUT R29, R0, 0xffff, RZ, 0xc0, !PT ;  /* 0x0000ffff001d7812 */ /* 0x000fe400078ec0ff */
[----:B------:R-:W-:Y:S02]  /*380e0*/  PRMT R13, R21, 0x3340, R1 ;  /* 0x00003340150d7816 */ /* 0x000fe40000000001 */
[----:B------:R-:W-:Y:S02]  /*380f0*/  LOP3.LUT R10, R10, 0xffff, RZ, 0xc0, !PT ;  /* 0x0000ffff0a0a7812 */ /* 0x000fe400078ec0ff */
[----:B------:R-:W-:-:S02]  /*38100*/  LOP3.LUT R20, R20, 0xffff, RZ, 0xc0, !PT ;  /* 0x0000ffff14147812 */ /* 0x000fc400078ec0ff */
[----:B------:R-:W-:Y:S02]  /*38110*/  LOP3.LUT R0, R3, 0xffff, RZ, 0xc0, !PT ;  /* 0x0000ffff03007812 */ /* 0x000fe400078ec0ff */
[----:B------:R-:W-:Y:S02]  /*38120*/  LOP3.LUT R17, R17, 0xffff, RZ, 0xc0, !PT ;  /* 0x0000ffff11117812 */ /* 0x000fe400078ec0ff */
[----:B------:R-:W-:Y:S02]  /*38130*/  LOP3.LUT R8, R8, 0xffff, RZ, 0xc0, !PT ;  /* 0x0000ffff08087812 */ /* 0x000fe400078ec0ff */
[----:B--2---:R-:W-:Y:S02]  /*38140*/  F2FP.SATFINITE.E4M3.F32.PACK_AB_MERGE_C R12, R24, R23, RZ ;  /* 0x00000017180c723e */ /* 0x004fe400048070ff */
[----:B------:R-:W-:-:S03]  /*38150*/  LOP3.LUT R23, R9, 0xffff, RZ, 0xc0, !PT ;  /* 0x0000ffff09177812 */ /* 0x000fc600078ec0ff */
[----:B------:R0:W-:Y:S01]  /*38160*/  STL [R1+0x1c], R12 ;  /* 0x00001c0c01007387 */ /* 0x0001e20000100800 */
[--C-:B------:R-:W-:Y:S02]  /*38170*/  PRMT R9, R11, 0x3340, R1.reuse ;  /* 0x000033400b097816 */ /* 0x100fe40000000001 */
[----:B0-----:R-:W-:Y:S02]  /*38180*/  LOP3.LUT R12, R5, 0xffff, RZ, 0xc0, !PT ;  /* 0x0000ffff050c7812 */ /* 0x001fe400078ec0ff */
[----:B------:R-:W-:Y:S02]  /*38190*/  PRMT R5, R22, 0x3340, R1 ;  /* 0x0000334016057816 */ /* 0x000fe40000000001 */
[----:B------:R-:W-:Y:S02]  /*381a0*/  PRMT R18, R23, 0x3340, R12 ;  /* 0x0000334017127816 */ /* 0x000fe4000000000c */
[----:B------:R-:W-:Y:S02]  /*381b0*/  PRMT R16, R16, 0x5410, R5 ;  /* 0x0000541010107816 */ /* 0x000fe40000000005 */
[----:B------:R-:W-:Y:S01]  /*381c0*/  PRMT R9, R18, 0x5410, R9 ;  /* 0x0000541012097816 */ /* 0x000fe20000000009 */
[----:B------:R0:W-:Y:S01]  /*381d0*/  STL [R1+0x24], R28 ;  /* 0x0000241c01007387 */ /* 0x0001e20000100800 */
[----:B------:R-:W-:-:S03]  /*381e0*/  PRMT R24, R19, 0x3340, R7 ;  /* 0x0000334013187816 */ /* 0x000fc60000000007 */
[----:B------:R1:W-:Y:S01]  /*381f0*/  STL [R1+0x14], R16 ;  /* 0x0000141001007387 */ /* 0x0003e20000100800 */
[----:B------:R-:W-:-:S03]  /*38200*/  LOP3.LUT R18, R25, 0xffff, RZ, 0xc0, !PT ;  /* 0x0000ffff19127812 */ /* 0x000fc600078ec0ff */
[----:B------:R2:W-:Y:S01]  /*38210*/  STL [R1+0x10], R9 ;  /* 0x0000100901007387 */ /* 0x0005e20000100800 */
[----:B------:R-:W-:Y:S02]  /*38220*/  PRMT R5, R24, 0x5410, R13 ;  /* 0x0000541018057816 */ /* 0x000fe4000000000d */
[----:B0-----:R-:W-:Y:S02]  /*38230*/  PRMT R28, R20, 0x3340, R0 ;  /* 0x00003340141c7816 */ /* 0x001fe40000000000 */
[----:B-1----:R-:W-:Y:S02]  /*38240*/  LOP3.LUT R16, R27, 0xffff, RZ, 0xc0, !PT ;  /* 0x0000ffff1b107812 */ /* 0x002fe400078ec0ff */
[----:B--2---:R-:W-:Y:S02]  /*38250*/  LOP3.LUT R9, R26, 0xffff, RZ, 0xc0, !PT ;  /* 0x0000ffff1a097812 */ /* 0x004fe400078ec0ff */
[--C-:B------:R-:W-:Y:S02]  /*38260*/  PRMT R27, R10, 0x3340, R1.reuse ;  /* 0x000033400a1b7816 */ /* 0x100fe40000000001 */
[----:B------:R-:W-:-:S02]  /*38270*/  PRMT R13, R18, 0x3340, R1 ;  /* 0x00003340120d7816 */ /* 0x000fc40000000001 */
[----:B------:R-:W-:Y:S01]  /*38280*/  PRMT R26, R16, 0x3340, R9 ;  /* 0x00003340101a7816 */ /* 0x000fe20000000009 */
[----:B------:R0:W-:Y:S01]  /*38290*/  STL [R1+0xc], R5 ;  /* 0x00000c0501007387 */ /* 0x0001e20000100800 */
[----:B------:R-:W-:Y:S02]  /*382a0*/  PRMT R27, R28, 0x5410, R27 ;  /* 0x000054101c1b7816 */ /* 0x000fe4000000001b */
[----:B------:R-:W-:Y:S02]  /*382b0*/  PRMT R28, R26, 0x5410, R13 ;  /* 0x000054101a1c7816 */ /* 0x000fe4000000000d */
[----:B------:R-:W-:Y:S01]  /*382c0*/  PRMT R24, R17, 0x3340, R8 ;  /* 0x0000334011187816 */ /* 0x000fe20000000008 */
[----:B------:R-:W2:Y:S01]  /*382d0*/  LDL.LU R13, [R1] ;  /* 0x00000000010d7983 */ /* 0x000ea20000300800 */
[----:B0-----:R-:W-:-:S03]  /*382e0*/  PRMT R5, R29, 0x3340, R1 ;  /* 0x000033401d057816 */ /* 0x001fc60000000001 */
[----:B------:R0:W-:Y:S01]  /*382f0*/  STL [R1+0x1620], R28 ;  /* 0x0016201c01007387 */ /* 0x0001e20000100800 */
[----:B------:R-:W-:-:S03]  /*38300*/  PRMT R26, R24, 0x5410, R5 ;  /* 0x00005410181a7816 */ /* 0x000fc60000000005 */
[----:B0-----:R-:W3:Y:S04]  /*38310*/  LDL.LU R28, [R1+0x8] ;  /* 0x00000800011c7983 */ /* 0x001ee80000300800 */
[----:B------:R-:W4:Y:S01]  /*38320*/  LDL.LU R5, [R1+0x4] ;  /* 0x0000040001057983 */ /* 0x000f220000300800 */
[----:B------:R-:W-:Y:S02]  /*38330*/  LOP3.LUT R14, R14, 0xffff, RZ, 0xc0, !PT ;  /* 0x0000ffff0e0e7812 */ /* 0x000fe400078ec0ff */
[----:B------:R-:W-:Y:S02]  /*38340*/  LOP3.LUT R2, R2, 0xffff, RZ, 0xc0, !PT ;  /* 0x0000ffff02027812 */ /* 0x000fe400078ec0ff */
[----:B------:R-:W-:Y:S02]  /*38350*/  LOP3.LUT R15, R15, 0xffff, RZ, 0xc0, !PT ;  /* 0x0000ffff0f0f7812 */ /* 0x000fe400078ec0ff */
[----:B------:R-:W-:-:S02]  /*38360*/  PRMT R25, R14, 0x3340, R2 ;  /* 0x000033400e197816 */ /* 0x000fc40000000002 */
[----:B------:R-:W-:-:S04]  /*38370*/  PRMT R3, R15, 0x3340, R1 ;  /* 0x000033400f037816 */ /* 0x000fc80000000001 */
[----:B------:R-:W-:-:S05]  /*38380*/  PRMT R3, R25, 0x5410, R3 ;  /* 0x0000541019037816 */ /* 0x000fca0000000003 */
[----:B------:R3:W-:Y:S01]  /*38390*/  STL [R1+0x18], R3 ;  /* 0x0000180301007387 */ /* 0x0007e20000100800 */
[----:B------:R-:W-:Y:S02]  /*383a0*/  SHF.R.U32.HI R24, RZ, 0x8, R12 ;  /* 0x00000008ff187819 */ /* 0x000fe4000001160c */
[----:B--2---:R-:W-:Y:S02]  /*383b0*/  LOP3.LUT R13, R13, 0xffff, RZ, 0xc0, !PT ;  /* 0x0000ffff0d0d7812 */ /* 0x004fe400078ec0ff */
[----:B---3--:R-:W-:Y:S02]  /*383c0*/  LOP3.LUT R3, R28, 0xffff, RZ, 0xc0, !PT ;  /* 0x0000ffff1c037812 */ /* 0x008fe400078ec0ff */
[----:B------:R-:W2:Y:S01]  /*383d0*/  LDL R28, [R1+0x9c] ;  /* 0x00009c00011c7983 */ /* 0x000ea20000100800 */
[----:B----4-:R-:W-:Y:S02]  /*383e0*/  LOP3.LUT R5, R5, 0xffff, RZ, 0xc0, !PT ;  /* 0x0000ffff05057812 */ /* 0x010fe400078ec0ff */
[----:B------:R-:W-:-:S02]  /*383f0*/  PRMT R12, R3, 0x3340, R1 ;  /* 0x00003340030c7816 */ /* 0x000fc40000000001 */
[----:B------:R-:W-:-:S04]  /*38400*/  PRMT R25, R13, 0x3340, R5 ;  /* 0x000033400d197816 */ /* 0x000fc80000000005 */
[----:B------:R-:W-:Y:S02]  /*38410*/  PRMT R25, R25, 0x5410, R12 ;  /* 0x0000541019197816 */ /* 0x000fe4000000000c */
[----:B------:R-:W3:Y:S01]  /*38420*/  LDL.LU R12, [R1+0xd4] ;  /* 0x0000d400010c7983 */ /* 0x000ee20000300800 */
[----:B------:R-:W-:Y:S02]  /*38430*/  SHF.R.U32.HI R6, RZ, 0x8, R6 ;  /* 0x00000008ff067819 */ /* 0x000fe40000011606 */
[----:B------:R-:W-:Y:S02]  /*38440*/  SHF.R.U32.HI R4, RZ, 0x8, R4 ;  /* 0x00000008ff047819 */ /* 0x000fe40000011604 */
[----:B------:R-:W-:Y:S02]  /*38450*/  LOP3.LUT R6, R6, 0xffff, RZ, 0xc0, !PT ;  /* 0x0000ffff06067812 */ /* 0x000fe400078ec0ff */
[----:B------:R-:W-:Y:S02]  /*38460*/  LOP3.LUT R4, R4, 0xffff, RZ, 0xc0, !PT ;  /* 0x0000ffff04047812 */ /* 0x000fe400078ec0ff */
[----:B------:R-:W-:-:S02]  /*38470*/  SHF.R.U32.HI R11, RZ, 0x8, R11 ;  /* 0x00000008ff0b7819 */ /* 0x000fc4000001160b */
[----:B------:R-:W-:Y:S02]  /*38480*/  SHF.R.U32.HI R20, RZ, 0x8, R20 ;  /* 0x00000008ff147819 */ /* 0x000fe40000011614 */
[----:B------:R-:W-:Y:S02]  /*38490*/  SHF.R.U32.HI R0, RZ, 0x8, R0 ;  /* 0x00000008ff007819 */ /* 0x000fe40000011600 */
[----:B------:R-:W-:Y:S02]  /*384a0*/  PRMT R4, R6, 0x3340, R4 ;  /* 0x0000334006047816 */ /* 0x000fe40000000004 */
[----:B------:R-:W-:Y:S02]  /*384b0*/  SHF.R.U32.HI R19, RZ, 0x8, R19 ;  /* 0x00000008ff137819 */ /* 0x000fe40000011613 */
[----:B------:R-:W-:Y:S02]  /*384c0*/  SHF.R.U32.HI R7, RZ, 0x8, R7 ;  /* 0x00000008ff077819 */ /* 0x000fe40000011607 */
[----:B------:R-:W-:-:S02]  /*384d0*/  LOP3.LUT R6, R11, 0xffff, RZ, 0xc0, !PT ;  /* 0x0000ffff0b067812 */ /* 0x000fc400078ec0ff */
[----:B------:R-:W-:Y:S02]  /*384e0*/  LOP3.LUT R11, R0, 0xffff, RZ, 0xc0, !PT ;  /* 0x0000ffff000b7812 */ /* 0x000fe400078ec0ff */
[----:B------:R-:W-:Y:S02]  /*384f0*/  LOP3.LUT R20, R20, 0xffff, RZ, 0xc0, !PT ;  /* 0x0000ffff14147812 */ /* 0x000fe400078ec0ff */
[----:B------:R-:W-:Y:S02]  /*38500*/  SHF.R.U32.HI R23, RZ, 0x8, R23 ;  /* 0x00000008ff177819 */ /* 0x000fe40000011617 */
[----:B------:R-:W-:Y:S02]  /*38510*/  SHF.R.U32.HI R21, RZ, 0x8, R21 ;  /* 0x00000008ff157819 */ /* 0x000fe40000011615 */
[----:B------:R-:W-:Y:S02]  /*38520*/  LOP3.LUT R7, R7, 0xffff, RZ, 0xc0, !PT ;  /* 0x0000ffff07077812 */ /* 0x000fe400078ec0ff */
[----:B------:R-:W-:-:S02]  /*38530*/  LOP3.LUT R19, R19, 0xffff, RZ, 0xc0, !PT ;  /* 0x0000ffff13137812 */ /* 0x000fc400078ec0ff */
[----:B------:R-:W-:Y:S02]  /*38540*/  SHF.R.U32.HI R10, RZ, 0x8, R10 ;  /* 0x00000008ff0a7819 */ /* 0x000fe4000001160a */
[----:B------:R-:W-:Y:S02]  /*38550*/  SHF.R.U32.HI R16, RZ, 0x8, R16 ;  /* 0x00000008ff107819 */ /* 0x000fe40000011610 */
[----:B------:R-:W-:Y:S02]  /*38560*/  SHF.R.U32.HI R9, RZ, 0x8, R9 ;  /* 0x00000008ff097819 */ /* 0x000fe40000011609 */
[----:B------:R-:W-:Y:S02]  /*38570*/  SHF.R.U32.HI R18, RZ, 0x8, R18 ;  /* 0x00000008ff127819 */ /* 0x000fe40000011612 */
[----:B------:R-:W-:Y:S02]  /*38580*/  SHF.R.U32.HI R14, RZ, 0x8, R14 ;  /* 0x00000008ff0e7819 */ /* 0x000fe4000001160e */
[----:B------:R-:W-:-:S02]  /*38590*/  LOP3.LUT R24, R24, 0xffff, RZ, 0xc0, !PT ;  /* 0x0000ffff18187812 */ /* 0x000fc400078ec0ff */
[----:B------:R-:W-:Y:S02]  /*385a0*/  PRMT R11, R20, 0x3340, R11 ;  /* 0x00003340140b7816 */ /* 0x000fe4000000000b */
[----:B------:R-:W-:Y:S02]  /*385b0*/  SHF.R.U32.HI R17, RZ, 0x8, R17 ;  /* 0x00000008ff117819 */ /* 0x000fe40000011611 */
[----:B------:R-:W-:Y:S02]  /*385c0*/  SHF.R.U32.HI R8, RZ, 0x8, R8 ;  /* 0x00000008ff087819 */ /* 0x000fe40000011608 */
[----:B------:R-:W-:Y:S02]  /*385d0*/  SHF.R.U32.HI R2, RZ, 0x8, R2 ;  /* 0x00000008ff027819 */ /* 0x000fe40000011602 */
[----:B------:R-:W-:Y:S02]  /*385e0*/  LOP3.LUT R23, R23, 0xffff, RZ, 0xc0, !PT ;  /* 0x0000ffff17177812 */ /* 0x000fe400078ec0ff */
[----:B------:R-:W-:-:S02]  /*385f0*/  LOP3.LUT R21, R21, 0xffff, RZ, 0xc0, !PT ;  /* 0x0000ffff15157812 */ /* 0x000fc400078ec0ff */
[----:B------:R-:W-:Y:S02]  /*38600*/  SHF.R.U32.HI R15, RZ, 0x8, R15 ;  /* 0x00000008ff0f7819 */ /* 0x000fe4000001160f */
[----:B------:R-:W-:Y:S02]  /*38610*/  SHF.R.U32.HI R5, RZ, 0x8, R5 ;  /* 0x00000008ff057819 */ /* 0x000fe40000011605 */
[----:B------:R-:W-:Y:S02]  /*38620*/  PRMT R7, R19, 0x3340, R7 ;  /* 0x0000334013077816 */ /* 0x000fe40000000007 */
[----:B------:R-:W-:Y:S02]  /*38630*/  SHF.R.U32.HI R13, RZ, 0x8, R13 ;  /* 0x00000008ff0d7819 */ /* 0x000fe4000001160d */
[----:B------:R-:W-:Y:S02]  /*38640*/  LOP3.LUT R16, R16, 0xffff, RZ, 0xc0, !PT ;  /* 0x0000ffff10107812 */ /* 0x000fe400078ec0ff */
[----:B------:R-:W-:-:S02]  /*38650*/  LOP3.LUT R19, R18, 0xffff, RZ, 0xc0, !PT ;  /* 0x0000ffff12137812 */ /* 0x000fc400078ec0ff */
[----:B------:R-:W-:Y:S02]  /*38660*/  LOP3.LUT R14, R14, 0xffff, RZ, 0xc0, !PT ;  /* 0x0000ffff0e0e7812 */ /* 0x000fe400078ec0ff */
[----:B------:R-:W-:Y:S02]  /*38670*/  LOP3.LUT R18, R8, 0xffff, RZ, 0xc0, !PT ;  /* 0x0000ffff08127812 */ /* 0x000fe400078ec0ff */
[----:B------:R-:W-:Y:S02]  /*38680*/  LOP3.LUT R17, R17, 0xffff, RZ, 0xc0, !PT ;  /* 0x0000ffff11117812 */ /* 0x000fe400078ec0ff */
[----:B------:R-:W-:Y:S02]  /*38690*/  LOP3.LUT R2, R2, 0xffff, RZ, 0xc0, !PT ;  /* 0x0000ffff02027812 */ /* 0x000fe400078ec0ff */
[----:B------:R-:W-:Y:S02]  /*386a0*/  PRMT R23, R23, 0x3340, R24 ;  /* 0x0000334017177816 */ /* 0x000fe40000000018 */
[----:B------:R-:W-:Y:S01]  /*386b0*/  LOP3.LUT R15, R15, 0xffff, RZ, 0xc0, !PT ;  /* 0x0000ffff0f0f7812 */ /* 0x000fe200078ec0ff */
[----:B------:R-:W4:Y:S01]  /*386c0*/  LDL.LU R24, [R1+0x3c] ;  /* 0x00003c0001187983 */ /* 0x000f220000300800 */
[----:B------:R-:W-:-:S02]  /*386d0*/  LOP3.LUT R5, R5, 0xffff, RZ, 0xc0, !PT ;  /* 0x0000ffff05057812 */ /* 0x000fc400078ec0ff */
[--C-:B------:R-:W-:Y:S02]  /*386e0*/  PRMT R0, R21, 0x3340, R1.reuse ;  /* 0x0000334015007816 */ /* 0x100fe40000000001 */
[----:B------:R-:W-:Y:S01]  /*386f0*/  LOP3.LUT R13, R13, 0xffff, RZ, 0xc0, !PT ;  /* 0x0000ffff0d0d7812 */ /* 0x000fe200078ec0ff */
[----:B------:R-:W5:Y:S01]  /*38700*/  LDL.LU R21, [R1+0x4c] ;  /* 0x00004c0001157983 */ /* 0x000f620000300800 */
[----:B------:R-:W-:Y:S02]  /*38710*/  PRMT R8, R19, 0x3340, R1 ;  /* 0x0000334013087816 */ /* 0x000fe40000000001 */
[----:B------:R-:W-:Y:S01]  /*38720*/  PRMT R19, R14, 0x3340, R2 ;  /* 0x000033400e137816 */ /* 0x000fe20000000002 */
[----:B---3--:R-:W-:Y:S01]  /*38730*/  IMAD.MOV.U32 R20, RZ, RZ, R12 ;  /* 0x000000ffff147224 */ /* 0x008fe200078e000c */
[----:B------:R-:W-:Y:S02]  /*38740*/  LOP3.LUT R12, R10, 0xffff, RZ, 0xc0, !PT ;  /* 0x0000ffff0a0c7812 */ /* 0x000fe400078ec0ff */
[----:B------:R-:W-:-:S02]  /*38750*/  LOP3.LUT R10, R9, 0xffff, RZ, 0xc0, !PT ;  /* 0x0000ffff090a7812 */ /* 0x000fc400078ec0ff */
[--C-:B------:R-:W-:Y:S02]  /*38760*/  PRMT R9, R12, 0x3340, R1.reuse ;  /* 0x000033400c097816 */ /* 0x100fe40000000001 */
[----:B------:R-:W-:Y:S01]  /*38770*/  PRMT R16, R16, 0x3340, R10 ;  /* 0x0000334010107816 */ /* 0x000fe2000000000a */
[----:B------:R-:W3:Y:S01]  /*38780*/  LDL.LU R12, [R1+0xc] ;  /* 0x00000c00010c7983 */ /* 0x000ee20000300800 */
[----:B------:R-:W-:Y:S02]  /*38790*/  PRMT R10, R17, 0x3340, R18 ;  /* 0x00003340110a7816 */ /* 0x000fe40000000012 */
[----:B------:R-:W-:Y:S01]  /*387a0*/  PRMT R18, R15, 0x3340, R1 ;  /* 0x000033400f127816 */ /* 0x000fe20000000001 */
[----:B------:R-:W2:Y:S01]  /*387b0*/  LDL.LU R14, [R1+0x1c] ;  /* 0x00001c00010e7983 */ /* 0x000ea20000300800 */
[----:B------:R-:W-:-:S03]  /*387c0*/  PRMT R15, R13, 0x3340, R5 ;  /* 0x000033400d0f7816 */ /* 0x000fc60000000005 */
[----:B------:R-:W3:Y:S04]  /*387d0*/  LDL.LU R2, [R1+0x14] ;  /* 0x0000140001027983 */ /* 0x000ee80000300800 */
[----:B------:R-:W3:Y:S04]  /*387e0*/  LDL.LU R5, [R1+0x20] ;  /* 0x0000200001057983 */ /* 0x000ee80000300800 */
[----:B------:R-:W3:Y:S01]  /*387f0*/  LDL.LU R13, [R1+0x10] ;  /* 0x00001000010d7983 */ /* 0x000ee20000300800 */
[----:B------:R-:W-:-:S04]  /*38800*/  SHF.R.U32.HI R29, RZ, 0x8, R29 ;  /* 0x00000008ff1d7819 */ /* 0x000fc8000001161d */
[----:B------:R-:W-:Y:S01]  /*38810*/  LOP3.LUT R17, R29, 0xffff, RZ, 0xc0, !PT ;  /* 0x0000ffff1d117812 */ /* 0x000fe200078ec0ff */
[----:B------:R-:W-:Y:S01]  /*38820*/  IMAD.MOV.U32 R29, RZ, RZ, R20 ;  /* 0x000000ffff1d7224 */ /* 0x000fe200078e0014 */
[----:B------:R-:W-:Y:S02]  /*38830*/  SHF.R.U32.HI R20, RZ, 0x8, R3 ;  /* 0x00000008ff147819 */ /* 0x000fe40000011603 */
[----:B----4-:R-:W-:Y:S02]  /*38840*/  LOP3.LUT R24, R24, 0xffff, RZ, 0xc0, !PT ;  /* 0x0000ffff18187812 */ /* 0x010fe400078ec0ff */
[----:B-----5:R-:W-:Y:S02]  /*38850*/  LOP3.LUT R21, R21, 0xffff, RZ, 0xc0, !PT ;  /* 0x0000ffff15157812 */ /* 0x020fe400078ec0ff */
[----:B--2---:R-:W-:Y:S02]  /*38860*/  LOP3.LUT R14, R14, 0xffff, RZ, 0xc0, !PT ;  /* 0x0000ffff0e0e7812 */ /* 0x004fe400078ec0ff */
[----:B---3--:R-:W-:-:S02]  /*38870*/  PRMT R2, R2, 0x4210, R21 ;  /* 0x0000421002027816 */ /* 0x008fc40000000015 */
[----:B------:R-:W-:Y:S02]  /*38880*/  PRMT R3, R13, 0x4210, R24 ;  /* 0x000042100d037816 */ /* 0x000fe40000000018 */
[----:B------:R-:W-:Y:S02]  /*38890*/  PRMT R13, R27, 0x4210, R14 ;  /* 0x000042101b0d7816 */ /* 0x000fe4000000000e */
[----:B------:R-:W2:Y:S04]  /*388a0*/  LDL R27, [R1+0xbc] ;  /* 0x0000bc00011b7983 */ /* 0x000ea80000100800 */
[----:B------:R0:W-:Y:S02]  /*388b0*/  STS.64 [R28+UR7], R2 ;  /* 0x000000021c007988 */ /* 0x0001e40008000a07 */
[----:B0-----:R-:W-:-:S02]  /*388c0*/  IMAD.MOV.U32 R3, RZ, RZ, R28 ;  /* 0x000000ffff037224 */ /* 0x001fc400078e001c */
[----:B------:R-:W3:Y:S04]  /*388d0*/  LDL.LU R28, [R1+0x1620] ;  /* 0x00162000011c7983 */ /* 0x000ee80000300800 */
[----:B------:R-:W2:Y:S01]  /*388e0*/  LDL.LU R2, [R1+0xd8] ;  /* 0x0000d80001027983 */ /* 0x000ea20000300800 */
[----:B------:R-:W-:Y:S02]  /*388f0*/  SHF.R.U32.HI R22, RZ, 0x8, R22 ;  /* 0x00000008ff167819 */ /* 0x000fe40000011616 */
[----:B------:R-:W-:Y:S02]  /*38900*/  LOP3.LUT R5, R5, 0xffff, RZ, 0xc0, !PT ;  /* 0x0000ffff05057812 */ /* 0x000fe400078ec0ff */
[----:B------:R-:W-:Y:S02]  /*38910*/  LOP3.LUT R22, R22, 0xffff, RZ, 0xc0, !PT ;  /* 0x0000ffff16167812 */ /* 0x000fe400078ec0ff */
[----:B------:R-:W-:-:S02]  /*38920*/  PRMT R12, R12, 0x4210, R5 ;  /* 0x000042100c0c7816 */ /* 0x000fc40000000005 */
[--C-:B------:R-:W-:Y:S02]  /*38930*/  PRMT R22, R22, 0x3340, R1.reuse ;  /* 0x0000334016167816 */ /* 0x100fe40000000001 */
[--C-:B------:R-:W-:Y:S01]  /*38940*/  PRMT R6, R6, 0x3340, R1.reuse ;  /* 0x0000334006067816 */ /* 0x100fe20000000001 */
[----:B------:R0:W-:Y:S01]  /*38950*/  STS.64 [R3+UR7+0x80], R12 ;  /* 0x0000800c03007988 */ /* 0x0001e20008000a07 */
[----:B------:R-:W-:Y:S02]  /*38960*/  PRMT R22, R4, 0x5410, R22 ;  /* 0x0000541004167816 */ /* 0x000fe40000000016 */
[----:B------:R-:W-:Y:S02]  /*38970*/  PRMT R17, R17, 0x3340, R1 ;  /* 0x0000334011117816 */ /* 0x000fe40000000001 */
[----:B------:R-:W-:Y:S02]  /*38980*/  PRMT R9, R11, 0x5410, R9 ;  /* 0x000054100b097816 */ /* 0x000fe40000000009 */
[----:B0-----:R-:W-:Y:S01]  /*38990*/  PRMT R3, R23, 0x5410, R6 ;  /* 0x0000541017037816 */ /* 0x001fe20000000006 */
[----:B------:R-:W-:Y:S01]  /*389a0*/  IMAD.MOV.U32 R23, RZ, RZ, 0x3dc6b27f ;  /* 0x3dc6b27fff177424 */ /* 0x000fe200078e00ff */
[----:B------:R-:W-:-:S02]  /*389b0*/  PRMT R11, R10, 0x5410, R17 ;  /* 0x000054100a0b7816 */ /* 0x000fc40000000011 */
[----:B------:R-:W-:Y:S01]  /*389c0*/  PRMT R16, R16, 0x5410, R8 ;  /* 0x0000541010107816 */ /* 0x000fe20000000008 */
[----:B--2---:R-:W-:Y:S02]  /*389d0*/  IMAD.IADD R2, R27, 0x1, -R2 ;  /* 0x000000011b027824 */ /* 0x004fe400078e0a02 */
[----:B------:R-:W2:Y:S02]  /*389e0*/  LDL R27, [R1+0x1d4] ;  /* 0x0001d400011b7983 */ /* 0x000ea40000100800 */
[----:B------:R-:W-:Y:S01]  /*389f0*/  FADD R4, R2, -1 ;  /* 0xbf80000002047421 */ /* 0x000fe20000000000 */
[----:B------:R-:W-:Y:S01]  /*38a00*/  PRMT R2, R22, 0x5210, R21 ;  /* 0x0000521016027816 */ /* 0x000fe20000000015 */
[----:B------:R-:W4:Y:S02]  /*38a10*/  LDL.LU R12, [R1+0x24] ;  /* 0x00002400010c7983 */ /* 0x000f240000300800 */
[C---:B------:R-:W-:Y:S02]  /*38a20*/  FFMA.FTZ R6, R4.reuse, R23, -0.16845393180847167969 ;  /* 0xbe2c7f3004067423 */ /* 0x040fe40000010017 */
[----:B------:R-:W5:Y:S02]  /*38a30*/  LDL.LU R13, [R1+0x18] ;  /* 0x00001800010d7983 */ /* 0x000f640000300800 */
[----:B------:R-:W-:-:S02]  /*38a40*/  FFMA.FTZ R8, R4, R6, 0.1716887056827545166 ;  /* 0x3e2fcf2a04087423 */ /* 0x000fc40000010006 */
[----:B------:R-:W3:Y:S01]  /*38a50*/  LDL.LU R21, [R1+0x5c] ;  /* 0x00005c0001157983 */ /* 0x000ee20000300800 */
[----:B------:R-:W-:-:S03]  /*38a60*/  PRMT R6, R19, 0x5410, R18 ;  /* 0x0000541013067816 */ /* 0x000fc60000000012 */
[----:B------:R-:W2:Y:S04]  /*38a70*/  LDL.LU R17, [R1+0x9c] ;  /* 0x00009c0001117983 */ /* 0x000ea80000300800 */
[----:B------:R-:W4:Y:S04]  /*38a80*/  LDL.LU R19, [R1+0x50] ;  /* 0x0000500001137983 */ /* 0x000f280000300800 */
[----:B------:R-:W5:Y:S01]  /*38a90*/  LDL.LU R18, [R1+0x28] ;  /* 0x0000280001127983 */ /* 0x000f620000300800 */
[----:B------:R-:W-:Y:S02]  /*38aa0*/  LOP3.LUT R20, R20, 0xffff, RZ, 0xc0, !PT ;  /* 0x0000ffff14147812 */ /* 0x000fe400078ec0ff */
[----:B------:R-:W-:Y:S01]  /*38ab0*/  PRMT R3, R3, 0x5210, R24 ;  /* 0x0000521003037816 */ /* 0x000fe20000000018 */
[----:B------:R-:W-:Y:S01]  /*38ac0*/  FFMA.FTZ R8, R4, R8, -0.17900948226451873779 ;  /* 0xbe374e4304087423 */ /* 0x000fe20000010008 */
[----:B------:R-:W-:-:S02]  /*38ad0*/  PRMT R0, R7, 0x5410, R0 ;  /* 0x0000541007007816 */ /* 0x000fc40000000000 */
[----:B------:R-:W-:-:S04]  /*38ae0*/  PRMT R20, R20, 0x3340, R1 ;  /* 0x0000334014147816 */ /* 0x000fc80000000001 */
[----:B------:R-:W-:Y:S01]  /*38af0*/  PRMT R7, R15, 0x5410, R20 ;  /* 0x000054100f077816 */ /* 0x000fe20000000014 */
[----:B------:R-:W-:Y:S04]  /*38b00*/  STL [R1+0x161c], R6 ;  /* 0x00161c0601007387 */ /* 0x000fe80000100800 */
[----:B------:R-:W4:Y:S04]  /*38b10*/  LDL.LU R24, [R1+0xe4] ;  /* 0x0000e40001187983 */ /* 0x000f280000300800 */
[----:B------:R-:W4:Y:S01]  /*38b20*/  LDL.LU R22, [R1+0xe0] ;  /* 0x0000e00001167983 */ /* 0x000f220000300800 */
[----:B---3--:R-:W-:-:S03]  /*38b30*/  LOP3.LUT R10, R21, 0xffff, RZ, 0xc0, !PT ;  /* 0x0000ffff150a7812 */ /* 0x008fc600078ec0ff */
[----:B------:R-:W3:Y:S04]  /*38b40*/  LDL.LU R21, [R1+0xdc] ;  /* 0x0000dc0001157983 */ /* 0x000ee80000300800 */
[----:B--2---:R0:W-:Y:S01]  /*38b50*/  STS.64 [R17+UR7+0x100], R2 ;  /* 0x0001000211007988 */ /* 0x0041e20008000a07 */
[----:B-----5:R-:W-:Y:S02]  /*38b60*/  LOP3.LUT R20, R18, 0xffff, RZ, 0xc0, !PT ;  /* 0x0000ffff12147812 */ /* 0x020fe400078ec0ff */
[----:B0-----:R-:W-:Y:S01]  /*38b70*/  PRMT R2, R0, 0x5210, R5 ;  /* 0x0000521000027816 */ /* 0x001fe20000000005 */
[----:B------:R-:W-:Y:S01]  /*38b80*/  FFMA.FTZ R5, R4, R8, 0.20512372255325317383 ;  /* 0x3e520bf404057423 */ /* 0x000fe20000010008 */
[--C-:B------:R-:W-:Y:S02]  /*38b90*/  PRMT R8, R28, 0x4210, R10.reuse ;  /* 0x000042101c087816 */ /* 0x100fe4000000000a */
[----:B----4-:R-:W-:Y:S01]  /*38ba0*/  LOP3.LUT R0, R19, 0xffff, RZ, 0xc0, !PT ;  /* 0x0000ffff13007812 */ /* 0x010fe200078ec0ff */
[----:B------:R-:W2:Y:S01]  /*38bb0*/  LDL R28, [R1+0xcc] ;  /* 0x0000cc00011c7983 */ /* 0x000ea20000100800 */
[----:B------:R-:W-:-:S02]  /*38bc0*/  PRMT R10, R16, 0x5210, R10 ;  /* 0x00005210100a7816 */ /* 0x000fc4000000000a */
[----:B------:R-:W-:Y:S02]  /*38bd0*/  LOP3.LUT R16, R12, 0xffff, RZ, 0xc0, !PT ;  /* 0x0000ffff0c107812 */ /* 0x000fe400078ec0ff */
[----:B------:R-:W-:Y:S02]  /*38be0*/  PRMT R3, R9, 0x5210, R14 ;  /* 0x0000521009037816 */ /* 0x000fe4000000000e */
[--C-:B------:R-:W-:Y:S02]  /*38bf0*/  PRMT R9, R26, 0x4210, R0.reuse ;  /* 0x000042101a097816 */ /* 0x100fe40000000000 */
[----:B------:R-:W-:Y:S02]  /*38c00*/  PRMT R11, R11, 0x5210, R0 ;  /* 0x000052100b0b7816 */ /* 0x000fe40000000000 */
[----:B------:R-:W-:Y:S01]  /*38c10*/  PRMT R12, R13, 0x4210, R20 ;  /* 0x000042100d0c7816 */ /* 0x000fe20000000014 */
[----:B------:R-:W-:Y:S01]  /*38c20*/  STS.64 [R17+UR7+0x180], R2 ;  /* 0x0001800211007988 */ /* 0x000fe20008000a07 */
[----:B------:R-:W-:Y:S01]  /*38c30*/  LOP3.LUT R0, R17, 0x8, RZ, 0x3c, !PT ;  /* 0x0000000811007812 */ /* 0x000fe200078e3cff */
[C---:B------:R-:W-:Y:S01]  /*38c40*/  FFMA.FTZ R5, R4.reuse, R5, -0.24046532809734344482 ;  /* 0xbe763c8b04057423 */ /* 0x040fe20000010005 */
[----:B------:R-:W-:Y:S01]  /*38c50*/  PRMT R13, R25, 0x4210, R16 ;  /* 0x00004210190d7816 */ /* 0x000fe20000000010 */
[----:B------:R-:W0:Y:S01]  /*38c60*/  LDC R26, c[0x0][0x278] ;  /* 0x00009e00ff1a7b82 */ /* 0x000e220000000800 */
[----:B------:R-:W4:Y:S04]  /*38c70*/  LDL.LU R25, [R1+0xbc] ;  /* 0x0000bc0001197983 */ /* 0x000f280000300800 */
[----:B------:R-:W-:Y:S04]  /*38c80*/  STS.64 [R0+UR7+0x1000], R8 ;  /* 0x0010000800007988 */ /* 0x000fe80008000a07 */
[----:B------:R-:W-:Y:S04]  /*38c90*/  STS.64 [R0+UR7+0x1100], R10 ;  /* 0x0011000a00007988 */ /* 0x000fe80008000a07 */
[----:B------:R-:W-:Y:S04]  /*38ca0*/  STS.64 [R0+UR7+0x1080], R12 ;  /* 0x0010800c00007988 */ /* 0x000fe80008000a07 */
[----:B------:R1:W-:Y:S04]  /*38cb0*/  STL [R1+0x1618], R0 ;  /* 0x0016180001007387 */ /* 0x0003e80000100800 */
[----:B-1----:R-:W5:Y:S01]  /*38cc0*/  LDL.LU R0, [R1+0xc8] ;  /* 0x0000c80001007983 */ /* 0x002f620000300800 */
[----:B------:R-:W-:-:S03]  /*38cd0*/  FFMA.FTZ R5, R4, R5, 0.28857114911079406738 ;  /* 0x3e93bf9904057423 */ /* 0x000fc60000010005 */
[----:B------:R-:W4:Y:S01]  /*38ce0*/  LDL.LU R6, [R1+0xf0] ;  /* 0x0000f00001067983 */ /* 0x000f220000300800 */
[----:B------:R-:W-:-:S04]  /*38cf0*/  FFMA.FTZ R5, R4, R5, -0.36067417263984680176 ;  /* 0xbeb8aa4904057423 */ /* 0x000fc80000010005 */
[----:B------:R-:W-:-:S04]  /*38d00*/  FFMA.FTZ R5, R4, R5, 0.48089820146560668945 ;  /* 0x3ef6384a04057423 */ /* 0x000fc80000010005 */
[----:B------:R-:W-:Y:S01]  /*38d10*/  FFMA.FTZ R8, R4, R5, -0.72134751081466674805 ;  /* 0xbf38aa3b04087423 */ /* 0x000fe20000010005 */
[----:B------:R-:W1:Y:S01]  /*38d20*/  S2R R17, SR_TID.X ;  /* 0x0000000000117919 */ /* 0x000e620000002100 */
[----:B---3--:R-:W-:-:S04]  /*38d30*/  IMAD.IADD R2, R27, 0x1, -R21 ;  /* 0x000000011b027824 */ /* 0x008fc800078e0a15 */
[----:B------:R-:W-:-:S04]  /*38d40*/  FADD R2, R2, -1 ;  /* 0xbf80000002027421 */ /* 0x000fc80000000000 */
[----:B------:R-:W-:Y:S01]  /*38d50*/  FFMA.FTZ R18, R2, R23, -0.16845393180847167969 ;  /* 0xbe2c7f3002127423 */ /* 0x000fe20000010017 */
[----:B--2---:R-:W-:Y:S02]  /*38d60*/  IMAD.IADD R3, R28, 0x1, -R24 ;  /* 0x000000011c037824 */ /* 0x004fe400078e0a18 */
[----:B------:R-:W2:Y:S02]  /*38d70*/  LDL.LU R24, [R1+0xec] ;  /* 0x0000ec0001187983 */ /* 0x000ea40000300800 */
[----:B------:R-:W-:-:S04]  /*38d80*/  FADD R3, R3, -1 ;  /* 0xbf80000003037421 */ /* 0x000fc80000000000 */
[----:B------:R-:W-:Y:S01]  /*38d90*/  FFMA.FTZ R21, R3, R23, -0.16845393180847167969 ;  /* 0xbe2c7f3003157423 */ /* 0x000fe20000010017 */
[----:B-----5:R-:W-:Y:S02]  /*38da0*/  IMAD.IADD R5, R0, 0x1, -R22 ;  /* 0x0000000100057824 */ /* 0x020fe400078e0a16 */
[----:B------:R-:W-:Y:S02]  /*38db0*/  IMAD.MOV.U32 R22, RZ, RZ, R29 ;  /* 0x000000ffff167224 */ /* 0x000fe400078e001d */
[----:B------:R-:W3:Y:S01]  /*38dc0*/  LDL.LU R29, [R1+0xe8] ;  /* 0x0000e800011d7983 */ /* 0x000ee20000300800 */
[----:B------:R-:W-:-:S04]  /*38dd0*/  FADD R5, R5, -1 ;  /* 0xbf80000005057421 */ /* 0x000fc80000000000 */
[----:B------:R-:W-:Y:S02]  /*38de0*/  FFMA.FTZ R9, R5, R23, -0.16845393180847167969 ;  /* 0xbe2c7f3005097423 */ /* 0x000fe40000010017 */
[----:B------:R-:W5:Y:S01]  /*38df0*/  LDL.LU R23, [R1+0xf4] ;  /* 0x0000f40001177983 */ /* 0x000f620000300800 */
[----:B------:R-:W-:Y:S01]  /*38e00*/  FMUL R8, R4, R8 ;  /* 0x0000000804087220 */ /* 0x000fe20000400000 */
[----:B-1----:R-:W-:-:S03]  /*38e10*/  SHF.R.U32.HI R15, RZ, 0x5, R17 ;  /* 0x00000005ff0f7819 */ /* 0x002fc60000011611 */
[----:B------:R-:W-:Y:S01]  /*38e20*/  FMUL R8, R4, R8 ;  /* 0x0000000804087220 */ /* 0x000fe20000400000 */
[----:B------:R-:W-:-:S03]  /*38e30*/  SGXT.U32 R15, R15, 0x2 ;  /* 0x000000020f0f781a */ /* 0x000fc60000000000 */
[----:B------:R-:W-:Y:S01]  /*38e40*/  FFMA.FTZ R8, R4, 1.4426950216293334961, R8 ;  /* 0x3fb8aa3b04087823 */ /* 0x000fe20000010008 */
[----:B------:R-:W-:Y:S01]  /*38e50*/  FFMA.FTZ R4, R5, R9, 0.1716887056827545166 ;  /* 0x3e2fcf2a05047423 */ /* 0x000fe20000010009 */
[----:B------:R-:W-:Y:S01]  /*38e60*/  FFMA.FTZ R21, R3, R21, 0.1716887056827545166 ;  /* 0x3e2fcf2a03157423 */ /* 0x000fe20000010015 */
[----:B0-----:R-:W-:Y:S02]  /*38e70*/  IMAD R15, R15, R26, RZ ;  /* 0x0000001a0f0f7224 */ /* 0x001fe400078e02ff */
[----:B------:R-:W-:Y:S01]  /*38e80*/  FFMA.FTZ R4, R5, R4, -0.17900948226451873779 ;  /* 0xbe374e4305047423 */ /* 0x000fe20000010004 */
[----:B------:R-:W-:Y:S01]  /*38e90*/  FFMA.FTZ R21, R3, R21, -0.17900948226451873779 ;  /* 0xbe374e4303157423 */ /* 0x000fe20000010015 */
[----:B------:R-:W-:Y:S01]  /*38ea0*/  FFMA.FTZ R18, R2, R18, 0.1716887056827545166 ;  /* 0x3e2fcf2a02127423 */ /* 0x000fe20000010012 */
[----:B------:R-:W-:Y:S02]  /*38eb0*/  IMAD R17, R26, 0x4, R15 ;  /* 0x000000041a117824 */ /* 0x000fe400078e020f */
[----:B------:R-:W-:Y:S01]  /*38ec0*/  FFMA.FTZ R4, R5, R4, 0.20512372255325317383 ;  /* 0x3e520bf405047423 */ /* 0x000fe20000010004 */
[----:B------:R-:W-:Y:S01]  /*38ed0*/  FFMA.FTZ R21, R3, R21, 0.20512372255325317383 ;  /* 0x3e520bf403157423 */ /* 0x000fe20000010015 */
[----:B------:R-:W-:Y:S01]  /*38ee0*/  FFMA.FTZ R18, R2, R18, -0.17900948226451873779 ;  /* 0xbe374e4302127423 */ /* 0x000fe20000010012 */
[----:B------:R-:W-:-:S02]  /*38ef0*/  IMAD R14, R26, 0x4, R17 ;  /* 0x000000041a0e7824 */ /* 0x000fc400078e0211 */
[----:B------:R-:W-:Y:S01]  /*38f00*/  FFMA.FTZ R4, R5, R4, -0.24046532809734344482 ;  /* 0xbe763c8b05047423 */ /* 0x000fe20000010004 */
[----:B------:R-:W-:Y:S01]  /*38f10*/  FFMA.FTZ R21, R3, R21, -0.24046532809734344482 ;  /* 0xbe763c8b03157423 */ /* 0x000fe20000010015 */
[----:B------:R-:W-:Y:S01]  /*38f20*/  FFMA.FTZ R18, R2, R18, 0.20512372255325317383 ;  /* 0x3e520bf402127423 */ /* 0x000fe20000010012 */
[----:B------:R-:W-:Y:S02]  /*38f30*/  IMAD R13, R26, 0x4, R14 ;  /* 0x000000041a0d7824 */ /* 0x000fe400078e020e */
[----:B------:R-:W-:Y:S01]  /*38f40*/  FFMA.FTZ R4, R5, R4, 0.28857114911079406738 ;  /* 0x3e93bf9905047423 */ /* 0x000fe20000010004 */
[----:B------:R-:W-:Y:S01]  /*38f50*/  FFMA.FTZ R21, R3, R21, 0.28857114911079406738 ;  /* 0x3e93bf9903157423 */ /* 0x000fe20000010015 */
[----:B------:R-:W-:Y:S01]  /*38f60*/  FFMA.FTZ R18, R2, R18, -0.24046532809734344482 ;  /* 0xbe763c8b02127423 */ /* 0x000fe20000010012 */
[----:B------:R-:W-:Y:S02]  /*38f70*/  IMAD R19, R26, 0x4, R13 ;  /* 0x000000041a137824 */ /* 0x000fe400078e020d */
[----:B------:R-:W-:Y:S01]  /*38f80*/  FFMA.FTZ R4, R5, R4, -0.36067417263984680176 ;  /* 0xbeb8aa4905047423 */ /* 0x000fe20000010004 */
[----:B------:R-:W-:Y:S01]  /*38f90*/  FFMA.FTZ R21, R3, R21, -0.36067417263984680176 ;  /* 0xbeb8aa4903157423 */ /* 0x000fe20000010015 */
[----:B------:R-:W-:Y:S01]  /*38fa0*/  FFMA.FTZ R18, R2, R18, 0.28857114911079406738 ;  /* 0x3e93bf9902127423 */ /* 0x000fe20000010012 */
[----:B------:R-:W-:-:S02]  /*38fb0*/  IMAD R12, R26, 0x4, R19 ;  /* 0x000000041a0c7824 */ /* 0x000fc400078e0213 */
[----:B------:R-:W-:Y:S01]  /*38fc0*/  FFMA.FTZ R4, R5, R4, 0.48089820146560668945 ;  /* 0x3ef6384a05047423 */ /* 0x000fe20000010004 */
[----:B------:R-:W-:Y:S01]  /*38fd0*/  FFMA.FTZ R21, R3, R21, 0.48089820146560668945 ;  /* 0x3ef6384a03157423 */ /* 0x000fe20000010015 */
[----:B------:R-:W-:Y:S01]  /*38fe0*/  FFMA.FTZ R18, R2, R18, -0.36067417263984680176 ;  /* 0xbeb8aa4902127423 */ /* 0x000fe20000010012 */
[----:B------:R-:W-:Y:S02]  /*38ff0*/  IMAD R10, R26, 0x4, R12 ;  /* 0x000000041a0a7824 */ /* 0x000fe400078e020c */
[----:B------:R-:W-:Y:S01]  /*39000*/  FFMA.FTZ R4, R5, R4, -0.72134751081466674805 ;  /* 0xbf38aa3b05047423 */ /* 0x000fe20000010004 */
[----:B------:R-:W-:Y:S01]  /*39010*/  FFMA.FTZ R21, R3, R21, -0.72134751081466674805 ;  /* 0xbf38aa3b03157423 */ /* 0x000fe20000010015 */
[----:B------:R-:W-:Y:S01]  /*39020*/  FFMA.FTZ R18, R2, R18, 0.48089820146560668945 ;  /* 0x3ef6384a02127423 */ /* 0x000fe20000010012 */
[----:B------:R-:W-:Y:S02]  /*39030*/  IMAD R11, R26, 0x4, R10 ;  /* 0x000000041a0b7824 */ /* 0x000fe400078e020a */
[----:B------:R-:W-:Y:S01]  /*39040*/  FMUL R4, R5, R4 ;  /* 0x0000000405047220 */ /* 0x000fe20000400000 */
[----:B------:R-:W-:Y:S01]  /*39050*/  FMUL R21, R3, R21 ;  /* 0x0000001503157220 */ /* 0x000fe20000400000 */
[----:B------:R-:W-:Y:S01]  /*39060*/  FFMA.FTZ R18, R2, R18, -0.72134751081466674805 ;  /* 0xbf38aa3b02127423 */ /* 0x000fe20000010012 */
[----:B------:R-:W-:-:S02]  /*39070*/  IMAD R9, R26, 0x4, R11 ;  /* 0x000000041a097824 */ /* 0x000fc400078e020b */
[----:B------:R-:W-:Y:S01]  /*39080*/  FMUL R4, R5, R4 ;  /* 0x0000000405047220 */ /* 0x000fe20000400000 */
[----:B------:R-:W-:Y:S01]  /*39090*/  FMUL R21, R3, R21 ;  /* 0x0000001503157220 */ /* 0x000fe20000400000 */
[----:B------:R-:W-:Y:S02]  /*390a0*/  FMUL R18, R2, R18 ;  /* 0x0000001202127220 */ /* 0x000fe40000400000 */
[----:B------:R-:W-:Y:S01]  /*390b0*/  FFMA.FTZ R4, R5, 1.4426950216293334961, R4 ;  /* 0x3fb8aa3b05047823 */ /* 0x000fe20000010004 */
[----:B------:R-:W-:Y:S01]  /*390c0*/  IMAD R5, R26, 0x4, R9 ;  /* 0x000000041a057824 */ /* 0x000fe200078e0209 */
[----:B------:R4:W-:Y:S01]  /*390d0*/  STL.64 [R1+0x1610], R10 ;  /* 0x0016100a01007387 */ /* 0x0009e20000100a00 */
[----:B------:R-:W-:Y:S01]  /*390e0*/  FFMA.FTZ R3, R3, 1.4426950216293334961, R21 ;  /* 0x3fb8aa3b03037823 */ /* 0x000fe20000010015 */
[----:B------:R-:W-:-:S04]  /*390f0*/  FMUL R18, R2, R18 ;  /* 0x0000001202127220 */ /* 0x000fc80000400000 */
[----:B------:R-:W-:Y:S01]  /*39100*/  FFMA.FTZ R2, R2, 1.4426950216293334961, R18 ;  /* 0x3fb8aa3b02027823 */ /* 0x000fe20000010012 */
[----:B----4-:R-:W-:Y:S01]  /*39110*/  FADD R11, R6, R8 ;  /* 0x00000008060b7221 */ /* 0x010fe20000000000 */
[----:B------:R-:W-:Y:S02]  /*39120*/  IMAD R8, R26, 0x4, R5 ;  /* 0x000000041a087824 */ /* 0x000fe400078e0205 */
[----:B--2---:R-:W-:Y:S01]  /*39130*/  FADD R6, R24, R3 ;  /* 0x0000000318067221 */ /* 0x004fe20000000000 */
[----:B---3--:R-:W-:Y:S01]  /*39140*/  FADD R24, R29, R4 ;  /* 0x000000041d187221 */ /* 0x008fe20000000000 */
[----:B------:R-:W-:-:S05]  /*39150*/  IMAD R4, R26, 0x4, R8 ;  /* 0x000000041a047824 */ /* 0x000fca00078e0208 */
[----:B------:R0:W-:Y:S01]  /*39160*/  STL.64 [R1+0x1608], R4 ;  /* 0x0016080401007387 */ /* 0x0001e20000100a00 */
[----:B-----5:R-:W-:Y:S01]  /*39170*/  FADD R10, R23, R2 ;  /* 0x00000002170a7221 */ /* 0x020fe20000000000 */
[----:B------:R-:W-:Y:S02]  /*39180*/  IMAD R2, R26, 0x4, R4 ;  /* 0x000000041a027824 */ /* 0x000fe400078e0204 */
[----:B0-----:R-:W2:Y:S01]  /*39190*/  LDL.LU R4, [R1+0xcc] ;  /* 0x0000cc0001047983 */ /* 0x001ea20000300800 */
[----:B------:R-:W-:Y:S02]  /*391a0*/  ISETP.GE.U32.AND P3, PT, R25, 0x7f800000, PT ;  /* 0x7f8000001900780c */ /* 0x000fe40003f66070 */
[----:B------:R-:W-:Y:S02]  /*391b0*/  ISETP.GE.U32.AND P4, PT, R28, 0x7f800000, PT ;  /* 0x7f8000001c00780c */ /* 0x000fe40003f86070 */
[----:B------:R-:W-:Y:S01]  /*391c0*/  ISETP.GE.U32.AND P1, PT, R0, 0x7f800000, PT ;  /* 0x7f8000000000780c */ /* 0x000fe20003f26070 */
[----:B------:R-:W0:Y:S08]  /*391d0*/  LDC.64 R28, c[0x0][0x228] ;  /* 0x00008a00ff1c7b82 */ /* 0x000e300000000a00 */
[----:B------:R-:W-:-:S02]  /*391e0*/  @P3 IMAD.MOV.U32 R3, RZ, RZ, 0x7f800000 ;  /* 0x7f800000ff033424 */ /* 0x000fc400078e00ff */
[----:B------:R-:W-:Y:S02]  /*391f0*/  @P4 IMAD.MOV.U32 R21, RZ, RZ, 0x7f800000 ;  /* 0x7f800000ff154424 */ /* 0x000fe400078e00ff */
[----:B------:R-:W-:Y:S01]  /*39200*/  @P3 FFMA.FTZ R11, R25, R3, +INF ;  /* 0x7f800000190b3423 */ /* 0x000fe20000010003 */
[----:B------:R-:W-:-:S04]  /*39210*/  IMAD R3, R26, 0x4, R2 ;  /* 0x000000041a037824 */ /* 0x000fc800078e0202 */
[----:B------:R-:W-:Y:S01]  /*39220*/  STL [R1+0x1e4], R11 ;  /* 0x0001e40b01007387 */ /* 0x000fe20000100800 */
[----:B------:R-:W-:-:S03]  /*39230*/  @P1 IMAD.MOV.U32 R18, RZ, RZ, 0x7f800000 ;  /* 0x7f800000ff121424 */ /* 0x000fc600078e00ff */
[----:B------:R-:W-:Y:S01]  /*39240*/  STL.64 [R1+0x1600], R2 ;  /* 0x0016000201007387 */ /* 0x000fe20000100a00 */
[----:B------:R-:W-:Y:S01]  /*39250*/  @P1 FFMA.FTZ R24, R0, R18, +INF ;  /* 0x7f80000000181423 */ /* 0x000fe20000010012 */
[----:B--2---:R-:W-:-:S05]  /*39260*/  @P4 FFMA.FTZ R6, R4, R21, +INF ;  /* 0x7f80000004064423 */ /* 0x004fca0000010015 */
[----:B------:R1:W-:Y:S01]  /*39270*/  STL [R1+0x1e0], R6 ;  /* 0x0001e00601007387 */ /* 0x0003e20000100800 */
[----:B------:R-:W-:-:S03]  /*39280*/  FSETP.NEU.AND P4, PT, R0, RZ, PT ;  /* 0x000000ff0000720b */ /* 0x000fc60003f8d000 */
[----:B-1----:R-:W2:Y:S04]  /*39290*/  LDL.LU R6, [R1+0x161c] ;  /* 0x00161c0001067983 */ /* 0x002ea80000300800 */
[----:B------:R-:W3:Y:S01]  /*392a0*/  LDL.LU R0, [R1+0x1618] ;  /* 0x0016180001007983 */ /* 0x000ee20000300800 */
[----:B------:R-:W-:Y:S02]  /*392b0*/  FSETP.NEU.AND P2, PT, R25, RZ, PT ;  /* 0x000000ff1900720b */ /* 0x000fe40003f4d000 */
[----:B------:R-:W1:Y:S01]  /*392c0*/  S2R R25, SR_CTAID.X ;  /* 0x0000000000197919 */ /* 0x000e620000002500 */
[----:B------:R-:W4:Y:S01]  /*392d0*/  S2R R11, SR_TID.X ;  /* 0x00000000000b7919 */ /* 0x000f220000002100 */
[----:B------:R-:W-:Y:S02]  /*392e0*/  PRMT R7, R7, 0x5210, R16 ;  /* 0x0000521007077816 */ /* 0x000fe40000000010 */
[----:B------:R-:W-:Y:S01]  /*392f0*/  ISETP.GE.U32.AND P5, PT, R27, 0x7f800000, PT ;  /* 0x7f8000001b00780c */ /* 0x000fe20003fa6070 */
[----:B------:R-:W-:Y:S01]  /*39300*/  IMAD R23, R26, 0x4, R3 ;  /* 0x000000041a177824 */ /* 0x000fe200078e0203 */
[----:B------:R-:W-:Y:S01]  /*39310*/  UIMAD UR4, UR8, UR4, URZ ;  /* 0x00000004080472a4 */ /* 0x000fe2000f8e023f */
[----:B------:R5:W-:Y:S10]  /*39320*/  STL [R1+0x1dc], R24 ;  /* 0x0001dc1801007387 */ /* 0x000bf40000100800 */
[----:B------:R-:W-:-:S02]  /*39330*/  @P5 IMAD.MOV.U32 R16, RZ, RZ, 0x7f800000 ;  /* 0x7f800000ff105424 */ /* 0x000fc400078e00ff */
[----:B-1----:R-:W-:-:S05]  /*39340*/  IMAD.SHL.U32 R25, R25, 0x20, RZ ;  /* 0x0000002019197824 */ /* 0x002fca00078e00ff */
[----:B----4-:R-:W-:Y:S01]  /*39350*/  LOP3.LUT R11, R25, 0x1f, R11, 0xf8, !PT ;  /* 0x0000001f190b7812 */ /* 0x010fe200078ef80b */
[----:B------:R-:W-:-:S04]  /*39360*/  IMAD R25, R26, 0x4, R23 ;  /* 0x000000041a197824 */ /* 0x000fc800078e0217 */
[----:B------:R-:W-:Y:S01]  /*39370*/  IMAD R18, R11, UR5, RZ ;  /* 0x000000050b127c24 */ /* 0x000fe2000f8e02ff */
[----:B------:R-:W-:Y:S01]  /*39380*/  USHF.R.S32.HI UR5, URZ, 0x1f, UR4 ;  /* 0x0000001f3f057899 */ /* 0x000fe20008011404 */
[----:B-----5:R-:W-:Y:S02]  /*39390*/  IMAD R24, R26, 0x4, R25 ;  /* 0x000000041a187824 */ /* 0x020fe400078e0219 */
[----:B------:R-:W-:Y:S01]  /*393a0*/  @P5 FFMA.FTZ R10, R27, R16, +INF ;  /* 0x7f8000001b0a5423 */ /* 0x000fe20000010010 */
[----:B0-----:R-:W-:Y:S01]  /*393b0*/  IADD3 R28, P1, P6, R18, UR4, R28 ;  /* 0x00000004121c7c10 */ /* 0x001fe2000fe3e01c */
[----:B------:R-:W-:Y:S01]  /*393c0*/  IMAD R2, R26, 0x4, R24 ;  /* 0x000000041a027824 */ /* 0x000fe200078e0218 */
[----:B------:R-:W-:Y:S02]  /*393d0*/  SHF.R.S32.HI R18, RZ, 0x1f, R18 ;  /* 0x0000001fff127819 */ /* 0x000fe40000011412 */
[----:B------:R-:W-:Y:S01]  /*393e0*/  STL [R1+0x1d8], R10 ;  /* 0x0001d80a01007387 */ /* 0x000fe20000100800 */
[----:B------:R-:W-:Y:S01]  /*393f0*/  FSETP.NEU.AND P3, PT, R4, RZ, PT ;  /* 0x000000ff0400720b */ /* 0x000fe20003f6d000 */
[----:B------:R-:W-:Y:S01]  /*39400*/  IMAD R2, R26, 0x4, R2 ;  /* 0x000000041a027824 */ /* 0x000fe200078e0202 */
[----:B--2---:R-:W-:Y:S01]  /*39410*/  PRMT R6, R6, 0x5210, R20 ;  /* 0x0000521006067816 */ /* 0x004fe20000000014 */
[----:B------:R-:W-:-:S04]  /*39420*/  ULDC UR4, c[0x0][0x27c] ;  /* 0x00009f0000047ab9 */ /* 0x000fc80000000800 */
[----:B---3--:R0:W-:Y:S02]  /*39430*/  STS.64 [R0+UR7+0x1180], R6 ;  /* 0x0011800600007988 */ /* 0x0081e40008000a07 */
[----:B0-----:R-:W0:Y:S01]  /*39440*/  LDC R7, c[0x0][0x278] ;  /* 0x00009e00ff077b82 */ /* 0x001e220000000800 */
[----:B------:R-:W-:-:S07]  /*39450*/  IADD3.X R0, R18, UR5, R29, P1, P6 ;  /* 0x0000000512007c10 */ /* 0x000fce0008fec41d */
[----:B------:R-:W-:Y:S01]  /*39460*/  BAR.SYNC.DEFER_BLOCKING 0x0 ;  /* 0x0000000000007b1d */ /* 0x000fe20000010000 */
[-C--:B------:R-:W-:Y:S02]  /*39470*/  IADD3 R20, P1, R15, R28.reuse, RZ ;  /* 0x0000001c0f147210 */ /* 0x080fe40007f3e0ff */
[----:B------:R-:W-:Y:S02]  /*39480*/  IADD3 R10, P5, R17, R28, RZ ;  /* 0x0000001c110a7210 */ /* 0x000fe40007fbe0ff */
[-C--:B------:R-:W-:Y:S02]  /*39490*/  LEA.HI.X.SX32 R21, R15, R0.reuse, 0x1, P1 ;  /* 0x000000000f157211 */ /* 0x080fe400008f0eff */
[----:B------:R-:W-:-:S03]  /*394a0*/  LEA.HI.X.SX32 R11, R17, R0, 0x1, P5 ;  /* 0x00000000110b7211 */ /* 0x000fc600028f0eff */
[----:B------:R-:W-:Y:S04]  /*394b0*/  STL.64 [R1+0x1c8], R20 ;  /* 0x0001c81401007387 */ /* 0x000fe80000100a00 */
[----:B------:R1:W-:Y:S01]  /*394c0*/  STL.64 [R1+0x1c0], R10 ;  /* 0x0001c00a01007387 */ /* 0x0003e20000100a00 */
[----:B0-----:R-:W-:-:S04]  /*394d0*/  IMAD R29, R7, 0x4, R2 ;  /* 0x00000004071d7824 */ /* 0x001fc800078e0202 */
[----:B------:R-:W-:Y:S01]  /*394e0*/  IMAD R27, R7, 0x4, R29 ;  /* 0x00000004071b7824 */ /* 0x000fe200078e021d */
[-C--:B-1----:R-:W-:Y:S02]  /*394f0*/  IADD3 R10, P1, R13, R28.reuse, RZ ;  /* 0x0000001c0d0a7210 */ /* 0x082fe40007f3e0ff */
[----:B------:R-:W-:Y:S01]  /*39500*/  IADD3 R4, P5, R19, R28, RZ ;  /* 0x0000001c13047210 */ /* 0x000fe20007fbe0ff */
[----:B------:R-:W-:Y:S01]  /*39510*/  IMAD R26, R7, 0x4, R27 ;  /* 0x00000004071a7824 */ /* 0x000fe200078e021b */
[----:B------:R-:W-:-:S04]  /*39520*/  LEA.HI.X.SX32 R11, R13, R0, 0x1, P1 ;  /* 0x000000000d0b7211 */ /* 0x000fc800008f0eff */
[----:B------:R-:W-:Y:S04]  /*39530*/  STL.64 [R1+0x15f8], R26 ;  /* 0x0015f81a01007387 */ /* 0x000fe80000100a00 */
[----:B------:R-:W-:Y:S04]  /*39540*/  STL [R1+0x1a8], R4 ;  /* 0x0001a80401007387 */ /* 0x000fe80000100800 */
[----:B------:R0:W-:Y:S04]  /*39550*/  STL.64 [R1+0x1b0], R10 ;  /* 0x0001b00a01007387 */ /* 0x0001e80000100a00 */
[----:B0-----:R-:W2:Y:S01]  /*39560*/  LDL.LU.64 R10, [R1+0x1610] ;  /* 0x00161000010a7983 */ /* 0x001ea20000300a00 */
[----:B------:R-:W-:Y:S01]  /*39570*/  IADD3 R2, P6, R14, R28, RZ ;  /* 0x0000001c0e027210 */ /* 0x000fe20007fde0ff */
[----:B------:R-:W-:-:S02]  /*39580*/  IMAD R21, R7, 0x4, R26 ;  /* 0x0000000407157824 */ /* 0x000fc400078e021a */
[----:B------:R-:W-:Y:S01]  /*39590*/  IMAD.MOV.U32 R26, RZ, RZ, R4 ;  /* 0x000000ffff1a7224 */ /* 0x000fe200078e0004 */
[----:B------:R-:W-:Y:S02]  /*395a0*/  LEA.HI.X.SX32 R3, R14, R0, 0x1, P6 ;  /* 0x000000000e037211 */ /* 0x000fe400030f0eff */
[C---:B------:R-:W-:Y:S01]  /*395b0*/  IADD3 R4, P6, R12.reuse, R28, RZ ;  /* 0x0000001c0c047210 */ /* 0x040fe20007fde0ff */
[----:B------:R-:W-:Y:S01]  /*395c0*/  IMAD.MOV.U32 R27, RZ, RZ, R5 ;  /* 0x000000ffff1b7224 */ /* 0x000fe200078e0005 */
[-C--:B------:R-:W-:Y:S02]  /*395d0*/  LEA.HI.X.SX32 R27, R19, R0.reuse, 0x1, P5 ;  /* 0x00000000131b7211 */ /* 0x080fe400028f0eff */
[----:B------:R-:W-:-:S03]  /*395e0*/  LEA.HI.X.SX32 R5, R12, R0, 0x1, P6 ;  /* 0x000000000c057211 */ /* 0x000fc600030f0eff */
[----:B------:R-:W-:Y:S04]  /*395f0*/  STL [R1+0x1ac], R27 ;  /* 0x0001ac1b01007387 */ /* 0x000fe80000100800 */
[----:B------:R2:W-:Y:S02]  /*39600*/  STL.64 [R1+0x1a0], R4 ;  /* 0x0001a00401007387 */ /* 0x0005e40000100a00 */
[----:B--2---:R-:W-:-:S04]  /*39610*/  IADD3 R4, P1, R10, R28, RZ ;  /* 0x0000001c0a047210 */ /* 0x004fc80007f3e0ff */
[----:B------:R-:W-:-:S05]  /*39620*/  LEA.HI.X.SX32 R5, R10, R0, 0x1, P1 ;  /* 0x000000000a057211 */ /* 0x000fca00008f0eff */
[----:B------:R0:W-:Y:S04]  /*39630*/  STL.64 [R1+0x198], R4 ;  /* 0x0001980401007387 */ /* 0x0001e80000100a00 */
[----:B0-----:R-:W2:Y:S01]  /*39640*/  LDL.LU.64 R4, [R1+0x1608] ;  /* 0x0016080001047983 */ /* 0x001ea20000300a00 */
[----:B------:R-:W-:Y:S01]  /*39650*/  IMAD.MOV.U32 R12, RZ, RZ, R2 ;  /* 0x000000ffff0c7224 */ /* 0x000fe200078e0002 */
[----:B------:R-:W-:Y:S01]  /*39660*/  IADD3 R2, P6, R9, R28, RZ ;  /* 0x0000001c09027210 */ /* 0x000fe20007fde0ff */
[----:B------:R-:W-:-:S03]  /*39670*/  IMAD.MOV.U32 R13, RZ, RZ, R3 ;  /* 0x000000ffff0d7224 */ /* 0x000fc600078e0003 */
[----:B------:R-:W-:Y:S02]  /*39680*/  LEA.HI.X.SX32 R3, R9, R0, 0x1, P6 ;  /* 0x0000000009037211 */ /* 0x000fe400030f0eff */
[----:B------:R-:W-:-:S03]  /*39690*/  IADD3 R26, P5, R11, R28, RZ ;  /* 0x0000001c0b1a7210 */ /* 0x000fc60007fbe0ff */
[----:B------:R2:W-:Y:S01]  /*396a0*/  STL.64 [R1+0x188], R2 ;  /* 0x0001880201007387 */ /* 0x0005e20000100a00 */
[----:B------:R-:W-:-:S05]  /*396b0*/  LEA.HI.X.SX32 R27, R11, R0, 0x1, P5 ;  /* 0x000000000b1b7211 */ /* 0x000fca00028f0eff */
[----:B------:R-:W-:Y:S01]  /*396c0*/  STL.64 [R1+0x190], R26 ;  /* 0x0001901a01007387 */ /* 0x000fe20000100a00 */
[----:B--2---:R-:W-:-:S04]  /*396d0*/  IADD3 R2, P1, R5, R28, RZ ;  /* 0x0000001c05027210 */ /* 0x004fc80007f3e0ff */
[----:B------:R-:W-:-:S05]  /*396e0*/  LEA.HI.X.SX32 R3, R5, R0, 0x1, P1 ;  /* 0x0000000005037211 */ /* 0x000fca00008f0eff */
[----:B------:R0:W-:Y:S04]  /*396f0*/  STL.64 [R1+0x180], R2 ;  /* 0x0001800201007387 */ /* 0x0001e80000100a00 */
[----:B0-----:R-:W2:Y:S01]  /*39700*/  LDL.LU.64 R2, [R1+0x1600] ;  /* 0x0016000001027983 */ /* 0x001ea20000300a00 */
[----:B------:R-:W-:Y:S01]  /*39710*/  LOP3.LUT R16, R22, 0x8, RZ, 0x3c, !PT ;  /* 0x0000000816107812 */ /* 0x000fe200078e3cff */
[----:B------:R-:W-:Y:S02]  /*39720*/  IMAD.MOV.U32 R15, RZ, RZ, R22 ;  /* 0x000000ffff0f7224 */ /* 0x000fe400078e0016 */
[----:B------:R-:W-:-:S04]  /*39730*/  IMAD R22, R7, 0x4, R21 ;  /* 0x0000000407167824 */ /* 0x000fc800078e0215 */
[----:B------:R-:W-:-:S04]  /*39740*/  IMAD R19, R7, 0x4, R22 ;  /* 0x0000000407137824 */ /* 0x000fc800078e0216 */
[----:B------:R-:W-:Y:S01]  /*39750*/  IMAD R20, R7, 0x4, R19 ;  /* 0x0000000407147824 */ /* 0x000fe200078e0213 */
[----:B------:R-:W-:-:S03]  /*39760*/  IADD3 R10, P6, R4, R28, RZ ;  /* 0x0000001c040a7210 */ /* 0x000fc60007fde0ff */
[----:B------:R-:W-:Y:S01]  /*39770*/  IMAD R18, R7, 0x4, R20 ;  /* 0x0000000407127824 */ /* 0x000fe200078e0214 */
[----:B------:R-:W-:-:S03]  /*39780*/  LEA.HI.X.SX32 R11, R4, R0, 0x1, P6 ;  /* 0x00000000040b7211 */ /* 0x000fc600030f0eff */
[----:B------:R-:W-:Y:S01]  /*39790*/  IMAD R5, R7, 0x4, R18 ;  /* 0x0000000407057824 */ /* 0x000fe200078e0212 */
[----:B------:R-:W-:-:S03]  /*397a0*/  IADD3 R26, P5, R8, R28, RZ ;  /* 0x0000001c081a7210 */ /* 0x000fc60007fbe0ff */
[C---:B------:R-:W-:Y:S01]  /*397b0*/  IMAD R5, R7.reuse, 0x4, R5 ;  /* 0x0000000407057824 */ /* 0x040fe200078e0205 */
[----:B------:R-:W-:Y:S01]  /*397c0*/  LEA.HI.X.SX32 R27, R8, R0, 0x1, P5 ;  /* 0x00000000081b7211 */ /* 0x000fe200028f0eff */
[----:B------:R2:W-:Y:S02]  /*397d0*/  STL.64 [R1+0x170], R10 ;  /* 0x0001700a01007387 */ /* 0x0005e40000100a00 */
[----:B------:R-:W-:-:S06]  /*397e0*/  IMAD R4, R7, 0x4, R5 ;  /* 0x0000000407047824 */ /* 0x000fcc00078e0205 */
[----:B------:R-:W-:Y:S04]  /*397f0*/  LDS.64 R4, [R15+UR7+0x200] ;  /* 0x000200070f047984 */ /* 0x000fe80008000a00 */
[----:B------:R-:W-:Y:S01]  /*39800*/  STL.64 [R1+0x178], R26 ;  /* 0x0001781a01007387 */ /* 0x000fe20000100a00 */
[CC--:B--2---:R-:W-:Y:S02]  /*39810*/  IADD3 R10, P1, R2.reuse, R28.reuse, RZ ;  /* 0x0000001c020a7210 */ /* 0x0c4fe40007f3e0ff */
[C---:B------:R-:W-:Y:S02]  /*39820*/  IADD3 R8, P5, R3.reuse, R28, RZ ;  /* 0x0000001c03087210 */ /* 0x040fe40007fbe0ff */
[-C--:B------:R-:W-:Y:S02]  /*39830*/  LEA.HI.X.SX32 R11, R2, R0.reuse, 0x1, P1 ;  /* 0x00000000020b7211 */ /* 0x080fe400008f0eff */
[----:B------:R-:W-:-:S02]  /*39840*/  LEA.HI.X.SX32 R9, R3, R0, 0x1, P5 ;  /* 0x0000000003097211 */ /* 0x000fc400028f0eff */
[----:B------:R-:W0:Y:S04]  /*39850*/  LDS.64 R2, [R15+UR7] ;  /* 0x000000070f027984 */ /* 0x000e280008000a00 */
[----:B------:R-:W-:Y:S04]  /*39860*/  STL.64 [R1+0x168], R10 ;  /* 0x0001680a01007387 */ /* 0x000fe80000100a00 */
[----:B------:R-:W-:Y:S04]  /*39870*/  STL.64 [R1+0x160], R8 ;  /* 0x0001600801007387 */ /* 0x000fe80000100a00 */
[----:B------:R-:W-:Y:S04]  /*39880*/  LDS.64 R8, [R15+UR7+0x600] ;  /* 0x000600070f087984 */ /* 0x000fe80008000a00 */
[----:B------:R-:W-:Y:S04]  /*39890*/  LDS.64 R10, [R16+UR7] ;  /* 0x00000007100a7984 */ /* 0x000fe80008000a00 */
[----:B0-----:R-:W-:Y:S04]  /*398a0*/  STL.64 [R1+0x15d0], R2 ;  /* 0x0015d00201007387 */ /* 0x001fe80000100a00 */
[----:B------:R0:W-:Y:S02]  /*398b0*/  STL.64 [R1+0x15d8], R4 ;  /* 0x0015d80401007387 */ /* 0x0001e40000100a00 */
[----:B0-----:R-:W-:Y:S01]  /*398c0*/  IMAD R4, R7, 0x4, R18 ;  /* 0x0000000407047824 */ /* 0x001fe200078e0212 */
[----:B------:R-:W-:Y:S01]  /*398d0*/  IADD3 R26, P1, R23, R28, RZ ;  /* 0x0000001c171a7210 */ /* 0x000fe20007f3e0ff */
[----:B------:R-:W-:Y:S01]  /*398e0*/  IMAD.MOV.U32 R2, RZ, RZ, R12 ;  /* 0x000000ffff027224 */ /* 0x000fe200078e000c */
[----:B------:R-:W0:Y:S01]  /*398f0*/  LDC R5, c[0x0][0x278] ;  /* 0x00009e00ff057b82 */ /* 0x000e220000000800 */
[----:B------:R-:W-:-:S04]  /*39900*/  IMAD R4, R7, 0x4, R4 ;  /* 0x0000000407047824 */ /* 0x000fc800078e0204 */
[----:B------:R-:W-:Y:S02]  /*39910*/  IMAD R4, R7, 0x4, R4 ;  /* 0x0000000407047824 */ /* 0x000fe400078e0204 */
[----:B------:R-:W1:Y:S01]  /*39920*/  LDS.64 R6, [R15+UR7+0x400] ;  /* 0x000400070f067984 */ /* 0x000e620008000a00 */
[----:B------:R-:W-:-:S03]  /*39930*/  IMAD.MOV.U32 R3, RZ, RZ, R13 ;  /* 0x000000ffff037224 */ /* 0x000fc600078e000d */
[----:B------:R-:W2:Y:S04]  /*39940*/  LDS.64 R12, [R16+UR7+0x200] ;  /* 0x00020007100c7984 */ /* 0x000ea80008000a00 */
[----:B------:R-:W-:Y:S04]  /*39950*/  LDS.64 R14, [R16+UR7+0x400] ;  /* 0x00040007100e7984 */ /* 0x000fe80008000a00 */
[----:B------:R-:W3:Y:S01]  /*39960*/  LDS.64 R16, [R16+UR7+0x600] ;  /* 0x0006000710107984 */ /* 0x000ee20008000a00 */
[----:B------:R-:W-:-:S03]  /*39970*/  LEA.HI.X.SX32 R27, R23, R0, 0x1, P1 ;  /* 0x00000000171b7211 */ /* 0x000fc600008f0eff */
[----:B------:R-:W-:Y:S04]  /*39980*/  STL.64 [R1+0x15f0], R18 ;  /* 0x0015f01201007387 */ /* 0x000fe80000100a00 */
[----:B-1----:R-:W-:Y:S04]  /*39990*/  STL.64 [R1+0x15c8], R6 ;  /* 0x0015c80601007387 */ /* 0x002fe80000100a00 */
[----:B------:R1:W-:Y:S04]  /*399a0*/  STL.64 [R1+0x15c0], R8 ;  /* 0x0015c00801007387 */ /* 0x0003e80000100a00 */
[----:B------:R4:W-:Y:S04]  /*399b0*/  STL.64 [R1+0x15e0], R10 ;  /* 0x0015e00a01007387 */ /* 0x0009e80000100a00 */
[----:B--2---:R-:W-:Y:S04]  /*399c0*/  STL.64 [R1+0x15e8], R12 ;  /* 0x0015e80c01007387 */ /* 0x004fe80000100a00 */
[----:B---3--:R-:W-:Y:S01]  /*399d0*/  STL.64 [R1+0x15b8], R16 ;  /* 0x0015b81001007387 */ /* 0x008fe20000100a00 */
[----:B-1----:R-:W1:Y:S03]  /*399e0*/  LDC R9, c[0x0][0x278] ;  /* 0x00009e00ff097b82 */ /* 0x002e660000000800 */
[----:B------:R2:W-:Y:S05]  /*399f0*/  STL.64 [R1+0x158], R26 ;  /* 0x0001581a01007387 */ /* 0x0005ea0000100a00 */
[----:B----4-:R-:W3:Y:S01]  /*39a00*/  LDC R10, c[0x0][0x278] ;  /* 0x00009e00ff0a7b82 */ /* 0x010ee20000000800 */
[----:B--2---:R-:W2:Y:S01]  /*39a10*/  LDL.LU.64 R26, [R1+0x15f8] ;  /* 0x0015f800011a7983 */ /* 0x004ea20000300a00 */
[----:B0-----:R-:W-:Y:S01]  /*39a20*/  IMAD R18, R5, 0x4, R4 ;  /* 0x0000000405127824 */ /* 0x001fe200078e0204 */
[----:B------:R-:W-:-:S03]  /*39a30*/  IADD3 R12, P5, R25, R28, RZ ;  /* 0x0000001c190c7210 */ /* 0x000fc60007fbe0ff */
[----:B-1----:R-:W-:-:S04]  /*39a40*/  IMAD R6, R9, 0x4, R18 ;  /* 0x0000000409067824 */ /* 0x002fc800078e0212 */
[----:B------:R-:W-:Y:S01]  /*39a50*/  IMAD.MOV.U32 R17, RZ, RZ, R6 ;  /* 0x000000ffff117224 */ /* 0x000fe200078e0006 */
[----:B------:R-:W-:-:S03]  /*39a60*/  IADD3 R6, P6, R24, R28, RZ ;  /* 0x0000001c18067210 */ /* 0x000fc60007fde0ff */
[----:B------:R-:W-:Y:S01]  /*39a70*/  IMAD R8, R9, 0x4, R17 ;  /* 0x0000000409087824 */ /* 0x000fe200078e0211 */
[-C--:B------:R-:W-:Y:S01]  /*39a80*/  LEA.HI.X.SX32 R13, R25, R0.reuse, 0x1, P5 ;  /* 0x00000000190d7211 */ /* 0x080fe200028f0eff */
[C-C-:B---3--:R-:W-:Y:S02]  /*39a90*/  IMAD R8, R10.reuse, 0x4, R24.reuse ;  /* 0x000000040a087824 */ /* 0x148fe400078e0218 */
[----:B------:R-:W-:Y:S01]  /*39aa0*/  IMAD R19, R10, 0x4, R24 ;  /* 0x000000040a137824 */ /* 0x000fe200078e0218 */
[----:B------:R-:W-:Y:S01]  /*39ab0*/  LEA.HI.X.SX32 R7, R24, R0, 0x1, P6 ;  /* 0x0000000018077211 */ /* 0x000fe200030f0eff */
[----:B------:R0:W-:Y:S01]  /*39ac0*/  STL.64 [R1+0x150], R12 ;  /* 0x0001500c01007387 */ /* 0x0001e20000100a00 */
[----:B------:R-:W-:Y:S01]  /*39ad0*/  IADD3 R24, P1, R8, R28, RZ ;  /* 0x0000001c08187210 */ /* 0x000fe20007f3e0ff */
[----:B------:R-:W-:Y:S02]  /*39ae0*/  IMAD R19, R10, 0x4, R19 ;  /* 0x000000040a137824 */ /* 0x000fe400078e0213 */
[----:B------:R1:W-:Y:S01]  /*39af0*/  STL.64 [R1+0x148], R6 ;  /* 0x0001480601007387 */ /* 0x0003e20000100a00 */
[----:B------:R-:W-:Y:S01]  /*39b00*/  LEA.HI.X.SX32 R25, R8, R0, 0x1, P1 ;  /* 0x0000000008197211 */ /* 0x000fe200008f0eff */
[----:B------:R-:W-:Y:S01]  /*39b10*/  IMAD.MOV.U32 R16, RZ, RZ, R18 ;  /* 0x000000ffff107224 */ /* 0x000fe200078e0012 */
[----:B0-----:R-:W-:-:S02]  /*39b20*/  IADD3 R12, P5, R19, R28, RZ ;  /* 0x0000001c130c7210 */ /* 0x001fc40007fbe0ff */
[----:B-1----:R-:W-:Y:S02]  /*39b30*/  IADD3 R6, P6, R29, R28, RZ ;  /* 0x0000001c1d067210 */ /* 0x002fe40007fde0ff */
[-C--:B------:R-:W-:Y:S02]  /*39b40*/  LEA.HI.X.SX32 R13, R19, R0.reuse, 0x1, P5 ;  /* 0x00000000130d7211 */ /* 0x080fe400028f0eff */
[----:B------:R-:W-:Y:S01]  /*39b50*/  LEA.HI.X.SX32 R7, R29, R0, 0x1, P6 ;  /* 0x000000001d077211 */ /* 0x000fe200030f0eff */
[----:B------:R-:W-:Y:S04]  /*39b60*/  STL.64 [R1+0x140], R24 ;  /* 0x0001401801007387 */ /* 0x000fe80000100a00 */
[----:B------:R-:W-:Y:S04]  /*39b70*/  STL.64 [R1+0x130], R6 ;  /* 0x0001300601007387 */ /* 0x000fe80000100a00 */
[----:B------:R-:W-:Y:S01]  /*39b80*/  STL.64 [R1+0x138], R12 ;  /* 0x0001380c01007387 */ /* 0x000fe20000100a00 */
[----:B--2---:R-:W-:-:S04]  /*39b90*/  IADD3 R18, P1, R27, R28, RZ ;  /* 0x0000001c1b127210 */ /* 0x004fc80007f3e0ff */
[----:B------:R-:W-:-:S05]  /*39ba0*/  LEA.HI.X.SX32 R19, R27, R0, 0x1, P1 ;  /* 0x000000001b137211 */ /* 0x000fca00008f0eff */
[----:B------:R0:W-:Y:S04]  /*39bb0*/  STL.64 [R1+0x128], R18 ;  /* 0x0001281201007387 */ /* 0x0001e80000100a00 */
[----:B0-----:R-:W2:Y:S01]  /*39bc0*/  LDL.LU.64 R18, [R1+0x15f0] ;  /* 0x0015f00001127983 */ /* 0x001ea20000300a00 */
[CC--:B------:R-:W-:Y:S02]  /*39bd0*/  IADD3 R24, P5, R26.reuse, R28.reuse, RZ ;  /* 0x0000001c1a187210 */ /* 0x0c0fe40007fbe0ff */
[C---:B------:R-:W-:Y:S02]  /*39be0*/  IADD3 R12, P6, R21.reuse, R28, RZ ;  /* 0x0000001c150c7210 */ /* 0x040fe40007fde0ff */
[-C--:B------:R-:W-:Y:S02]  /*39bf0*/  LEA.HI.X.SX32 R25, R26, R0.reuse, 0x1, P5 ;  /* 0x000000001a197211 */ /* 0x080fe400028f0eff */
[----:B------:R-:W-:-:S02]  /*39c00*/  LEA.HI.X.SX32 R13, R21, R0, 0x1, P6 ;  /* 0x00000000150d7211 */ /* 0x000fc400030f0eff */
[C---:B------:R-:W-:Y:S01]  /*39c10*/  IADD3 R26, P1, R22.reuse, R28, RZ ;  /* 0x0000001c161a7210 */ /* 0x040fe20007f3e0ff */
[----:B------:R-:W-:Y:S03]  /*39c20*/  STL.64 [R1+0x120], R24 ;  /* 0x0001201801007387 */ /* 0x000fe60000100a00 */
[----:B------:R-:W-:Y:S01]  /*39c30*/  LEA.HI.X.SX32 R27, R22, R0, 0x1, P1 ;  /* 0x00000000161b7211 */ /* 0x000fe200008f0eff */
[----:B------:R0:W-:Y:S04]  /*39c40*/  STL.64 [R1+0x118], R12 ;  /* 0x0001180c01007387 */ /* 0x0001e80000100a00 */
[----:B------:R-:W-:Y:S01]  /*39c50*/  STL.64 [R1+0x110], R26 ;  /* 0x0001101a01007387 */ /* 0x000fe20000100a00 */
[----:B0-----:R-:W-:-:S04]  /*39c60*/  IADD3 R12, P6, R20, R28, RZ ;  /* 0x0000001c140c7210 */ /* 0x001fc80007fde0ff */
[----:B------:R-:W-:Y:S01]  /*39c70*/  LEA.HI.X.SX32 R13, R20, R0, 0x1, P6 ;  /* 0x00000000140d7211 */ /* 0x000fe200030f0eff */
[----:B------:R-:W-:Y:S02]  /*39c80*/  IMAD.MOV.U32 R20, RZ, RZ, R4 ;  /* 0x000000ffff147224 */ /* 0x000fe400078e0004 */
[----:B------:R-:W-:-:S04]  /*39c90*/  IMAD R23, R9, 0x4, R17 ;  /* 0x0000000409177824 */ /* 0x000fc800078e0211 */
[----:B------:R-:W-:-:S04]  /*39ca0*/  IMAD R11, R9, 0x4, R23 ;  /* 0x00000004090b7824 */ /* 0x000fc800078e0217 */
[----:B------:R-:W-:-:S04]  /*39cb0*/  IMAD R10, R9, 0x4, R11 ;  /* 0x00000004090a7824 */ /* 0x000fc800078e020b */
[----:B------:R-:W-:-:S04]  /*39cc0*/  IMAD R8, R9, 0x4, R10 ;  /* 0x0000000409087824 */ /* 0x000fc800078e020a */
[----:B------:R-:W-:-:S04]  /*39cd0*/  IMAD R7, R9, 0x4, R8 ;  /* 0x0000000409077824 */ /* 0x000fc800078e0208 */
[----:B------:R-:W-:-:S04]  /*39ce0*/  IMAD R6, R9, 0x4, R7 ;  /* 0x0000000409067824 */ /* 0x000fc800078e0207 */
[----:B------:R-:W-:-:S04]  /*39cf0*/  IMAD R21, R9, 0x4, R6 ;  /* 0x0000000409157824 */ /* 0x000fc800078e0206 */
[----:B------:R-:W-:-:S04]  /*39d00*/  IMAD R22, R9, 0x4, R21 ;  /* 0x0000000409167824 */ /* 0x000fc800078e0215 */
[----:B------:R-:W-:Y:S01]  /*39d10*/  IMAD R29, R9, 0x4, R22 ;  /* 0x00000004091d7824 */ /* 0x000fe200078e0216 */
[----:B--2---:R-:W-:-:S04]  /*39d20*/  IADD3 R24, P5, R19, R28, RZ ;  /* 0x0000001c13187210 */ /* 0x004fc80007fbe0ff */
[----:B------:R-:W-:-:S05]  /*39d30*/  LEA.HI.X.SX32 R25, R19, R0, 0x1, P5 ;  /* 0x0000000013197211 */ /* 0x000fca00028f0eff */
[----:B------:R0:W-:Y:S04]  /*39d40*/  STL.64 [R1+0x108], R24 ;  /* 0x0001081801007387 */ /* 0x0001e80000100a00 */
[----:B------:R1:W-:Y:S01]  /*39d50*/  STL.64 [R1+0x100], R12 ;  /* 0x0001000c01007387 */ /* 0x0003e20000100a00 */
[C-C-:B0-----:R-:W-:Y:S02]  /*39d60*/  IMAD R25, R5.reuse, 0x4, R18.reuse ;  /* 0x0000000405197824 */ /* 0x141fe400078e0212 */
[C---:B------:R-:W-:Y:S01]  /*39d70*/  IMAD R24, R5.reuse, 0x4, R18 ;  /* 0x0000000405187824 */ /* 0x040fe200078e0212 */
[----:B-1----:R-:W-:Y:S01]  /*39d80*/  IADD3 R12, P1, R18, R28, RZ ;  /* 0x0000001c120c7210 */ /* 0x002fe20007f3e0ff */
[----:B------:R-:W-:-:S03]  /*39d90*/  IMAD R25, R5, 0x4, R25 ;  /* 0x0000000405197824 */ /* 0x000fc600078e0219 */
[----:B------:R-:W-:Y:S02]  /*39da0*/  IADD3 R26, P5, R24, R28, RZ ;  /* 0x0000001c181a7210 */ /* 0x000fe40007fbe0ff */
[----:B------:R-:W-:Y:S02]  /*39db0*/  LEA.HI.X.SX32 R13, R18, R0, 0x1, P1 ;  /* 0x00000000120d7211 */ /* 0x000fe400008f0eff */
[C---:B------:R-:W-:Y:S02]  /*39dc0*/  IADD3 R4, P6, R25.reuse, R28, RZ ;  /* 0x0000001c19047210 */ /* 0x040fe40007fde0ff */
[-C--:B------:R-:W-:Y:S01]  /*39dd0*/  LEA.HI.X.SX32 R27, R24, R0.reuse, 0x1, P5 ;  /* 0x00000000181b7211 */ /* 0x080fe200028f0eff */
[----:B------:R0:W-:Y:S01]  /*39de0*/  STL.64 [R1+0xf8], R12 ;  /* 0x0000f80c01007387 */ /* 0x0001e20000100a00 */
[----:B------:R-:W-:Y:S02]  /*39df0*/  LEA.HI.X.SX32 R5, R25, R0, 0x1, P6 ;  /* 0x0000000019057211 */ /* 0x000fe400030f0eff */
[----:B------:R-:W-:Y:S01]  /*39e00*/  IADD3 R24, P1, R20, R28, RZ ;  /* 0x0000001c14187210 */ /* 0x000fe20007f3e0ff */
[----:B------:R-:W-:-:S03]  /*39e10*/  IMAD.MOV.U32 R19, RZ, RZ, R23 ;  /* 0x000000ffff137224 */ /* 0x000fc600078e0017 */
[----:B------:R-:W-:Y:S01]  /*39e20*/  LEA.HI.X.SX32 R25, R20, R0, 0x1, P1 ;  /* 0x0000000014197211 */ /* 0x000fe200008f0eff */
[----:B0-----:R-:W2:Y:S04]  /*39e30*/  LDL.LU.64 R12, [R1+0x15e8] ;  /* 0x0015e800010c7983 */ /* 0x001ea80000300a00 */
[----:B------:R0:W-:Y:S04]  /*39e40*/  STL.64 [R1+0xf0], R26 ;  /* 0x0000f01a01007387 */ /* 0x0001e80000100a00 */
[----:B------:R1:W-:Y:S01]  /*39e50*/  STL.64 [R1+0xe8], R4 ;  /* 0x0000e80401007387 */ /* 0x0003e20000100a00 */
[----:B0-----:R-:W-:-:S02]  /*39e60*/  IADD3 R26, P5, R16, R28, RZ ;  /* 0x0000001c101a7210 */ /* 0x001fc40007fbe0ff */
[C---:B-1----:R-:W-:Y:S02]  /*39e70*/  IADD3 R4, P6, R17.reuse, R28, RZ ;  /* 0x0000001c11047210 */ /* 0x042fe40007fde0ff */
[-C--:B------:R-:W-:Y:S01]  /*39e80*/  LEA.HI.X.SX32 R27, R16, R0.reuse, 0x1, P5 ;  /* 0x00000000101b7211 */ /* 0x080fe200028f0eff */
[----:B------:R-:W-:Y:S01]  /*39e90*/  STL.64 [R1+0xe0], R24 ;  /* 0x0000e01801007387 */ /* 0x000fe20000100a00 */
[----:B------:R-:W-:-:S03]  /*39ea0*/  LEA.HI.X.SX32 R5, R17, R0, 0x1, P6 ;  /* 0x0000000011057211 */ /* 0x000fc600030f0eff */
[----:B------:R0:W-:Y:S01]  /*39eb0*/  STL.64 [R1+0xd8], R26 ;  /* 0x0000d81a01007387 */ /* 0x0001e20000100a00 */
[----:B------:R-:W-:-:S03]  /*39ec0*/  IADD3 R16, P5, R11, R28, RZ ;  /* 0x0000001c0b107210 */ /* 0x000fc60007fbe0ff */
[----:B------:R1:W-:Y:S01]  /*39ed0*/  STL.64 [R1+0xd0], R4 ;  /* 0x0000d00401007387 */ /* 0x0003e20000100a00 */
[----:B------:R-:W-:Y:S02]  /*39ee0*/  LEA.HI.X.SX32 R17, R11, R0, 0x1, P5 ;  /* 0x000000000b117211 */ /* 0x000fe400028f0eff */
[CC--:B0-----:R-:W-:Y:S02]  /*39ef0*/  IADD3 R26, P1, R19.reuse, R28.reuse, RZ ;  /* 0x0000001c131a7210 */ /* 0x0c1fe40007f3e0ff */
[C---:B-1----:R-:W-:Y:S02]  /*39f00*/  IADD3 R4, P6, R10.reuse, R28, RZ ;  /* 0x0000001c0a047210 */ /* 0x042fe40007fde0ff */
[-C--:B------:R-:W-:Y:S02]  /*39f10*/  LEA.HI.X.SX32 R27, R19, R0.reuse, 0x1, P1 ;  /* 0x00000000131b7211 */ /* 0x080fe400008f0eff */
[----:B------:R-:W-:Y:S02]  /*39f20*/  LEA.HI.X.SX32 R5, R10, R0, 0x1, P6 ;  /* 0x000000000a057211 */ /* 0x000fe400030f0eff */
[C---:B------:R-:W-:Y:S01]  /*39f30*/  IADD3 R10, P1, R8.reuse, R28, RZ ;  /* 0x0000001c080a7210 */ /* 0x040fe20007f3e0ff */
[----:B------:R-:W-:Y:S04]  /*39f40*/  STL.64 [R1+0xc8], R26 ;  /* 0x0000c81a01007387 */ /* 0x000fe80000100a00 */
[----:B------:R0:W-:Y:S01]  /*39f50*/  STL.64 [R1+0xc0], R16 ;  /* 0x0000c01001007387 */ /* 0x0001e20000100a00 */
[----:B------:R-:W-:-:S03]  /*39f60*/  LEA.HI.X.SX32 R11, R8, R0, 0x1, P1 ;  /* 0x00000000080b7211 */ /* 0x000fc600008f0eff */
[----:B------:R1:W-:Y:S01]  /*39f70*/  STL.64 [R1+0xb8], R4 ;  /* 0x0000b80401007387 */ /* 0x0003e20000100a00 */
[----:B0-----:R-:W-:-:S03]  /*39f80*/  IADD3 R16, P5, R7, R28, RZ ;  /* 0x0000001c07107210 */ /* 0x001fc60007fbe0ff */
[----:B------:R0:W-:Y:S01]  /*39f90*/  STL.64 [R1+0xb0], R10 ;  /* 0x0000b00a01007387 */ /* 0x0001e20000100a00 */
[----:B------:R-:W-:Y:S01]  /*39fa0*/  LEA.HI.X.SX32 R17, R7, R0, 0x1, P5 ;  /* 0x0000000007117211 */ /* 0x000fe200028f0eff */
[C---:B------:R-:W-:Y:S01]  /*39fb0*/  IMAD R23, R9.reuse, 0x4, R29 ;  /* 0x0000000409177824 */ /* 0x040fe200078e021d */
[C---:B-1----:R-:W-:Y:S01]  /*39fc0*/  IADD3 R4, P6, R6.reuse, R28, RZ ;  /* 0x0000001c06047210 */ /* 0x042fe20007fde0ff */
[----:B0-----:R-:W3:Y:S04]  /*39fd0*/  LDL.LU.64 R10, [R1+0x15e0] ;  /* 0x0015e000010a7983 */ /* 0x001ee80000300a00 */
[----:B------:R0:W-:Y:S01]  /*39fe0*/  STL.64 [R1+0xa8], R16 ;  /* 0x0000a81001007387 */ /* 0x0001e20000100a00 */
[----:B------:R-:W-:Y:S01]  /*39ff0*/  IMAD R18, R9, 0x4, R23 ;  /* 0x0000000409127824 */ /* 0x000fe200078e0217 */
[----:B------:R-:W-:-:S02]  /*3a000*/  LEA.HI.X.SX32 R5, R6, R0, 0x1, P6 ;  /* 0x0000000006057211 */ /* 0x000fc400030f0eff */
[-C--:B------:R-:W-:Y:S01]  /*3a010*/  IADD3 R6, P5, R22, R28.reuse, RZ ;  /* 0x0000001c16067210 */ /* 0x080fe20007fbe0ff */
[----:B------:R-:W-:Y:S01]  /*3a020*/  IMAD R24, R9, 0x4, R18 ;  /* 0x0000000409187824 */ /* 0x000fe200078e0212 */
[----:B0-----:R-:W-:-:S04]  /*3a030*/  IADD3 R16, P1, R21, R28, RZ ;  /* 0x0000001c15107210 */ /* 0x001fc80007f3e0ff */
[----:B------:R-:W-:Y:S01]  /*3a040*/  LEA.HI.X.SX32 R17, R21, R0, 0x1, P1 ;  /* 0x0000000015117211 */ /* 0x000fe200008f0eff */
[----:B------:R0:W-:Y:S01]  /*3a050*/  STL.64 [R1+0xa0], R4 ;  /* 0x0000a00401007387 */ /* 0x0001e20000100a00 */
[----:B------:R-:W-:-:S03]  /*3a060*/  IMAD R25, R9, 0x4, R24 ;  /* 0x0000000409197824 */ /* 0x000fc600078e0218 */
[----:B------:R1:W-:Y:S01]  /*3a070*/  STL.64 [R1+0x98], R16 ;  /* 0x0000981001007387 */ /* 0x0003e20000100a00 */
[----:B------:R-:W-:Y:S01]  /*3a080*/  LEA.HI.X.SX32 R7, R22, R0, 0x1, P5 ;  /* 0x0000000016077211 */ /* 0x000fe200028f0eff */
[----:B------:R-:W-:Y:S01]  /*3a090*/  IMAD R26, R9, 0x4, R25 ;  /* 0x00000004091a7824 */ /* 0x000fe200078e0219 */
[-C--:B0-----:R-:W-:Y:S02]  /*3a0a0*/  IADD3 R4, P6, R29, R28.reuse, RZ ;  /* 0x0000001c1d047210 */ /* 0x081fe40007fde0ff */
[----:B-1----:R-:W-:Y:S02]  /*3a0b0*/  IADD3 R16, P1, R23, R28, RZ ;  /* 0x0000001c17107210 */ /* 0x002fe40007f3e0ff */
[-C--:B------:R-:W-:Y:S02]  /*3a0c0*/  LEA.HI.X.SX32 R5, R29, R0.reuse, 0x1, P6 ;  /* 0x000000001d057211 */ /* 0x080fe400030f0eff */
[----:B------:R-:W-:Y:S01]  /*3a0d0*/  LEA.HI.X.SX32 R17, R23, R0, 0x1, P1 ;  /* 0x0000000017117211 */ /* 0x000fe200008f0eff */
[----:B------:R0:W-:Y:S01]  /*3a0e0*/  STL.64 [R1+0x90], R6 ;  /* 0x0000900601007387 */ /* 0x0001e20000100a00 */
[----:B------:R-:W-:-:S03]  /*3a0f0*/  IMAD R27, R9, 0x4, R26 ;  /* 0x00000004091b7824 */ /* 0x000fc600078e021a */
[----:B------:R1:W-:Y:S04]  /*3a100*/  STL.64 [R1+0x88], R4 ;  /* 0x0000880401007387 */ /* 0x0003e80000100a00 */
[----:B------:R4:W-:Y:S01]  /*3a110*/  STL.64 [R1+0x80], R16 ;  /* 0x0000801001007387 */ /* 0x0009e20000100a00 */
[-C--:B0-----:R-:W-:Y:S02]  /*3a120*/  IADD3 R6, P5, R18, R28.reuse, RZ ;  /* 0x0000001c12067210 */ /* 0x081fe40007fbe0ff */
[----:B-1----:R-:W-:Y:S01]  /*3a130*/  IADD3 R4, P6, R24, R28, RZ ;  /* 0x0000001c18047210 */ /* 0x002fe20007fde0ff */
[----:B------:R-:W-:Y:S01]  /*3a140*/  IMAD R20, R9, 0x4, R27 ;  /* 0x0000000409147824 */ /* 0x000fe200078e021b */
[----:B------:R-:W-:Y:S02]  /*3a150*/  LEA.HI.X.SX32 R7, R18, R0, 0x1, P5 ;  /* 0x0000000012077211 */ /* 0x000fe400028f0eff */
[----:B----4-:R-:W-:-:S02]  /*3a160*/  IADD3 R16, P1, R25, R28, RZ ;  /* 0x0000001c19107210 */ /* 0x010fc40007f3e0ff */
[-C--:B------:R-:W-:Y:S02]  /*3a170*/  LEA.HI.X.SX32 R5, R24, R0.reuse, 0x1, P6 ;  /* 0x0000000018057211 */ /* 0x080fe400030f0eff */
[----:B------:R-:W-:Y:S01]  /*3a180*/  LEA.HI.X.SX32 R17, R25, R0, 0x1, P1 ;  /* 0x0000000019117211 */ /* 0x000fe200008f0eff */
[C---:B------:R-:W-:Y:S01]  /*3a190*/  IMAD R19, R9.reuse, 0x4, R20 ;  /* 0x0000000409137824 */ /* 0x040fe200078e0214 */
[----:B------:R0:W-:Y:S04]  /*3a1a0*/  STL.64 [R1+0x78], R6 ;  /* 0x0000780601007387 */ /* 0x0001e80000100a00 */
[----:B------:R1:W-:Y:S01]  /*3a1b0*/  STL.64 [R1+0x70], R4 ;  /* 0x0000700401007387 */ /* 0x0003e20000100a00 */
[----:B------:R-:W-:-:S03]  /*3a1c0*/  IMAD R21, R9, 0x4, R19 ;  /* 0x0000000409157824 */ /* 0x000fc600078e0213 */
[----:B------:R4:W-:Y:S01]  /*3a1d0*/  STL.64 [R1+0x68], R16 ;  /* 0x0000681001007387 */ /* 0x0009e20000100a00 */
[CC--:B0-----:R-:W-:Y:S02]  /*3a1e0*/  IADD3 R6, P5, R26.reuse, R28.reuse, RZ ;  /* 0x0000001c1a067210 */ /* 0x0c1fe40007fbe0ff */
[C---:B-1----:R-:W-:Y:S02]  /*3a1f0*/  IADD3 R4, P6, R27.reuse, R28, RZ ;  /* 0x0000001c1b047210 */ /* 0x042fe40007fde0ff */
[----:B------:R-:W-:Y:S02]  /*3a200*/  LEA.HI.X.SX32 R7, R26, R0, 0x1, P5 ;  /* 0x000000001a077211 */ /* 0x000fe400028f0eff */
[C---:B----4-:R-:W-:Y:S02]  /*3a210*/  IADD3 R16, P1, R20.reuse, R28, RZ ;  /* 0x0000001c14107210 */ /* 0x050fe40007f3e0ff */
[-C--:B------:R-:W-:Y:S01]  /*3a220*/  LEA.HI.X.SX32 R5, R27, R0.reuse, 0x1, P6 ;  /* 0x000000001b057211 */ /* 0x080fe200030f0eff */
[----:B------:R-:W-:Y:S01]  /*3a230*/  IMAD R22, R9, 0x4, R21 ;  /* 0x0000000409167824 */ /* 0x000fe200078e0215 */
[----:B------:R-:W-:Y:S01]  /*3a240*/  LEA.HI.X.SX32 R17, R20, R0, 0x1, P1 ;  /* 0x0000000014117211 */ /* 0x000fe200008f0eff */
[----:B------:R0:W-:Y:S04]  /*3a250*/  STL.64 [R1+0x60], R6 ;  /* 0x0000600601007387 */ /* 0x0001e80000100a00 */
[----:B------:R1:W-:Y:S04]  /*3a260*/  STL.64 [R1+0x58], R4 ;  /* 0x0000580401007387 */ /* 0x0003e80000100a00 */
[----:B------:R4:W-:Y:S01]  /*3a270*/  STL.64 [R1+0x50], R16 ;  /* 0x0000501001007387 */ /* 0x0009e20000100a00 */
[----:B0-----:R-:W-:-:S02]  /*3a280*/  IADD3 R6, P5, R19, R28, RZ ;  /* 0x0000001c13067210 */ /* 0x001fc40007fbe0ff */
[----:B-1----:R-:W-:Y:S02]  /*3a290*/  IADD3 R4, P6, R21, R28, RZ ;  /* 0x0000001c15047210 */ /* 0x002fe40007fde0ff */
[----:B------:R-:W-:Y:S02]  /*3a2a0*/  LEA.HI.X.SX32 R7, R19, R0, 0x1, P5 ;  /* 0x0000000013077211 */ /* 0x000fe400028f0eff */
[C---:B----4-:R-:W-:Y:S02]  /*3a2b0*/  IADD3 R16, P1, R22.reuse, R28, RZ ;  /* 0x0000001c16107210 */ /* 0x050fe40007f3e0ff */
[-C--:B------:R-:W-:Y:S02]  /*3a2c0*/  LEA.HI.X.SX32 R5, R21, R0.reuse, 0x1, P6 ;  /* 0x0000000015057211 */ /* 0x080fe400030f0eff */
[----:B------:R-:W-:Y:S01]  /*3a2d0*/  LEA.HI.X.SX32 R17, R22, R0, 0x1, P1 ;  /* 0x0000000016117211 */ /* 0x000fe200008f0eff */
[----:B------:R-:W-:Y:S04]  /*3a2e0*/  STL.64 [R1+0x48], R6 ;  /* 0x0000480601007387 */ /* 0x000fe80000100a00 */
[----:B------:R-:W-:Y:S04]  /*3a2f0*/  STL.64 [R1+0x40], R4 ;  /* 0x0000400401007387 */ /* 0x000fe80000100a00 */
[----:B------:R0:W-:Y:S04]  /*3a300*/  STL.64 [R1+0x38], R16 ;  /* 0x0000381001007387 */ /* 0x0001e80000100a00 */
[----:B0-----:R-:W4:Y:S01]  /*3a310*/  LDL.LU R17, [R1+0x1d4] ;  /* 0x0001d40001117983 */ /* 0x001f220000300800 */
[----:B------:R-:W-:-:S04]  /*3a320*/  IMAD R23, R9, 0x4, R22 ;  /* 0x0000000409177824 */ /* 0x000fc800078e0216 */
[----:B------:R-:W-:Y:S01]  /*3a330*/  IMAD R24, R9, 0x4, R23 ;  /* 0x0000000409187824 */ /* 0x000fe200078e0217 */
[-C--:B------:R-:W-:Y:S01]  /*3a340*/  IADD3 R4, P5, R23, R28.reuse, RZ ;  /* 0x0000001c17047210 */ /* 0x080fe20007fbe0ff */
[----:B------:R-:W-:Y:S02]  /*3a350*/  IMAD.MOV.U32 R6, RZ, RZ, R2 ;  /* 0x000000ffff067224 */ /* 0x000fe400078e0002 */
[----:B------:R-:W-:Y:S01]  /*3a360*/  IMAD R25, R9, 0x4, R24 ;  /* 0x0000000409197824 */ /* 0x000fe200078e0218 */
[C---:B------:R-:W-:Y:S01]  /*3a370*/  IADD3 R2, P6, R24.reuse, R28, RZ ;  /* 0x0000001c18027210 */ /* 0x040fe20007fde0ff */
[----:B------:R-:W-:Y:S01]  /*3a380*/  IMAD.MOV.U32 R7, RZ, RZ, R3 ;  /* 0x000000ffff077224 */ /* 0x000fe200078e0003 */
[-C--:B------:R-:W-:Y:S01]  /*3a390*/  LEA.HI.X.SX32 R5, R23, R0.reuse, 0x1, P5 ;  /* 0x0000000017057211 */ /* 0x080fe200028f0eff */
[----:B------:R-:W-:Y:S01]  /*3a3a0*/  IMAD R18, R9, 0x4, R25 ;  /* 0x0000000409127824 */ /* 0x000fe200078e0219 */
[----:B------:R-:W-:-:S03]  /*3a3b0*/  LEA.HI.X.SX32 R3, R24, R0, 0x1, P6 ;  /* 0x0000000018037211 */ /* 0x000fc600030f0eff */
[C---:B------:R-:W-:Y:S01]  /*3a3c0*/  IMAD R20, R9.reuse, 0x4, R18 ;  /* 0x0000000409147824 */ /* 0x040fe200078e0212 */
[----:B------:R0:W-:Y:S03]  /*3a3d0*/  STL.64 [R1+0x30], R4 ;  /* 0x0000300401007387 */ /* 0x0001e60000100a00 */
[----:B------:R-:W-:Y:S01]  /*3a3e0*/  IMAD R26, R9, 0x4, R20 ;  /* 0x00000004091a7824 */ /* 0x000fe200078e0214 */
[----:B------:R1:W-:Y:S01]  /*3a3f0*/  STL.64 [R1+0x28], R2 ;  /* 0x0000280201007387 */ /* 0x0003e20000100a00 */
[CC--:B0-----:R-:W-:Y:S02]  /*3a400*/  IADD3 R4, P1, R25.reuse, R28.reuse, RZ ;  /* 0x0000001c19047210 */ /* 0x0c1fe40007f3e0ff */
[C---:B-1----:R-:W-:Y:S02]  /*3a410*/  IADD3 R2, P6, R20.reuse, R28, RZ ;  /* 0x0000001c14027210 */ /* 0x042fe40007fde0ff */
[-C--:B------:R-:W-:Y:S01]  /*3a420*/  LEA.HI.X.SX32 R5, R25, R0.reuse, 0x1, P1 ;  /* 0x0000000019057211 */ /* 0x080fe200008f0eff */
[----:B------:R-:W-:Y:S01]  /*3a430*/  IMAD R21, R9, 0x4, R26 ;  /* 0x0000000409157824 */ /* 0x000fe200078e021a */
[----:B------:R-:W-:-:S02]  /*3a440*/  LEA.HI.X.SX32 R3, R20, R0, 0x1, P6 ;  /* 0x0000000014037211 */ /* 0x000fc400030f0eff */
[C---:B------:R-:W-:Y:S01]  /*3a450*/  IADD3 R22, P5, R18.reuse, R28, RZ ;  /* 0x0000001c12167210 */ /* 0x040fe20007fbe0ff */
[----:B------:R0:W-:Y:S01]  /*3a460*/  STL.64 [R1+0x20], R4 ;  /* 0x0000200401007387 */ /* 0x0001e20000100a00 */
[C---:B------:R-:W-:Y:S02]  /*3a470*/  IMAD R19, R9.reuse, 0x4, R21 ;  /* 0x0000000409137824 */ /* 0x040fe400078e0215 */
[----:B------:R-:W-:Y:S02]  /*3a480*/  LEA.HI.X.SX32 R23, R18, R0, 0x1, P5 ;  /* 0x0000000012177211 */ /* 0x000fe400028f0eff */
[----:B------:R-:W-:Y:S01]  /*3a490*/  IMAD R29, R9, 0x4, R19 ;  /* 0x00000004091d7824 */ /* 0x000fe200078e0213 */
[-C--:B------:R-:W-:Y:S01]  /*3a4a0*/  IADD3 R18, P6, R19, R28.reuse, RZ ;  /* 0x0000001c13127210 */ /* 0x080fe20007fde0ff */
[----:B0-----:R-:W5:Y:S04]  /*3a4b0*/  LDL.LU.64 R4, [R1+0x15d8] ;  /* 0x0015d80001047983 */ /* 0x001f680000300a00 */
[----:B------:R0:W-:Y:S01]  /*3a4c0*/  STL.64 [R1+0x10], R2 ;  /* 0x0000100201007387 */ /* 0x0001e20000100a00 */
[----:B------:R-:W-:Y:S01]  /*3a4d0*/  IADD3 R24, P5, R21, R28, RZ ;  /* 0x0000001c15187210 */ /* 0x000fe20007fbe0ff */
[----:B------:R-:W-:-:S02]  /*3a4e0*/  IMAD.MOV.U32 R27, RZ, RZ, R25 ;  /* 0x000000ffff1b7224 */ /* 0x000fc400078e0019 */
[----:B------:R1:W-:Y:S01]  /*3a4f0*/  STL.64 [R1+0x18], R22 ;  /* 0x0000181601007387 */ /* 0x0003e20000100a00 */
[----:B------:R-:W-:Y:S02]  /*3a500*/  LEA.HI.X.SX32 R19, R19, R0, 0x1, P6 ;  /* 0x0000000013137211 */ /* 0x000fe400030f0eff */
[----:B0-----:R-:W-:-:S04]  /*3a510*/  IADD3 R2, P1, R26, R28, RZ ;  /* 0x0000001c1a027210 */ /* 0x001fc80007f3e0ff */
[-C--:B------:R-:W-:Y:S01]  /*3a520*/  LEA.HI.X.SX32 R3, R26, R0.reuse, 0x1, P1 ;  /* 0x000000001a037211 */ /* 0x080fe200008f0eff */
[----:B-1----:R-:W-:Y:S01]  /*3a530*/  IMAD R23, R9, 0x4, R29 ;  /* 0x0000000409177824 */ /* 0x002fe200078e021d */
[----:B------:R-:W-:-:S03]  /*3a540*/  LEA.HI.X.SX32 R27, R21, R0, 0x1, P5 ;  /* 0x00000000151b7211 */ /* 0x000fc600028f0eff */
[----:B------:R0:W-:Y:S01]  /*3a550*/  STL.64 [R1+0x8], R2 ;  /* 0x0000080201007387 */ /* 0x0001e20000100a00 */
[----:B------:R-:W-:Y:S01]  /*3a560*/  IMAD R25, R9, 0x4, R23 ;  /* 0x0000000409197824 */ /* 0x000fe200078e0217 */
[-C--:B------:R-:W-:Y:S01]  /*3a570*/  IADD3 R20, P1, R29, R28.reuse, RZ ;  /* 0x0000001c1d147210 */ /* 0x080fe20007f3e0ff */
[----:B------:R-:W-:Y:S01]  /*3a580*/  IMAD.MOV.U32 R26, RZ, RZ, R24 ;  /* 0x000000ffff1a7224 */ /* 0x000fe200078e0018 */
[----:B------:R-:W-:Y:S01]  /*3a590*/  IADD3 R22, P5, R23, R28, RZ ;  /* 0x0000001c17167210 */ /* 0x000fe20007fbe0ff */
[----:B0-----:R-:W2:Y:S04]  /*3a5a0*/  LDL.LU.64 R2, [R1+0x15d0] ;  /* 0x0015d00001027983 */ /* 0x001ea80000300a00 */
[----:B------:R0:W-:Y:S04]  /*3a5b0*/  STL [R1], R24 ;  /* 0x0000001801007387 */ /* 0x0001e80000100800 */
[----:B------:R-:W-:Y:S04]  /*3a5c0*/  STL.64 [R1+0x14e8], R18 ;  /* 0x0014e81201007387 */ /* 0x000fe80000100a00 */
[----:B------:R1:W-:Y:S01]  /*3a5d0*/  STL [R1+0x4], R27 ;  /* 0x0000041b01007387 */ /* 0x0003e20000100800 */
[----:B------:R-:W-:-:S02]  /*3a5e0*/  LEA.HI.X.SX32 R21, R29, R0, 0x1, P1 ;  /* 0x000000001d157211 */ /* 0x000fc400008f0eff */
[----:B0-----:R-:W-:Y:S02]  /*3a5f0*/  IADD3 R24, P6, R25, R28, RZ ;  /* 0x0000001c19187210 */ /* 0x001fe40007fde0ff */
[-C--:B------:R-:W-:Y:S01]  /*3a600*/  LEA.HI.X.SX32 R23, R23, R0.reuse, 0x1, P5 ;  /* 0x0000000017177211 */ /* 0x080fe200028f0eff */
[----:B-1----:R-:W-:Y:S01]  /*3a610*/  IMAD R27, R9, 0x4, R25 ;  /* 0x00000004091b7824 */ /* 0x002fe200078e0219 */
[----:B------:R-:W-:-:S03]  /*3a620*/  LEA.HI.X.SX32 R25, R25, R0, 0x1, P6 ;  /* 0x0000000019197211 */ /* 0x000fc600030f0eff */
[----:B------:R-:W-:Y:S01]  /*3a630*/  IMAD R29, R9, 0x4, R27 ;  /* 0x00000004091d7824 */ /* 0x000fe200078e021b */
[-C--:B------:R-:W-:Y:S01]  /*3a640*/  IADD3 R26, P5, R27, R28.reuse, RZ ;  /* 0x0000001c1b1a7210 */ /* 0x080fe20007fbe0ff */
[----:B------:R-:W-:Y:S03]  /*3a650*/  STL.64 [R1+0x14f0], R20 ;  /* 0x0014f01401007387 */ /* 0x000fe60000100a00 */
[----:B------:R-:W-:Y:S01]  /*3a660*/  IADD3 R28, P6, R29, R28, RZ ;  /* 0x0000001c1d1c7210 */ /* 0x000fe20007fde0ff */
[----:B------:R-:W5:Y:S01]  /*3a670*/  LDL.LU.64 R8, [R1+0x1b0] ;  /* 0x0001b00001087983 */ /* 0x000f620000300a00 */
[----:B------:R-:W-:-:S03]  /*3a680*/  LEA.HI.X.SX32 R27, R27, R0, 0x1, P5 ;  /* 0x000000001b1b7211 */ /* 0x000fc600028f0eff */
[----:B------:R0:W-:Y:S01]  /*3a690*/  STL.64 [R1+0x14f8], R22 ;  /* 0x0014f81601007387 */ /* 0x0001e20000100a00 */
[----:B------:R-:W-:-:S03]  /*3a6a0*/  LEA.HI.X.SX32 R29, R29, R0, 0x1, P6 ;  /* 0x000000001d1d7211 */ /* 0x000fc600030f0eff */
[----:B0-----:R-:W5:Y:S04]  /*3a6b0*/  LDL.LU.64 R22, [R1+0x1a8] ;  /* 0x0001a80001167983 */ /* 0x001f680000300a00 */
[----:B------:R0:W-:Y:S04]  /*3a6c0*/  STL.64 [R1+0x1500], R24 ;  /* 0x0015001801007387 */ /* 0x0001e80000100a00 */
[----:B0-----:R-:W5:Y:S01]  /*3a6d0*/  LDL.LU.64 R24, [R1+0x1c0] ;  /* 0x0001c00001187983 */ /* 0x001f620000300a00 */
[----:B----4-:R-:W-:-:S03]  /*3a6e0*/  FSETP.NEU.AND P1, PT, R17, RZ, PT ;  /* 0x000000ff1100720b */ /* 0x010fc60003f2d000 */
[----:B------:R-:W4:Y:S04]  /*3a6f0*/  LDL.LU.64 R16, [R1+0x1a0] ;  /* 0x0001a00001107983 */ /* 0x000f280000300a00 */
[----:B------:R-:W4:Y:S04]  /*3a700*/  LDL.LU.64 R20, [R1+0x198] ;  /* 0x0001980001147983 */ /* 0x000f280000300a00 */
[----:B------:R0:W-:Y:S04]  /*3a710*/  STL.64 [R1+0x1508], R26 ;  /* 0x0015081a01007387 */ /* 0x0001e80000100a00 */
[----:B0-----:R-:W5:Y:S04]  /*3a720*/  LDL.LU.64 R26, [R1+0x1c8] ;  /* 0x0001c800011a7983 */ /* 0x001f680000300a00 */
[----:B------:R0:W-:Y:S04]  /*3a730*/  STL.64 [R1+0x1510], R28 ;  /* 0x0015101c01007387 */ /* 0x0001e80000100a00 */
[----:B0-----:R-:W4:Y:S01]  /*3a740*/  LDL.LU.64 R28, [R1+0x188] ;  /* 0x00018800011c7983 */ /* 0x001f220000300a00 */
[----:B---3--:R-:W-:-:S02]  /*3a750*/  PRMT R0, R10, 0x7770, RZ ;  /* 0x000077700a007816 */ /* 0x008fc400000000ff */
[----:B--2---:R-:W-:-:S05]  /*3a760*/  PRMT R18, R2, 0x7770, RZ ;  /* 0x0000777002127816 */ /* 0x004fca00000000ff */
[----:B-----5:R-:W-:Y:S04]  /*3a770*/  STG.E.U8 desc[UR10][R26.64], R18 ;  /* 0x000000121a007986 */ /* 0x020fe8000c10110a */
[----:B------:R-:W-:Y:S04]  /*3a780*/  STG.E.U8 desc[UR10][R24.64], R0 ;  /* 0x0000000018007986 */ /* 0x000fe8000c10110a */
[----:B----4-:R0:W-:Y:S04]  /*3a790*/  STL.64 [R1+0x15b0], R28 ;  /* 0x0015b01c01007387 */ /* 0x0101e80000100a00 */
[----:B0-----:R-:W2:Y:S04]  /*3a7a0*/  LDL.LU.64 R28, [R1+0x190] ;  /* 0x00019000011c7983 */ /* 0x001ea80000300a00 */
[----:B------:R-:W3:Y:S04]  /*3a7b0*/  LDL.LU.64 R26, [R1+0x180] ;  /* 0x00018000011a7983 */ /* 0x000ee80000300a00 */
[----:B------:R-:W4:Y:S04]  /*3a7c0*/  LDL.LU.64 R24, [R1+0x158] ;  /* 0x0001580001187983 */ /* 0x000f280000300a00 */
[----:B----4-:R0:W-:Y:S04]  /*3a7d0*/  STL.64 [R1+0x1590], R24 ;  /* 0x0015901801007387 */ /* 0x0101e80000100a00 */
[----:B0-----:R-:W4:Y:S04]  /*3a7e0*/  LDL.LU.64 R24, [R1+0x160] ;  /* 0x0001600001187983 */ /* 0x001f280000300a00 */
[----:B----4-:R0:W-:Y:S04]  /*3a7f0*/  STL.64 [R1+0x1598], R24 ;  /* 0x0015981801007387 */ /* 0x0101e80000100a00 */
[----:B0-----:R-:W4:Y:S01]  /*3a800*/  LDL.LU.64 R24, [R1+0x168] ;  /* 0x0001680001187983 */ /* 0x001f220000300a00 */
[----:B------:R-:W-:-:S03]  /*3a810*/  PRMT R18, R4, 0x7770, RZ ;  /* 0x0000777004127816 */ /* 0x000fc600000000ff */
[----:B----4-:R0:W-:Y:S04]  /*3a820*/  STL.64 [R1+0x15a0], R24 ;  /* 0x0015a01801007387 */ /* 0x0101e80000100a00 */
[----:B0-----:R-:W4:Y:S04]  /*3a830*/  LDL.LU.64 R24, [R1+0x170] ;  /* 0x0001700001187983 */ /* 0x001f280000300a00 */
[----:B------:R-:W-:Y:S04]  /*3a840*/  STG.E.U8 desc[UR10][R6.64], R18 ;  /* 0x0000001206007986 */ /* 0x000fe8000c10110a */
[----:B----4-:R0:W-:Y:S04]  /*3a850*/  STL.64 [R1+0x15a8], R24 ;  /* 0x0015a81801007387 */ /* 0x0101e80000100a00 */
[----:B0-----:R-:W4:Y:S04]  /*3a860*/  LDL.LU.64 R24, [R1+0x178] ;  /* 0x0001780001187983 */ /* 0x001f280000300a00 */
[----:B------:R-:W5:Y:S01]  /*3a870*/  LDL.LU.64 R6, [R1+0x15c8] ;  /* 0x0015c80001067983 */ /* 0x000f620000300a00 */
[----:B------:R-:W-:-:S05]  /*3a880*/  PRMT R0, R12, 0x7770, RZ ;  /* 0x000077700c007816 */ /* 0x000fca00000000ff */
[----:B------:R0:W-:Y:S02]  /*3a890*/  STG.E.U8 desc[UR10][R8.64], R0 ;  /* 0x0000000008007986 */ /* 0x0001e4000c10110a */
[----:B0-----:R-:W-:Y:S02]  /*3a8a0*/  PRMT R0, R14, 0x7770, RZ ;  /* 0x000077700e007816 */ /* 0x001fe400000000ff */
[----:B------:R-:W2:Y:S01]  /*3a8b0*/  LDL.LU.64 R8, [R1+0x15c0] ;  /* 0x0015c00001087983 */ /* 0x000ea20000300a00 */
[----:B-----5:R-:W-:-:S05]  /*3a8c0*/  PRMT R18, R6, 0x7770, RZ ;  /* 0x0000777006127816 */ /* 0x020fca00000000ff */
[----:B------:R0:W-:Y:S04]  /*3a8d0*/  STG.E.U8 desc[UR10][R22.64], R18 ;  /* 0x0000001216007986 */ /* 0x0001e8000c10110a */
[----:B------:R1:W-:Y:S04]  /*3a8e0*/  STG.E.U8 desc[UR10][R16.64], R0 ;  /* 0x0000000010007986 */ /* 0x0003e8000c10110a */
[----:B0-----:R-:W5:Y:S04]  /*3a8f0*/  LDL.LU.64 R22, [R1+0x148] ;  /* 0x0001480001167983 */ /* 0x001f680000300a00 */
[----:B-1----:R-:W3:Y:S01]  /*3a900*/  LDL.LU.64 R16, [R1+0x15b8] ;  /* 0x0015b80001107983 */ /* 0x002ee20000300a00 */
[----:B--2---:R-:W-:-:S05]  /*3a910*/  PRMT R18, R8, 0x7770, RZ ;  /* 0x0000777008127816 */ /* 0x004fca00000000ff */
[----:B------:R0:W-:Y:S04]  /*3a920*/  STG.E.U8 desc[UR10][R20.64], R18 ;  /* 0x0000001214007986 */ /* 0x0001e8000c10110a */
[----:B0-----:R-:W2:Y:S01]  /*3a930*/  LDL.LU.64 R18, [R1+0x140] ;  /* 0x0001400001127983 */ /* 0x001ea20000300a00 */
[----:B---3--:R-:W-:-:S05]  /*3a940*/  PRMT R0, R16, 0x7770, RZ ;  /* 0x0000777010007816 */ /* 0x008fca00000000ff */
[----:B------:R0:W-:Y:S04]  /*3a950*/  STG.E.U8 desc[UR10][R28.64], R0 ;  /* 0x000000001c007986 */ /* 0x0001e8000c10110a */
[----:B0-----:R-:W3:Y:S01]  /*3a960*/  LDL.LU.64 R28, [R1+0x15b0] ;  /* 0x0015b000011c7983 */ /* 0x001ee20000300a00 */
[----:B------:R-:W-:Y:S02]  /*3a970*/  PRMT R20, R2, 0x7771, RZ ;  /* 0x0000777102147816 */ /* 0x000fe400000000ff */
[----:B------:R-:W-:-:S03]  /*3a980*/  PRMT R0, R10, 0x7771, RZ ;  /* 0x000077710a007816 */ /* 0x000fc600000000ff */
[----:B---3--:R0:W-:Y:S04]  /*3a990*/  STG.E.U8 desc[UR10][R28.64], R20 ;  /* 0x000000141c007986 */ /* 0x0081e8000c10110a */
[----:B0-----:R-:W3:Y:S01]  /*3a9a0*/  LDL.LU.64 R28, [R1+0x130] ;  /* 0x00013000011c7983 */ /* 0x001ee20000300a00 */
[----:B------:R-:W-:-:S03]  /*3a9b0*/  PRMT R20, R4, 0x7771, RZ ;  /* 0x0000777104147816 */ /* 0x000fc600000000ff */
[----:B------:R-:W-:Y:S04]  /*3a9c0*/  STG.E.U8 desc[UR10][R26.64], R0 ;  /* 0x000000001a007986 */ /* 0x000fe8000c10110a */
[----:B----4-:R-:W-:Y:S04]  /*3a9d0*/  STG.E.U8 desc[UR10][R24.64], R20 ;  /* 0x0000001418007986 */ /* 0x010fe8000c10110a */
[----:B---3--:R0:W-:Y:S04]  /*3a9e0*/  STL.64 [R1+0x1588], R28 ;  /* 0x0015881c01007387 */ /* 0x0081e80000100a00 */
[----:B0-----:R-:W3:Y:S04]  /*3a9f0*/  LDL.LU.64 R28, [R1+0x138] ;  /* 0x00013800011c7983 */ /* 0x001ee80000300a00 */
[----:B------:R-:W4:Y:S04]  /*3aa00*/  LDL.LU.64 R26, [R1+0x128] ;  /* 0x00012800011a7983 */ /* 0x000f280000300a00 */
[----:B------:R-:W5:Y:S01]  /*3aa10*/  LDL.LU.64 R24, [R1+0x15a8] ;  /* 0x0015a80001187983 */ /* 0x000f620000300a00 */
[----:B------:R-:W-:-:S02]  /*3aa20*/  PRMT R0, R12, 0x7771, RZ ;  /* 0x000077710c007816 */ /* 0x000fc400000000ff */
[----:B------:R-:W-:-:S03]  /*3aa30*/  PRMT R20, R6, 0x7771, RZ ;  /* 0x0000777106147816 */ /* 0x000fc600000000ff */
[----:B-----5:R0:W-:Y:S04]  /*3aa40*/  STG.E.U8 desc[UR10][R24.64], R0 ;  /* 0x0000000018007986 */ /* 0x0201e8000c10110a */
[----:B0-----:R-:W5:Y:S01]  /*3aa50*/  LDL.LU.64 R24, [R1+0x15a0] ;  /* 0x0015a00001187983 */ /* 0x001f620000300a00 */
        /* <DEDUP_REMOVED lines=10> */
[----:B------:R0:W-:Y:S04]  /*3ab00*/  STL.64 [R1+0x1580], R2 ;  /* 0x0015800201007387 */ /* 0x0001e80000100a00 */
[----:B0-----:R-:W2:Y:S04]  /*3ab10*/  LDL.LU.64 R2, [R1+0x150] ;  /* 0x0001500001027983 */ /* 0x001ea80000300a00 */
[----:B--2---:R0:W-:Y:S04]  /*3ab20*/  STG.E.U8 desc[UR10][R2.64], R0 ;  /* 0x0000000002007986 */ /* 0x0041e8000c10110a */
[----:B------:R1:W-:Y:S01]  /*3ab30*/  STG.E.U8 desc[UR10][R22.64], R20 ;  /* 0x0000001416007986 */ /* 0x0003e2000c10110a */
[----:B0-----:R-:W-:-:S03]  /*3ab40*/  PRMT R0, R10, 0x7772, RZ ;  /* 0x000077720a007816 */ /* 0x001fc600000000ff */
[----:B------:R-:W2:Y:S01]  /*3ab50*/  LDL.LU.64 R2, [R1+0x118] ;  /* 0x0001180001027983 */ /* 0x000ea20000300a00 */
[----:B-1----:R-:W-:-:S03]  /*3ab60*/  PRMT R22, R4, 0x7772, RZ ;  /* 0x0000777204167816 */ /* 0x002fc600000000ff */
[----:B------:R-:W2:Y:S04]  /*3ab70*/  LDL.LU.64 R20, [R1+0x110] ;  /* 0x0001100001147983 */ /* 0x000ea80000300a00 */
[----:B------:R0:W-:Y:S04]  /*3ab80*/  STL.64 [R1+0x1578], R4 ;  /* 0x0015780401007387 */ /* 0x0001e80000100a00 */
[----:B------:R1:W-:Y:S04]  /*3ab90*/  STG.E.U8 desc[UR10][R18.64], R0 ;  /* 0x0000000012007986 */ /* 0x0003e8000c10110a */
[----:B---3--:R3:W-:Y:S04]  /*3aba0*/  STG.E.U8 desc[UR10][R28.64], R22 ;  /* 0x000000161c007986 */ /* 0x0087e8000c10110a */
[----:B0-----:R-:W2:Y:S04]  /*3abb0*/  LDL.LU.64 R4, [R1+0x108] ;  /* 0x0001080001047983 */ /* 0x001ea80000300a00 */
[----:B-1----:R-:W2:Y:S04]  /*3abc0*/  LDL.LU.64 R18, [R1+0x100] ;  /* 0x0001000001127983 */ /* 0x002ea80000300a00 */
[----:B---3--:R-:W3:Y:S01]  /*3abd0*/  LDL.LU.64 R28, [R1+0x1588] ;  /* 0x00158800011c7983 */ /* 0x008ee20000300a00 */
[----:B------:R-:W-:-:S02]  /*3abe0*/  PRMT R0, R12, 0x7772, RZ ;  /* 0x000077720c007816 */ /* 0x000fc400000000ff */
[----:B------:R-:W-:Y:S01]  /*3abf0*/  PRMT R22, R6, 0x7772, RZ ;  /* 0x0000777206167816 */ /* 0x000fe200000000ff */
[----:B------:R0:W-:Y:S04]  /*3ac00*/  STL.64 [R1+0x1570], R6 ;  /* 0x0015700601007387 */ /* 0x0001e80000100a00 */
[----:B0-----:R-:W2:Y:S04]  /*3ac10*/  LDL.LU.64 R6, [R1+0xf8] ;  /* 0x0000f80001067983 */ /* 0x001ea80000300a00 */
[----:B---3--:R0:W-:Y:S04]  /*3ac20*/  STG.E.U8 desc[UR10][R28.64], R0 ;  /* 0x000000001c007986 */ /* 0x0081e8000c10110a */
[----:B----4-:R1:W-:Y:S04]  /*3ac30*/  STG.E.U8 desc[UR10][R26.64], R22 ;  /* 0x000000161a007986 */ /* 0x0103e8000c10110a */
[----:B0-----:R-:W3:Y:S04]  /*3ac40*/  LDL.LU.64 R28, [R1+0xf0] ;  /* 0x0000f000011c7983 */ /* 0x001ee80000300a00 */
[----:B-1----:R-:W4:Y:S04]  /*3ac50*/  LDL.LU.64 R26, [R1+0xc8] ;  /* 0x0000c800011a7983 */ /* 0x002f280000300a00 */
[----:B----4-:R0:W-:Y:S04]  /*3ac60*/  STL.64 [R1+0x1550], R26 ;  /* 0x0015501a01007387 */ /* 0x0101e80000100a00 */
[----:B0-----:R-:W4:Y:S04]  /*3ac70*/  LDL.LU.64 R26, [R1+0xd0] ;  /* 0x0000d000011a7983 */ /* 0x001f280000300a00 */
[----:B----4-:R0:W-:Y:S04]  /*3ac80*/  STL.64 [R1+0x1558], R26 ;  /* 0x0015581a01007387 */ /* 0x0101e80000100a00 */
[----:B0-----:R-:W4:Y:S01]  /*3ac90*/  LDL.LU.64 R26, [R1+0xd8] ;  /* 0x0000d800011a7983 */ /* 0x001f220000300a00 */
[----:B------:R-:W-:-:S03]  /*3aca0*/  PRMT R0, R14, 0x7772, RZ ;  /* 0x000077720e007816 */ /* 0x000fc600000000ff */
[----:B----4-:R0:W-:Y:S04]  /*3acb0*/  STL.64 [R1+0x1560], R26 ;  /* 0x0015601a01007387 */ /* 0x0101e80000100a00 */
[----:B0-----:R-:W4:Y:S01]  /*3acc0*/  LDL.LU.64 R26, [R1+0xe0] ;  /* 0x0000e000011a7983 */ /* 0x001f220000300a00 */
[----:B------:R-:W-:-:S03]  /*3acd0*/  PRMT R22, R8, 0x7772, RZ ;  /* 0x0000777208167816 */ /* 0x000fc600000000ff */
[----:B-----5:R-:W-:Y:S04]  /*3ace0*/  STG.E.U8 desc[UR10][R24.64], R0 ;  /* 0x0000000018007986 */ /* 0x020fe8000c10110a */
[----:B--2---:R-:W-:Y:S04]  /*3acf0*/  STG.E.U8 desc[UR10][R2.64], R22 ;  /* 0x0000001602007986 */ /* 0x004fe8000c10110a */
[----:B----4-:R0:W-:Y:S04]  /*3ad00*/  STL.64 [R1+0x1568], R26 ;  /* 0x0015681a01007387 */ /* 0x0101e80000100a00 */
[----:B0-----:R-:W2:Y:S04]  /*3ad10*/  LDL.LU.64 R26, [R1+0xe8] ;  /* 0x0000e800011a7983 */ /* 0x001ea80000300a00 */
[----:B------:R-:W4:Y:S04]  /*3ad20*/  LDL.LU.64 R24, [R1+0xc0] ;  /* 0x0000c00001187983 */ /* 0x000f280000300a00 */
[----:B------:R-:W5:Y:S01]  /*3ad30*/  LDL.LU.64 R2, [R1+0x1580] ;  /* 0x0015800001027983 */ /* 0x000f620000300a00 */
[----:B------:R-:W-:-:S02]  /*3ad40*/  PRMT R0, R16, 0x7772, RZ ;  /* 0x0000777210007816 */ /* 0x000fc400000000ff */
[----:B------:R-:W-:Y:S01]  /*3ad50*/  PRMT R10, R10, 0x7773, RZ ;  /* 0x000077730a0a7816 */ /* 0x000fe200000000ff */
[----:B------:R-:W4:Y:S04]  /*3ad60*/  LDL.LU.64 R22, [R1+0xb8] ;  /* 0x0000b80001167983 */ /* 0x000f280000300a00 */
[----:B------:R0:W-:Y:S04]  /*3ad70*/  STG.E.U8 desc[UR10][R20.64], R0 ;  /* 0x0000000014007986 */ /* 0x0001e8000c10110a */
[----:B0-----:R-:W4:Y:S01]  /*3ad80*/  LDL.LU.64 R20, [R1+0xb0] ;  /* 0x0000b00001147983 */ /* 0x001f220000300a00 */
[----:B-----5:R-:W-:-:S05]  /*3ad90*/  PRMT R2, R2, 0x7773, RZ ;  /* 0x0000777302027816 */ /* 0x020fca00000000ff */
[----:B------:R0:W-:Y:S04]  /*3ada0*/  STG.E.U8 desc[UR10][R4.64], R2 ;  /* 0x0000000204007986 */ /* 0x0001e8000c10110a */
[----:B------:R1:W-:Y:S04]  /*3adb0*/  STG.E.U8 desc[UR10][R18.64], R10 ;  /* 0x0000000a12007986 */ /* 0x0003e8000c10110a */
[----:B0-----:R-:W5:Y:S04]  /*3adc0*/  LDL.LU.64 R4, [R1+0x1578] ;  /* 0x0015780001047983 */ /* 0x001f680000300a00 */
[----:B-1----:R-:W3:Y:S01]  /*3add0*/  LDL.LU.64 R18, [R1+0xa0] ;  /* 0x0000a00001127983 */ /* 0x002ee20000300a00 */
[----:B-----5:R-:W-:-:S03]  /*3ade0*/  PRMT R4, R4, 0x7773, RZ ;  /* 0x0000777304047816 */ /* 0x020fc600000000ff */
[----:B---3--:R0:W-:Y:S04]  /*3adf0*/  STL.64 [R1+0x1548], R18 ;  /* 0x0015481201007387 */ /* 0x0081e80000100a00 */
[----:B------:R1:W-:Y:S04]  /*3ae00*/  STG.E.U8 desc[UR10][R6.64], R4 ;  /* 0x0000000406007986 */ /* 0x0003e8000c10110a */
[----:B0-----:R-:W3:Y:S04]  /*3ae10*/  LDL.LU.64 R18, [R1+0xa8] ;  /* 0x0000a80001127983 */ /* 0x001ee80000300a00 */
[----:B-1----:R-:W5:Y:S01]  /*3ae20*/  LDL.LU.64 R6, [R1+0x1570] ;  /* 0x0015700001067983 */ /* 0x002f620000300a00 */
[----:B------:R-:W-:-:S05]  /*3ae30*/  PRMT R12, R12, 0x7773, RZ ;  /* 0x000077730c0c7816 */ /* 0x000fca00000000ff */
[----:B------:R0:W-:Y:S04]  /*3ae40*/  STG.E.U8 desc[UR10][R28.64], R12 ;  /* 0x0000000c1c007986 */ /* 0x0001e8000c10110a */
[----:B0-----:R-:W3:Y:S01]  /*3ae50*/  LDL.LU.64 R28, [R1+0x98] ;  /* 0x00009800011c7983 */ /* 0x001ee20000300a00 */
[----:B-----5:R-:W-:-:S05]  /*3ae60*/  PRMT R6, R6, 0x7773, RZ ;  /* 0x0000777306067816 */ /* 0x020fca00000000ff */
[----:B--2---:R0:W-:Y:S04]  /*3ae70*/  STG.E.U8 desc[UR10][R26.64], R6 ;  /* 0x000000061a007986 */ /* 0x0041e8000c10110a */
[----:B0-----:R-:W2:Y:S01]  /*3ae80*/  LDL.LU.64 R26, [R1+0x1568] ;  /* 0x00156800011a7983 */ /* 0x001ea20000300a00 */
[----:B------:R-:W-:Y:S02]  /*3ae90*/  PRMT R14, R14, 0x7773, RZ ;  /* 0x000077730e0e7816 */ /* 0x000fe400000000ff */
[----:B------:R-:W-:-:S03]  /*3aea0*/  PRMT R8, R8, 0x7773, RZ ;  /* 0x0000777308087816 */ /* 0x000fc600000000ff */
[----:B--2---:R0:W-:Y:S04]  /*3aeb0*/  STG.E.U8 desc[UR10][R26.64], R14 ;  /* 0x0000000e1a007986 */ /* 0x0041e8000c10110a */
[----:B0-----:R-:W2:Y:S01]  /*3aec0*/  LDL.LU.64 R26, [R1+0x1560] ;  /* 0x00156000011a7983 */ /* 0x001ea20000300a00 */
[----:B------:R-:W-:-:S03]  /*3aed0*/  PRMT R16, R16, 0x7773, RZ ;  /* 0x0000777310107816 */ /* 0x000fc600000000ff */
[----:B--2---:R0:W-:Y:S04]  /*3aee0*/  STG.E.U8 desc[UR10][R26.64], R8 ;  /* 0x000000081a007986 */ /* 0x0041e8000c10110a */
[----:B0-----:R-:W2:Y:S01]  /*3aef0*/  LDL.LU.64 R26, [R1+0x1558] ;  /* 0x00155800011a7983 */ /* 0x001ea20000300a00 */
[----:B------:R-:W-:-:S03]  /*3af00*/  PRMT R2, R3, 0x7770, RZ ;  /* 0x0000777003027816 */ /* 0x000fc600000000ff */
[----:B--2---:R0:W-:Y:S04]  /*3af10*/  STG.E.U8 desc[UR10][R26.64], R16 ;  /* 0x000000101a007986 */ /* 0x0041e8000c10110a */
[----:B0-----:R-:W2:Y:S01]  /*3af20*/  LDL.LU.64 R26, [R1+0x1550] ;  /* 0x00155000011a7983 */ /* 0x001ea20000300a00 */
[----:B------:R-:W-:-:S03]  /*3af30*/  PRMT R0, R11, 0x7770, RZ ;  /* 0x000077700b007816 */ /* 0x000fc600000000ff */
[----:B------:R0:W-:Y:S04]  /*3af40*/  STL [R1+0x1544], R11 ;  /* 0x0015440b01007387 */ /* 0x0001e80000100800 */
[----:B0-----:R-:W5:Y:S04]  /*3af50*/  LDL.LU.64 R10, [R1+0x90] ;  /* 0x00009000010a7983 */ /* 0x001f680000300a00 */
[----:B--2---:R0:W-:Y:S04]  /*3af60*/  STG.E.U8 desc[UR10][R26.64], R2 ;  /* 0x000000021a007986 */ /* 0x0041e8000c10110a */
[----:B----4-:R1:W-:Y:S01]  /*3af70*/  STG.E.U8 desc[UR10][R24.64], R0 ;  /* 0x0000000018007986 */ /* 0x0103e2000c10110a */
[----:B0-----:R-:W-:-:S03]  /*3af80*/  PRMT R2, R5, 0x7770, RZ ;  /* 0x0000777005027816 */ /* 0x001fc600000000ff */
[----:B------:R-:W2:Y:S01]  /*3af90*/  LDL.LU.64 R26, [R1+0x88] ;  /* 0x00008800011a7983 */ /* 0x000ea20000300a00 */
[----:B-1----:R-:W-:-:S03]  /*3afa0*/  PRMT R0, R13, 0x7770, RZ ;  /* 0x000077700d007816 */ /* 0x002fc600000000ff */
[----:B------:R0:W-:Y:S04]  /*3afb0*/  STG.E.U8 desc[UR10][R22.64], R2 ;  /* 0x0000000216007986 */ /* 0x0001e8000c10110a */
[----:B------:R-:W4:Y:S04]  /*3afc0*/  LDL.LU.64 R24, [R1+0x80] ;  /* 0x0000800001187983 */ /* 0x000f280000300a00 */
[----:B------:R1:W-:Y:S01]  /*3afd0*/  STG.E.U8 desc[UR10][R20.64], R0 ;  /* 0x0000000014007986 */ /* 0x0003e2000c10110a */
[----:B0-----:R-:W-:-:S03]  /*3afe0*/  PRMT R2, R7, 0x7770, RZ ;  /* 0x0000777007027816 */ /* 0x001fc600000000ff */
[----:B------:R-:W4:Y:S04]  /*3aff0*/  LDL.LU.64 R22, [R1+0x78] ;  /* 0x0000780001167983 */ /* 0x000f280000300a00 */
[----:B---3--:R0:W-:Y:S04]  /*3b000*/  STG.E.U8 desc[UR10][R18.64], R2 ;  /* 0x0000000212007986 */ /* 0x0081e8000c10110a */
[----:B-1----:R-:W3:Y:S04]  /*3b010*/  LDL.LU.64 R20, [R1+0x70] ;  /* 0x0000700001147983 */ /* 0x002ee80000300a00 */
[----:B0-----:R-:W5:Y:S01]  /*3b020*/  LDL.LU.64 R18, [R1+0x1548] ;  /* 0x0015480001127983 */ /* 0x001f620000300a00 */
[----:B------:R-:W-:-:S02]  /*3b030*/  PRMT R0, R15, 0x7770, RZ ;  /* 0x000077700f007816 */ /* 0x000fc400000000ff */
[----:B------:R-:W-:-:S03]  /*3b040*/  PRMT R2, R9, 0x7770, RZ ;  /* 0x0000777009027816 */ /* 0x000fc600000000ff */
[----:B-----5:R0:W-:Y:S04]  /*3b050*/  STG.E.U8 desc[UR10][R18.64], R0 ;  /* 0x0000000012007986 */ /* 0x0201e8000c10110a */
[----:B------:R-:W-:Y:S04]  /*3b060*/  STG.E.U8 desc[UR10][R28.64], R2 ;  /* 0x000000021c007986 */ /* 0x000fe8000c10110a */
[----:B0-----:R-:W5:Y:S01]  /*3b070*/  LDL.LU.64 R18, [R1+0x68] ;  /* 0x0000680001127983 */ /* 0x001f620000300a00 */
[----:B------:R-:W-:-:S03]  /*3b080*/  PRMT R0, R17, 0x7770, RZ ;  /* 0x0000777011007816 */ /* 0x000fc600000000ff */
[----:B------:R0:W-:Y:S04]  /*3b090*/  STL [R1+0x1540], R17 ;  /* 0x0015401101007387 */ /* 0x0001e80000100800 */
[----:B0-----:R-:W5:Y:S04]  /*3b0a0*/  LDL.LU.64 R16, [R1+0x60] ;  /* 0x0000600001107983 */ /* 0x001f680000300a00 */
[----:B------:R-:W2:Y:S04]  /*3b0b0*/  LDL.LU.64 R28, [R1+0x30] ;  /* 0x00003000011c7983 */ /* 0x000ea80000300a00 */
[----:B--2---:R0:W-:Y:S04]  /*3b0c0*/  STL.64 [R1+0x1518], R28 ;  /* 0x0015181c01007387 */ /* 0x0041e80000100a00 */
[----:B0-----:R-:W2:Y:S04]  /*3b0d0*/  LDL.LU.64 R28, [R1+0x38] ;  /* 0x00003800011c7983 */ /* 0x001ea80000300a00 */
[----:B--2---:R0:W-:Y:S04]  /*3b0e0*/  STL.64 [R1+0x1520], R28 ;  /* 0x0015201c01007387 */ /* 0x0041e80000100a00 */
[----:B0-----:R-:W2:Y:S04]  /*3b0f0*/  LDL.LU.64 R28, [R1+0x40] ;  /* 0x00004000011c7983 */ /* 0x001ea80000300a00 */
[----:B--2---:R0:W-:Y:S04]  /*3b100*/  STL.64 [R1+0x1528], R28 ;  /* 0x0015281c01007387 */ /* 0x0041e80000100a00 */
[----:B0-----:R-:W2:Y:S04]  /*3b110*/  LDL.LU.64 R28, [R1+0x48] ;  /* 0x00004800011c7983 */ /* 0x001ea80000300a00 */
[----:B--2---:R0:W-:Y:S04]  /*3b120*/  STL.64 [R1+0x1530], R28 ;  /* 0x0015301c01007387 */ /* 0x0041e80000100a00 */
[----:B0-----:R-:W2:Y:S04]  /*3b130*/  LDL.LU.64 R28, [R1+0x50] ;  /* 0x00005000011c7983 */ /* 0x001ea80000300a00 */
[----:B------:R-:W-:Y:S04]  /*3b140*/  STG.E.U8 desc[UR10][R10.64], R0 ;  /* 0x000000000a007986 */ /* 0x000fe8000c10110a */
[----:B--2---:R0:W-:Y:S04]  /*3b150*/  STL.64 [R1+0x1538], R28 ;  /* 0x0015381c01007387 */ /* 0x0041e80000100a00 */
[----:B0-----:R-:W2:Y:S04]  /*3b160*/  LDL.LU.64 R28, [R1+0x58] ;  /* 0x00005800011c7983 */ /* 0x001ea80000300a00 */
[----:B------:R-:W4:Y:S01]  /*3b170*/  LDL.LU R11, [R1+0x1544] ;  /* 0x00154400010b7983 */ /* 0x000f220000300800 */
[----:B------:R-:W-:-:S05]  /*3b180*/  PRMT R2, R3, 0x7771, RZ ;  /* 0x0000777103027816 */ /* 0x000fca00000000ff */
[----:B------:R0:W-:Y:S02]  /*3b190*/  STG.E.U8 desc[UR10][R26.64], R2 ;  /* 0x000000021a007986 */ /* 0x0001e4000c10110a */
[----:B0-----:R-:W-:Y:S02]  /*3b1a0*/  PRMT R2, R5, 0x7771, RZ ;  /* 0x0000777105027816 */ /* 0x001fe400000000ff */
[----:B------:R-:W2:Y:S01]  /*3b1b0*/  LDL.LU.64 R26, [R1+0x28] ;  /* 0x00002800011a7983 */ /* 0x000ea20000300a00 */
[----:B----4-:R-:W-:-:S05]  /*3b1c0*/  PRMT R0, R11, 0x7771, RZ ;  /* 0x000077710b007816 */ /* 0x010fca00000000ff */
[----:B------:R0:W-:Y:S04]  /*3b1d0*/  STG.E.U8 desc[UR10][R24.64], R0 ;  /* 0x0000000018007986 */ /* 0x0001e8000c10110a */
[----:B------:R1:W-:Y:S01]  /*3b1e0*/  STG.E.U8 desc[UR10][R22.64], R2 ;  /* 0x0000000216007986 */ /* 0x0003e2000c10110a */
[----:B0-----:R-:W-:-:S03]  /*3b1f0*/  PRMT R0, R13, 0x7771, RZ ;  /* 0x000077710d007816 */ /* 0x001fc600000000ff */
[----:B------:R-:W4:Y:S01]  /*3b200*/  LDL.LU.64 R24, [R1+0x20] ;  /* 0x0000200001187983 */ /* 0x000f220000300a00 */
[----:B-1----:R-:W-:-:S03]  /*3b210*/  PRMT R2, R7, 0x7771, RZ ;  /* 0x0000777107027816 */ /* 0x002fc600000000ff */
[----:B---3--:R0:W-:Y:S04]  /*3b220*/  STG.E.U8 desc[UR10][R20.64], R0 ;  /* 0x0000000014007986 */ /* 0x0081e8000c10110a */
[----:B------:R-:W3:Y:S04]  /*3b230*/  LDL.LU.64 R22, [R1+0x18] ;  /* 0x0000180001167983 */ /* 0x000ee80000300a00 */
[----:B-----5:R1:W-:Y:S01]  /*3b240*/  STG.E.U8 desc[UR10][R18.64], R2 ;  /* 0x0000000212007986 */ /* 0x0203e2000c10110a */
[----:B0-----:R-:W-:-:S03]  /*3b250*/  PRMT R0, R15, 0x7771, RZ ;  /* 0x000077710f007816 */ /* 0x001fc600000000ff */
[----:B------:R-:W5:Y:S04]  /*3b260*/  LDL.LU.64 R20, [R1+0x10] ;  /* 0x0000100001147983 */ /* 0x000f680000300a00 */
[----:B------:R0:W-:Y:S01]  /*3b270*/  STG.E.U8 desc[UR10][R16.64], R0 ;  /* 0x0000000010007986 */ /* 0x0001e2000c10110a */
[----:B-1----:R-:W-:-:S03]  /*3b280*/  PRMT R2, R9, 0x7771, RZ ;  /* 0x0000777109027816 */ /* 0x002fc600000000ff */
[----:B------:R-:W5:Y:S04]  /*3b290*/  LDL.LU.64 R18, [R1+0x8] ;  /* 0x0000080001127983 */ /* 0x000f680000300a00 */
[----:B--2---:R1:W-:Y:S04]  /*3b2a0*/  STG.E.U8 desc[UR10][R28.64], R2 ;  /* 0x000000021c007986 */ /* 0x0043e8000c10110a */
[----:B0-----:R-:W2:Y:S04]  /*3b2b0*/  LDL.LU R17, [R1+0x1540] ;  /* 0x0015400001117983 */ /* 0x001ea80000300800 */
[----:B-1----:R-:W4:Y:S01]  /*3b2c0*/  LDL.LU.64 R28, [R1+0x1538] ;  /* 0x00153800011c7983 */ /* 0x002f220000300a00 */
[----:B--2---:R-:W-:-:S05]  /*3b2d0*/  PRMT R0, R17, 0x7771, RZ ;  /* 0x0000777111007816 */ /* 0x004fca00000000ff */
[----:B----4-:R0:W-:Y:S04]  /*3b2e0*/  STG.E.U8 desc[UR10][R28.64], R0 ;  /* 0x000000001c007986 */ /* 0x0101e8000c10110a */
        /* <DEDUP_REMOVED lines=12> */
[----:B------:R-:W4:Y:S01]  /*3b3b0*/  LDL.LU R4, [R1+0x1e4] ;  /* 0x0001e40001047983 */ /* 0x000f220000300800 */
[----:B------:R-:W-:-:S03]  /*3b3c0*/  PRMT R3, R3, 0x7773, RZ ;  /* 0x0000777303037816 */ /* 0x000fc600000000ff */
[----:B--2---:R0:W-:Y:S04]  /*3b3d0*/  STG.E.U8 desc[UR10][R28.64], R0 ;  /* 0x000000001c007986 */ /* 0x0041e8000c10110a */
[----:B------:R1:W-:Y:S01]  /*3b3e0*/  STG.E.U8 desc[UR10][R26.64], R2 ;  /* 0x000000021a007986 */ /* 0x0003e2000c10110a */
[----:B0-----:R-:W-:-:S03]  /*3b3f0*/  PRMT R0, R15, 0x7772, RZ ;  /* 0x000077720f007816 */ /* 0x001fc600000000ff */
[----:B------:R-:W2:Y:S04]  /*3b400*/  LDL.LU.64 R28, [R1+0x1510] ;  /* 0x00151000011c7983 */ /* 0x000ea80000300a00 */
[----:B------:R-:W2:Y:S01]  /*3b410*/  LDL.LU R6, [R1+0x1dc] ;  /* 0x0001dc0001067983 */ /* 0x000ea20000300800 */
[----:B-1----:R-:W-:-:S03]  /*3b420*/  PRMT R2, R9, 0x7772, RZ ;  /* 0x0000777209027816 */ /* 0x002fc600000000ff */
[----:B------:R-:W2:Y:S04]  /*3b430*/  LDL.LU R14, [R1+0x338] ;  /* 0x00033800010e7983 */ /* 0x000ea80000300800 */
[----:B------:R-:W2:Y:S04]  /*3b440*/  LDL.LU R10, [R1+0x334] ;  /* 0x00033400010a7983 */ /* 0x000ea80000300800 */
[----:B------:R0:W-:Y:S04]  /*3b450*/  STG.E.U8 desc[UR10][R24.64], R0 ;  /* 0x0000000018007986 */ /* 0x0001e8000c10110a */
[----:B------:R-:W2:Y:S04]  /*3b460*/  LDL.LU.64 R26, [R1+0x1508] ;  /* 0x00150800011a7983 */ /* 0x000ea80000300a00 */
[----:B------:R-:W2:Y:S01]  /*3b470*/  LDL.LU R16, [R1+0x1d8] ;  /* 0x0001d80001107983 */ /* 0x000ea20000300800 */
[----:B0-----:R-:W-:-:S03]  /*3b480*/  PRMT R0, R17, 0x7772, RZ ;  /* 0x0000777211007816 */ /* 0x001fc600000000ff */
[----:B------:R-:W2:Y:S04]  /*3b490*/  LDL.LU.64 R24, [R1+0x1500] ;  /* 0x0015000001187983 */ /* 0x000ea80000300a00 */
[----:B------:R-:W2:Y:S04]  /*3b4a0*/  LDL.LU R8, [R1+0x330] ;  /* 0x0003300001087983 */ /* 0x000ea80000300800 */
[----:B------:R-:W2:Y:S04]  /*3b4b0*/  LDL.LU R12, [R1+0x32c] ;  /* 0x00032c00010c7983 */ /* 0x000ea80000300800 */
[----:B---3--:R0:W-:Y:S04]  /*3b4c0*/  STG.E.U8 desc[UR10][R22.64], R2 ;  /* 0x0000000216007986 */ /* 0x0081e8000c10110a */
[----:B-----5:R1:W-:Y:S04]  /*3b4d0*/  STG.E.U8 desc[UR10][R20.64], R0 ;  /* 0x0000000014007986 */ /* 0x0203e8000c10110a */
[----:B------:R3:W-:Y:S04]  /*3b4e0*/  STG.E.U8 desc[UR10][R18.64], R3 ;  /* 0x0000000312007986 */ /* 0x0007e8000c10110a */
[----:B0-----:R-:W5:Y:S04]  /*3b4f0*/  LDL.LU.64 R22, [R1+0x14f8] ;  /* 0x0014f80001167983 */ /* 0x001f680000300a00 */
[----:B-1----:R-:W5:Y:S04]  /*3b500*/  LDL.LU.64 R20, [R1+0x14f0] ;  /* 0x0014f00001147983 */ /* 0x002f680000300a00 */
[----:B------:R-:W5:Y:S04]  /*3b510*/  LDL.LU R0, [R1+0x1e0] ;  /* 0x0001e00001007983 */ /* 0x000f680000300800 */
[----:B---3--:R-:W3:Y:S04]  /*3b520*/  LDL.LU.64 R18, [R1+0x14e8] ;  /* 0x0014e80001127983 */ /* 0x008ee80000300a00 */
[----:B------:R-:W3:Y:S01]  /*3b530*/  LDL.LU.64 R2, [R1] ;  /* 0x0000000001027983 */ /* 0x000ee20000300a00 */
[----:B----4-:R-:W-:-:S02]  /*3b540*/  FSEL R4, R4, -INF , P2 ;  /* 0xff80000004047808 */ /* 0x010fc40001000000 */
[----:B------:R-:W-:Y:S02]  /*3b550*/  PRMT R11, R11, 0x7773, RZ ;  /* 0x000077730b0b7816 */ /* 0x000fe400000000ff */
[----:B------:R-:W-:Y:S02]  /*3b560*/  PRMT R5, R5, 0x7773, RZ ;  /* 0x0000777305057816 */ /* 0x000fe400000000ff */
[----:B------:R-:W-:Y:S02]  /*3b570*/  PRMT R13, R13, 0x7773, RZ ;  /* 0x000077730d0d7816 */ /* 0x000fe400000000ff */
[----:B------:R-:W-:Y:S02]  /*3b580*/  PRMT R7, R7, 0x7773, RZ ;  /* 0x0000777307077816 */ /* 0x000fe400000000ff */
[----:B------:R-:W-:Y:S02]  /*3b590*/  PRMT R15, R15, 0x7773, RZ ;  /* 0x000077730f0f7816 */ /* 0x000fe400000000ff */
[----:B------:R-:W-:-:S02]  /*3b5a0*/  PRMT R9, R9, 0x7773, RZ ;  /* 0x0000777309097816 */ /* 0x000fc400000000ff */
[----:B------:R-:W-:Y:S01]  /*3b5b0*/  PRMT R17, R17, 0x7773, RZ ;  /* 0x0000777311117816 */ /* 0x000fe200000000ff */
[----:B------:R-:W-:-:S04]  /*3b5c0*/  UIMAD UR4, UR8, UR4, URZ ;  /* 0x00000004080472a4 */ /* 0x000fc8000f8e023f */
[----:B------:R-:W-:Y:S02]  /*3b5d0*/  USHF.L.U32 UR6, UR4, 0x2, URZ ;  /* 0x0000000204067899 */ /* 0x000fe4000800063f */
[----:B------:R-:W-:Y:S01]  /*3b5e0*/  UIMAD.WIDE UR4, UR4, 0x4, URZ ;  /* 0x00000004040478a5 */ /* 0x000fe2000f8e023f */
[----:B--2---:R-:W-:Y:S02]  /*3b5f0*/  FFMA R4, R4, 0.69314718246459960938, R14 ;  /* 0x3f31721804047823 */ /* 0x004fe4000000000e */
[----:B------:R-:W0:Y:S01]  /*3b600*/  S2R R14, SR_TID.X ;  /* 0x00000000000e7919 */ /* 0x000e220000002100 */
[----:B------:R-:W-:-:S05]  /*3b610*/  FSEL R6, R6, -INF , P4 ;  /* 0xff80000006067808 */ /* 0x000fca0002000000 */
[----:B------:R-:W-:Y:S01]  /*3b620*/  FFMA R6, R6, 0.69314718246459960938, R8 ;  /* 0x3f31721806067823 */ /* 0x000fe20000000008 */
[----:B-----5:R-:W-:Y:S01]  /*3b630*/  FSEL R0, R0, -INF , P3 ;  /* 0xff80000000007808 */ /* 0x020fe20001800000 */
[----:B---3--:R1:W-:Y:S04]  /*3b640*/  STG.E.U8 desc[UR10][R2.64], R11 ;  /* 0x0000000b02007986 */ /* 0x0083e8000c10110a */
[----:B------:R2:W-:Y:S04]  /*3b650*/  STG.E.U8 desc[UR10][R18.64], R5 ;  /* 0x0000000512007986 */ /* 0x0005e8000c10110a */
[----:B------:R-:W-:Y:S04]  /*3b660*/  STG.E.U8 desc[UR10][R20.64], R13 ;  /* 0x0000000d14007986 */ /* 0x000fe8000c10110a */
[----:B------:R3:W-:Y:S01]  /*3b670*/  STG.E.U8 desc[UR10][R22.64], R7 ;  /* 0x0000000716007986 */ /* 0x0007e2000c10110a */
[----:B0-----:R-:W-:Y:S01]  /*3b680*/  LOP3.LUT R8, R14, 0x1c, RZ, 0xc0, !PT ;  /* 0x0000001c0e087812 */ /* 0x001fe200078ec0ff */
[----:B-1----:R-:W0:Y:S01]  /*3b690*/  LDC.64 R2, c[0x0][0x230] ;  /* 0x00008c00ff027b82 */ /* 0x002e220000000a00 */
[----:B--2---:R-:W-:Y:S01]  /*3b6a0*/  FFMA R5, R0, 0.69314718246459960938, R10 ;  /* 0x3f31721800057823 */ /* 0x004fe2000000000a */
[----:B------:R-:W-:Y:S01]  /*3b6b0*/  STG.E.U8 desc[UR10][R24.64], R15 ;  /* 0x0000000f18007986 */ /* 0x000fe2000c10110a */
[----:B------:R-:W1:Y:S03]  /*3b6c0*/  S2R R10, SR_CTAID.X ;  /* 0x00000000000a7919 */ /* 0x000e660000002500 */
[----:B------:R2:W-:Y:S04]  /*3b6d0*/  STG.E.U8 desc[UR10][R26.64], R9 ;  /* 0x000000091a007986 */ /* 0x0005e8000c10110a */
[----:B------:R4:W-:Y:S01]  /*3b6e0*/  STG.E.U8 desc[UR10][R28.64], R17 ;  /* 0x000000111c007986 */ /* 0x0009e2000c10110a */
[----:B---3--:R-:W-:-:S02]  /*3b6f0*/  FSEL R7, R16, -INF , P1 ;  /* 0xff80000010077808 */ /* 0x008fc40000800000 */
[----:B------:R-:W-:-:S03]  /*3b700*/  LEA R8, R8, UR7, 0x2 ;  /* 0x0000000708087c11 */ /* 0x000fc6000f8e10ff */
[----:B------:R-:W-:Y:S01]  /*3b710*/  FFMA R7, R7, 0.69314718246459960938, R12 ;  /* 0x3f31721807077823 */ /* 0x000fe2000000000c */
[----:B------:R-:W-:Y:S01]  /*3b720*/  BAR.SYNC.DEFER_BLOCKING 0x0 ;  /* 0x0000000000007b1d */ /* 0x000fe20000010000 */
[----:B-1----:R-:W-:-:S05]  /*3b730*/  IMAD.SHL.U32 R10, R10, 0x20, RZ ;  /* 0x000000200a0a7824 */ /* 0x002fca00078e00ff */
[----:B------:R4:W-:Y:S01]  /*3b740*/  STS.128 [R8], R4 ;  /* 0x0000000408007388 */ /* 0x0009e20000000c00 */
[----:B------:R-:W-:-:S05]  /*3b750*/  LOP3.LUT R10, R10, 0x1f, R14, 0xf8, !PT ;  /* 0x0000001f0a0a7812 */ /* 0x000fca00078ef80e */
[C---:B--2---:R-:W-:Y:S02]  /*3b760*/  IMAD.SHL.U32 R9, R10.reuse, 0x4, RZ ;  /* 0x000000040a097824 */ /* 0x044fe400078e00ff */
[----:B------:R-:W-:Y:S01]  /*3b770*/  IMAD.HI R0, R10, 0x4, RZ ;  /* 0x000000040a007827 */ /* 0x000fe200078e02ff */
[----:B------:R-:W-:Y:S02]  /*3b780*/  BAR.SYNC.DEFER_BLOCKING 0x0 ;  /* 0x0000000000007b1d */ /* 0x000fe40000010000 */
[----:B0-----:R-:W-:-:S04]  /*3b790*/  IADD3 R2, P1, P2, R9, UR6, R2 ;  /* 0x0000000609027c10 */ /* 0x001fc8000fa3e002 */
[----:B------:R-:W-:Y:S01]  /*3b7a0*/  IADD3.X R3, R0, UR5, R3, P1, P2 ;  /* 0x0000000500037c10 */ /* 0x000fe20008fe4403 */
[----:B----4-:R-:W-:Y:S08]  /*3b7b0*/  @P0 EXIT ;  /* 0x000000000000094d */ /* 0x010ff00003800000 */
[----:B------:R-:W2:Y:S04]  /*3b7c0*/  LDL.LU R10, [R1+0x1e8] ;  /* 0x0001e800010a7983 */ /* 0x000ea80000300800 */
[----:B--2---:R-:W0:Y:S04]  /*3b7d0*/  LDS R5, [R10] ;  /* 0x000000000a057984 */ /* 0x004e280000000800 */
[----:B0-----:R-:W-:Y:S01]  /*3b7e0*/  STG.E desc[UR10][R2.64], R5 ;  /* 0x0000000502007986 */ /* 0x001fe2000c10190a */
[----:B------:R-:W-:Y:S05]  /*3b7f0*/  EXIT ;  /* 0x000000000000794d */ /* 0x000fea0003800000 */
.L_x_2:
[----:B------:R-:W-:-:S00]  /*3b800*/  BRA `(.L_x_2) ;  /* 0xfffffffc00fc7947 */ /* 0x000fc0000383ffff */
[----:B------:R-:W-:-:S00]  /*3b810*/  NOP ;  /* 0x0000000000007918 */ /* 0x000fc00000000000 */
        /* <DEDUP_REMOVED lines=14> */
.L_x_3:


//--------------------- .nv.global.init           --------------------------
	.section	.nv.global.init,"aw",@progbits
.nv.global.init:
	.type		_$_str,@object
	.size		_$_str,(.L_0 - _$_str)
_$_str:
        /*0000*/ 	.byte	0x5f, 0x5f, 0x43, 0x55, 0x44, 0x41, 0x5f, 0x46, 0x54, 0x5a, 0x00
.L_0:


//--------------------- .nv.shared.attn_fwd       --------------------------
	.section	.nv.shared.attn_fwd,"aw",@nobits
	.sectionflags	@""
	.align	16
	.zero		1024


//--------------------- .nv.shared.reserved.0     --------------------------
	.section	.nv.shared.reserved.0,"aw",@nobits
	.weak		__nv_reservedSMEM_offset_0_alias
	.size		__nv_reservedSMEM_offset_0_alias, 0, 0
	.other		__nv_reservedSMEM_offset_0_alias,@"STO_CUDA_RESERVED_SHARED STV_DEFAULT"
__nv_reservedSMEM_offset_0_alias:
	.zero		0


//--------------------- .nv.constant0.attn_fwd    --------------------------
	.section	.nv.constant0.attn_fwd,"a",@progbits
	.sectionflags	@""
	.align	4
.nv.constant0.attn_fwd:
	.zero		664


//--------------------- SYMBOLS --------------------------

	.type		.nv.reservedSmem.offset0,@object
	.size		.nv.reservedSmem.offset0,0x4
